def attn_fwd(
    Q,
    K,
    V,
    Out,
    Lse,
    sm_scale,
    stride_qz,
    stride_qh,
    stride_qm,
    stride_qk,
    stride_kz,
    stride_kh,
    stride_kn,
    stride_kk,
    stride_vz,
    stride_vh,
    stride_vn,
    stride_vk,
    stride_oz,
    stride_oh,
    stride_om,
    stride_ok,
    seqlen_q,
    seqlen_k,
    BLOCK_M: tl.constexpr,
    BLOCK_N: tl.constexpr,
    HEAD_DIM: tl.constexpr,
    CAUSAL: tl.constexpr,
):
    start_m = tl.program_id(0)
    off_hz = tl.program_id(1)
    q_off = off_hz * stride_qh
    k_off = off_hz * stride_kh
    v_off = off_hz * stride_vh
    offs_m = start_m * BLOCK_M + tl.arange(0, BLOCK_M)
    offs_d = tl.arange(0, HEAD_DIM)
    offs_n = tl.arange(0, BLOCK_N)
    q_ptrs = Q + q_off + offs_m[:, None] * stride_qm + offs_d[None, :] * stride_qk
    k_ptrs = K + k_off + offs_d[:, None] * stride_kk + offs_n[None, :] * stride_kn
    v_ptrs = V + v_off + offs_n[:, None] * stride_vn + offs_d[None, :] * stride_vk
    m_i = tl.full([BLOCK_M], float("-inf"), dtype=tl.float32)
    l_i = tl.zeros([BLOCK_M], dtype=tl.float32) + 1.0
    acc = tl.zeros([BLOCK_M, HEAD_DIM], dtype=tl.float32)
    q = tl.load(q_ptrs)
    acc, l_i, m_i = _attn_fwd_inner(
        acc,
        l_i,
        m_i,
        q,
        k_ptrs,
        v_ptrs,
        sm_scale,
        stride_kn,
        stride_vn,
        start_m,
        seqlen_k,
        BLOCK_M,
        BLOCK_N,
        HEAD_DIM,
        CAUSAL,
    )
    acc = acc / l_i[:, None]
    lse = m_i + tl.math.log2(l_i) / 1.4426950408889634
    o_ptrs = (
        Out
        + off_hz * stride_oh
        + offs_m[:, None] * stride_om
        + offs_d[None, :] * stride_ok
    )
    tl.store(o_ptrs, acc.to(Out.dtype.element_ty))
    tl.store(Lse + off_hz * seqlen_q + offs_m, lse)

# config = {"BLOCK_M": 128, "BLOCK_N": 32, "HEAD_DIM": 512, "arch": "sm_90", "causal": true, "dtype": "fp16", "num_stages": 2, "num_warps": 4}
# arch = sm_90


// ===== COMPILED SASS (sm_90a) =====

	.target	sm_90a

	.elftype	@"ET_EXEC"


//--------------------- .note.nv.tkinfo           --------------------------
	.section	.note.nv.tkinfo,"",@"SHT_NOTE"
	.sectionflags	@"SHF_NOTE_NV_TKINFO"
	.tkinfo
        /*0018*/ 	.word	0x00000002
        /*0030*/ 	.string	""
        /*0030*/ 	.string	"ptxas"
        /*0030*/ 	.string	"Cuda compilation tools, release 13.0, V13.0.88"
        /*0030*/ 	.string	"Build cuda_13.0.r13.0/compiler.36424714_0"
        /*0030*/ 	.string	"-v  -suppress-debug-info  -lineinfo  -arch sm_90a "



//--------------------- .note.nv.cuinfo           --------------------------
	.section	.note.nv.cuinfo,"",@"SHT_NOTE"
	.sectionflags	@"SHF_NOTE_NV_CUINFO"
        /*0018*/ 	.short	0x0002
        /*001a*/ 	.short	0x005a
        /*001c*/ 	.short	0x0082
	.zero		2


//--------------------- .nv.info                  --------------------------
	.section	.nv.info,"",@"SHT_CUDA_INFO"
	.align	4


	//----- nvinfo : EIATTR_REGCOUNT
	.align		4
        /*0000*/ 	.byte	0x04, 0x2f
        /*0002*/ 	.short	(.L_2 - .L_1)
	.align		4
.L_1:
        /*0004*/ 	.word	index@(attn_fwd)
        /*0008*/ 	.word	0x000000ff


	//----- nvinfo : EIATTR_FRAME_SIZE
	.align		4
.L_2:
        /*000c*/ 	.byte	0x04, 0x11
        /*000e*/ 	.short	(.L_4 - .L_3)
	.align		4
.L_3:
        /*0010*/ 	.word	index@(attn_fwd)
        /*0014*/ 	.word	0x000012e0


	//----- nvinfo : EIATTR_MIN_STACK_SIZE
	.align		4
.L_4:
        /*0018*/ 	.byte	0x04, 0x12
        /*001a*/ 	.short	(.L_6 - .L_5)
	.align		4
.L_5:
        /*001c*/ 	.word	index@(attn_fwd)
        /*0020*/ 	.word	0x000012e0
.L_6:


//--------------------- .nv.compat                --------------------------
	.section	.nv.compat,"",@"SHT_CUDA_COMPAT_INFO"
	.align	4
        /*0000*/ 	.byte	0x02, 0x09, 0x01, 0x00, 0x02, 0x02, 0x04, 0x00, 0x02, 0x05, 0x05, 0x00, 0x03, 0x07, 0x01, 0x01
        /*0010*/ 	.byte	0x02, 0x03, 0x00, 0x00, 0x02, 0x06, 0x01, 0x00, 0x04, 0x0b, 0x08, 0x00, 0x00, 0x00, 0x00, 0x00
        /*0020*/ 	.byte	0x00, 0x00, 0x00, 0x00


//--------------------- .nv.info.attn_fwd         --------------------------
	.section	.nv.info.attn_fwd,"",@"SHT_CUDA_INFO"
	.sectionflags	@""
	.align	4


	//----- nvinfo : EIATTR_CUDA_API_VERSION
	.align		4
        /*0000*/ 	.byte	0x04, 0x37
        /*0002*/ 	.short	(.L_8 - .L_7)
.L_7:
        /*0004*/ 	.word	0x00000082


	//----- nvinfo : EIATTR_KPARAM_INFO
	.align		4
.L_8:
        /*0008*/ 	.byte	0x04, 0x17
        /*000a*/ 	.short	(.L_10 - .L_9)
.L_9:
        /*000c*/ 	.word	0x00000000
        /*0010*/ 	.short	0x0019
        /*0012*/ 	.short	0x0080
        /*0014*/ 	.byte	0x00, 0xf4, 0x21, 0x00


	//----- nvinfo : EIATTR_KPARAM_INFO
	.align		4
.L_10:
        /*0018*/ 	.byte	0x04, 0x17
        /*001a*/ 	.short	(.L_12 - .L_11)
.L_11:
        /*001c*/ 	.word	0x00000000
        /*0020*/ 	.short	0x0018
        /*0022*/ 	.short	0x0078
        /*0024*/ 	.byte	0x00, 0xf4, 0x21, 0x00


	//----- nvinfo : EIATTR_KPARAM_INFO
	.align		4
.L_12:
        /*0028*/ 	.byte	0x04, 0x17
        /*002a*/ 	.short	(.L_14 - .L_13)
.L_13:
        /*002c*/ 	.word	0x00000000
        /*0030*/ 	.short	0x0017
        /*0032*/ 	.short	0x0070
        /*0034*/ 	.byte	0x00, 0xf0, 0x11, 0x00


	//----- nvinfo : EIATTR_KPARAM_INFO
	.align		4
.L_14:
        /*0038*/ 	.byte	0x04, 0x17
        /*003a*/ 	.short	(.L_16 - .L_15)
.L_15:
        /*003c*/ 	.word	0x00000000
        /*0040*/ 	.short	0x0016
        /*0042*/ 	.short	0x006c
        /*0044*/ 	.byte	0x00, 0xf0, 0x11, 0x00


	//----- nvinfo : EIATTR_KPARAM_INFO
	.align		4
.L_16:
        /*0048*/ 	.byte	0x04, 0x17
        /*004a*/ 	.short	(.L_18 - .L_17)
.L_17:
        /*004c*/ 	.word	0x00000000
        /*0050*/ 	.short	0x0015
        /*0052*/ 	.short	0x0068
        /*0054*/ 	.byte	0x00, 0xf0, 0x11, 0x00


	//----- nvinfo : EIATTR_KPARAM_INFO
	.align		4
.L_18:
        /*0058*/ 	.byte	0x04, 0x17
        /*005a*/ 	.short	(.L_20 - .L_19)
.L_19:
        /*005c*/ 	.word	0x00000000
        /*0060*/ 	.short	0x0014
        /*0062*/ 	.short	0x0064
        /*0064*/ 	.byte	0x00, 0xf0, 0x11, 0x00


	//----- nvinfo : EIATTR_KPARAM_INFO
	.align		4
.L_20:
        /*0068*/ 	.byte	0x04, 0x17
        /*006a*/ 	.short	(.L_22 - .L_21)
.L_21:
        /*006c*/ 	.word	0x00000000
        /*0070*/ 	.short	0x0013
        /*0072*/ 	.short	0x0060
        /*0074*/ 	.byte	0x00, 0xf0, 0x11, 0x00


	//----- nvinfo : EIATTR_KPARAM_INFO
	.align		4
.L_22:
        /*0078*/ 	.byte	0x04, 0x17
        /*007a*/ 	.short	(.L_24 - .L_23)
.L_23:
        /*007c*/ 	.word	0x00000000
        /*0080*/ 	.short	0x0012
        /*0082*/ 	.short	0x005c
        /*0084*/ 	.byte	0x00, 0xf0, 0x11, 0x00


	//----- nvinfo : EIATTR_KPARAM_INFO
	.align		4
.L_24:
        /*0088*/ 	.byte	0x04, 0x17
        /*008a*/ 	.short	(.L_26 - .L_25)
.L_25:
        /*008c*/ 	.word	0x00000000
        /*0090*/ 	.short	0x0011
        /*0092*/ 	.short	0x0058
        /*0094*/ 	.byte	0x00, 0xf0, 0x11, 0x00


	//----- nvinfo : EIATTR_KPARAM_INFO
	.align		4
.L_26:
        /*0098*/ 	.byte	0x04, 0x17
        /*009a*/ 	.short	(.L_28 - .L_27)
.L_27:
        /*009c*/ 	.word	0x00000000
        /*00a0*/ 	.short	0x0010
        /*00a2*/ 	.short	0x0054
        /*00a4*/ 	.byte	0x00, 0xf0, 0x11, 0x00


	//----- nvinfo : EIATTR_KPARAM_INFO
	.align		4
.L_28:
        /*00a8*/ 	.byte	0x04, 0x17
        /*00aa*/ 	.short	(.L_30 - .L_29)
.L_29:
        /*00ac*/ 	.word	0x00000000
        /*00b0*/ 	.short	0x000f
        /*00b2*/ 	.short	0x0050
        /*00b4*/ 	.byte	0x00, 0xf0, 0x11, 0x00


	//----- nvinfo : EIATTR_KPARAM_INFO
	.align		4
.L_30:
        /*00b8*/ 	.byte	0x04, 0x17
        /*00ba*/ 	.short	(.L_32 - .L_31)
.L_31:
        /*00bc*/ 	.word	0x00000000
        /*00c0*/ 	.short	0x000e
        /*00c2*/ 	.short	0x004c
        /*00c4*/ 	.byte	0x00, 0xf0, 0x11, 0x00


	//----- nvinfo : EIATTR_KPARAM_INFO
	.align		4
.L_32:
        /*00c8*/ 	.byte	0x04, 0x17
        /*00ca*/ 	.short	(.L_34 - .L_33)
.L_33:
        /*00cc*/ 	.word	0x00000000
        /*00d0*/ 	.short	0x000d
        /*00d2*/ 	.short	0x0048
        /*00d4*/ 	.byte	0x00, 0xf0, 0x11, 0x00


	//----- nvinfo : EIATTR_KPARAM_INFO
	.align		4
.L_34:
        /*00d8*/ 	.byte	0x04, 0x17
        /*00da*/ 	.short	(.L_36 - .L_35)
.L_35:
        /*00dc*/ 	.word	0x00000000
        /*00e0*/ 	.short	0x000c
        /*00e2*/ 	.short	0x0044
        /*00e4*/ 	.byte	0x00, 0xf0, 0x11, 0x00


	//----- nvinfo : EIATTR_KPARAM_INFO
	.align		4
.L_36:
        /*00e8*/ 	.byte	0x04, 0x17
        /*00ea*/ 	.short	(.L_38 - .L_37)
.L_37:
        /*00ec*/ 	.word	0x00000000
        /*00f0*/ 	.short	0x000b
        /*00f2*/ 	.short	0x0040
        /*00f4*/ 	.byte	0x00, 0xf0, 0x11, 0x00


	//----- nvinfo : EIATTR_KPARAM_INFO
	.align		4
.L_38:
        /*00f8*/ 	.byte	0x04, 0x17
        /*00fa*/ 	.short	(.L_40 - .L_39)
.L_39:
        /*00fc*/ 	.word	0x00000000
        /*0100*/ 	.short	0x000a
        /*0102*/ 	.short	0x003c
        /*0104*/ 	.byte	0x00, 0xf0, 0x11, 0x00


	//----- nvinfo : EIATTR_KPARAM_INFO
	.align		4
.L_40:
        /*0108*/ 	.byte	0x04, 0x17
        /*010a*/ 	.short	(.L_42 - .L_41)
.L_41:
        /*010c*/ 	.word	0x00000000
        /*0110*/ 	.short	0x0009
        /*0112*/ 	.short	0x0038
        /*0114*/ 	.byte	0x00, 0xf0, 0x11, 0x00


	//----- nvinfo : EIATTR_KPARAM_INFO
	.align		4
.L_42:
        /*0118*/ 	.byte	0x04, 0x17
        /*011a*/ 	.short	(.L_44 - .L_43)
.L_43:
        /*011c*/ 	.word	0x00000000
        /*0120*/ 	.short	0x0008
        /*0122*/ 	.short	0x0034
        /*0124*/ 	.byte	0x00, 0xf0, 0x11, 0x00


	//----- nvinfo : EIATTR_KPARAM_INFO
	.align		4
.L_44:
        /*0128*/ 	.byte	0x04, 0x17
        /*012a*/ 	.short	(.L_46 - .L_45)
.L_45:
        /*012c*/ 	.word	0x00000000
        /*0130*/ 	.short	0x0007
        /*0132*/ 	.short	0x0030
        /*0134*/ 	.byte	0x00, 0xf0, 0x11, 0x00


	//----- nvinfo : EIATTR_KPARAM_INFO
	.align		4
.L_46:
        /*0138*/ 	.byte	0x04, 0x17
        /*013a*/ 	.short	(.L_48 - .L_47)
.L_47:
        /*013c*/ 	.word	0x00000000
        /*0140*/ 	.short	0x0006
        /*0142*/ 	.short	0x002c
        /*0144*/ 	.byte	0x00, 0xf0, 0x11, 0x00


	//----- nvinfo : EIATTR_KPARAM_INFO
	.align		4
.L_48:
        /*0148*/ 	.byte	0x04, 0x17
        /*014a*/ 	.short	(.L_50 - .L_49)
.L_49:
        /*014c*/ 	.word	0x00000000
        /*0150*/ 	.short	0x0005
        /*0152*/ 	.short	0x0028
        /*0154*/ 	.byte	0x00, 0xf0, 0x11, 0x00


	//----- nvinfo : EIATTR_KPARAM_INFO
	.align		4
.L_50:
        /*0158*/ 	.byte	0x04, 0x17
        /*015a*/ 	.short	(.L_52 - .L_51)
.L_51:
        /*015c*/ 	.word	0x00000000
        /*0160*/ 	.short	0x0004
        /*0162*/ 	.short	0x0020
        /*0164*/ 	.byte	0x00, 0xf4, 0x21, 0x00


	//----- nvinfo : EIATTR_KPARAM_INFO
	.align		4
.L_52:
        /*0168*/ 	.byte	0x04, 0x17
        /*016a*/ 	.short	(.L_54 - .L_53)
.L_53:
        /*016c*/ 	.word	0x00000000
        /*0170*/ 	.short	0x0003
        /*0172*/ 	.short	0x0018
        /*0174*/ 	.byte	0x00, 0xf4, 0x21, 0x00


	//----- nvinfo : EIATTR_KPARAM_INFO
	.align		4
.L_54:
        /*0178*/ 	.byte	0x04, 0x17
        /*017a*/ 	.short	(.L_56 - .L_55)
.L_55:
        /*017c*/ 	.word	0x00000000
        /*0180*/ 	.short	0x0002
        /*0182*/ 	.short	0x0010
        /*0184*/ 	.byte	0x00, 0xf4, 0x21, 0x00


	//----- nvinfo : EIATTR_KPARAM_INFO
	.align		4
.L_56:
        /*0188*/ 	.byte	0x04, 0x17
        /*018a*/ 	.short	(.L_58 - .L_57)
.L_57:
        /*018c*/ 	.word	0x00000000
        /*0190*/ 	.short	0x0001
        /*0192*/ 	.short	0x0008
        /*0194*/ 	.byte	0x00, 0xf4, 0x21, 0x00


	//----- nvinfo : EIATTR_KPARAM_INFO
	.align		4
.L_58:
        /*0198*/ 	.byte	0x04, 0x17
        /*019a*/ 	.short	(.L_60 - .L_59)
.L_59:
        /*019c*/ 	.word	0x00000000
        /*01a0*/ 	.short	0x0000
        /*01a2*/ 	.short	0x0000
        /*01a4*/ 	.byte	0x00, 0xf4, 0x21, 0x00


	//----- nvinfo : EIATTR_SPARSE_MMA_MASK
	.align		4
.L_60:
        /*01a8*/ 	.byte	0x03, 0x50
        /*01aa*/ 	.short	0x0000


	//----- nvinfo : EIATTR_MAXREG_COUNT
	.align		4
        /*01ac*/ 	.byte	0x03, 0x1b
        /*01ae*/ 	.short	0x00ff


	//----- nvinfo : EIATTR_NUM_BARRIERS
	.align		4
        /*01b0*/ 	.byte	0x02, 0x4c
        /*01b2*/ 	.byte	0x01
	.zero		1


	//----- nvinfo : EIATTR_ANNOTATIONS
	.align		4
        /*01b4*/ 	.byte	0x04, 0x55
        /*01b6*/ 	.short	(.L_62 - .L_61)


	//   ....[0]....
.L_61:
        /*01b8*/ 	.word	0x00000001
        /*01bc*/ 	.byte	0x50, 0x02, 0x00, 0x00, 0x01, 0x00, 0x00, 0x00, 0x60, 0x03, 0x00, 0x00, 0x01, 0x00, 0x00, 0x00
        /* <DEDUP_REMOVED lines=2538> */
        /*a06c*/ 	.byte	0x10, 0x74, 0x04, 0x00, 0x01, 0x00, 0x00, 0x00, 0xc0, 0x74, 0x04, 0x00


	//----- nvinfo : EIATTR_MERCURY_ISA_VERSION
	.align		4
.L_62:
        /*a078*/ 	.byte	0x03, 0x5f
        /*a07a*/ 	.short	0x0101


	//----- nvinfo : EIATTR_COOP_GROUP_MASK_REGIDS
	.align		4
        /*a07c*/ 	.byte	0x04, 0x29
        /*a07e*/ 	.short	(.L_64 - .L_63)


	//   ....[0]....
.L_63:
        /*a080*/ 	.word	0xffffffff


	//   ....[1]....
        /*a084*/ 	.word	0xffffffff


	//   ....[2]....
        /*a088*/ 	.word	0xffffffff


	//   ....[3]....
        /*a08c*/ 	.word	0xffffffff


	//   ....[4]....
        /*a090*/ 	.word	0xffffffff


	//   ....[5]....
        /*a094*/ 	.word	0xffffffff


	//   ....[6]....
        /*a098*/ 	.word	0xffffffff


	//   ....[7]....
        /*a09c*/ 	.word	0xffffffff


	//   ....[8]....
        /*a0a0*/ 	.word	0xffffffff


	//   ....[9]....
        /*a0a4*/ 	.word	0xffffffff


	//   ....[10]....
        /*a0a8*/ 	.word	0xffffffff


	//   ....[11]....
        /*a0ac*/ 	.word	0xffffffff


	//   ....[12]....
        /*a0b0*/ 	.word	0xffffffff


	//   ....[13]....
        /*a0b4*/ 	.word	0xffffffff


	//   ....[14]....
        /*a0b8*/ 	.word	0xffffffff


	//   ....[15]....
        /*a0bc*/ 	.word	0xffffffff


	//----- nvinfo : EIATTR_COOP_GROUP_INSTR_OFFSETS
	.align		4
.L_64:
        /*a0c0*/ 	.byte	0x04, 0x28
        /*a0c2*/ 	.short	(.L_66 - .L_65)


	//   ....[0]....
.L_65:
        /*a0c4*/ 	.word	0x0001bbe0


	//   ....[1]....
        /*a0c8*/ 	.word	0x0001bbf0


	//   ....[2]....
        /*a0cc*/ 	.word	0x0001bc20


	//   ....[3]....
        /*a0d0*/ 	.word	0x0001bc40


	//   ....[4]....
        /*a0d4*/ 	.word	0x00020140


	//   ....[5]....
        /*a0d8*/ 	.word	0x000201b0


	//   ....[6]....
        /*a0dc*/ 	.word	0x000201d0


	//   ....[7]....
        /*a0e0*/ 	.word	0x000201f0


	//   ....[8]....
        /*a0e4*/ 	.word	0x00023cc0


	//   ....[9]....
        /*a0e8*/ 	.word	0x00023ea0


	//   ....[10]....
        /*a0ec*/ 	.word	0x00023eb0


	//   ....[11]....
        /*a0f0*/ 	.word	0x00023ec0


	//   ....[12]....
        /*a0f4*/ 	.word	0x00023f10


	//   ....[13]....
        /*a0f8*/ 	.word	0x00023f20


	//   ....[14]....
        /*a0fc*/ 	.word	0x00023f30


	//   ....[15]....
        /*a100*/ 	.word	0x00023f40


	//----- nvinfo : EIATTR_EXIT_INSTR_OFFSETS
	.align		4
.L_66:
        /*a104*/ 	.byte	0x04, 0x1c
        /*a106*/ 	.short	(.L_68 - .L_67)


	//   ....[0]....
.L_67:
        /*a108*/ 	.word	0x00047910


	//----- nvinfo : EIATTR_REQNTID
	.align		4
.L_68:
        /*a10c*/ 	.byte	0x04, 0x10
        /*a10e*/ 	.short	(.L_70 - .L_69)
.L_69:
        /*a110*/ 	.word	0x00000080
        /*a114*/ 	.word	0x00000001
        /*a118*/ 	.word	0x00000001


	//----- nvinfo : EIATTR_CBANK_PARAM_SIZE
	.align		4
.L_70:
        /*a11c*/ 	.byte	0x03, 0x19
        /*a11e*/ 	.short	0x0088


	//----- nvinfo : EIATTR_PARAM_CBANK
	.align		4
        /*a120*/ 	.byte	0x04, 0x0a
        /*a122*/ 	.short	(.L_72 - .L_71)
	.align		4
.L_71:
        /*a124*/ 	.word	index@(.nv.constant0.attn_fwd)
        /*a128*/ 	.short	0x0210
        /*a12a*/ 	.short	0x0088


	//----- nvinfo : EIATTR_SW_WAR
	.align		4
.L_72:
        /*a12c*/ 	.byte	0x04, 0x36
        /*a12e*/ 	.short	(.L_74 - .L_73)
.L_73:
        /*a130*/ 	.word	0x00000008
.L_74:


//--------------------- .nv.callgraph             --------------------------
	.section	.nv.callgraph,"",@"SHT_CUDA_CALLGRAPH"
	.align	4
	.sectionentsize	8
	.align		4
        /*0000*/ 	.word	0x00000000
	.align		4
        /*0004*/ 	.word	0xffffffff
	.align		4
        /*0008*/ 	.word	0x00000000
	.align		4
        /*000c*/ 	.word	0xfffffffe
	.align		4
        /*0010*/ 	.word	0x00000000
	.align		4
        /*0014*/ 	.word	0xfffffffd
	.align		4
        /*0018*/ 	.word	0x00000000
	.align		4
        /*001c*/ 	.word	0xfffffffc


//--------------------- .nv.constant4             --------------------------
	.section	.nv.constant4,"a",@progbits
	.align	8
	.align		8
.nv.constant4:
        /*0000*/ 	.dword	_$_str


//--------------------- .text.attn_fwd            --------------------------
	.section	.text.attn_fwd,"ax",@progbits
	.align	128
        .global         attn_fwd
        .type           attn_fwd,@function
        .size           attn_fwd,(.L_x_3 - attn_fwd)
        .other          attn_fwd,@"STO_CUDA_ENTRY STV_DEFAULT"
attn_fwd:
.text.attn_fwd:
[----:B------:R-:W0:Y:S01]  /*0000*/  LDC R1, c[0x0][0x28] ;  /* 0x00000a00ff017b82 */ /* 0x000e220000000800 */
[----:B------:R-:W1:Y:S07]  /*0010*/  S2R R0, SR_CTAID.X ;  /* 0x0000000000007919 */ /* 0x000e6e0000002500 */
[----:B------:R-:W2:Y:S01]  /*0020*/  LDC.64 R2, c[0x0][0x240] ;  /* 0x00009000ff027b82 */ /* 0x000ea20000000a00 */
[----:B0-----:R-:W-:Y:S01]  /*0030*/  IADD3 R1, R1, -0x12e0, RZ ;  /* 0xffffed2001017810 */ /* 0x001fe20007ffe0ff */
[----:B------:R-:W-:Y:S01]  /*0040*/  ULDC.64 UR60, c[0x0][0x208] ;  /* 0x00008200003c7ab9 */ /* 0x000fe20000000a00 */
[----:B------:R-:W0:Y:S01]  /*0050*/  S2R R92, SR_TID.X ;  /* 0x00000000005c7919 */ /* 0x000e220000002100 */
[----:B------:R-:W2:Y:S04]  /*0060*/  S2R R8, SR_CTAID.Y ;  /* 0x0000000000087919 */ /* 0x000ea80000002600 */
[----:B------:R-:W3:Y:S01]  /*0070*/  LDC.64 R6, c[0x0][0x210] ;  /* 0x00008400ff067b82 */ /* 0x000ee20000000a00 */
[----:B------:R-:W4:Y:S07]  /*0080*/  S2R R4, SR_CgaCtaId ;  /* 0x0000000000047919 */ /* 0x000f2e0000008800 */
[----:B------:R-:W5:Y:S08]  /*0090*/  LDC R26, c[0x0][0x248] ;  /* 0x00009200ff1a7b82 */ /* 0x000f700000000800 */
[----:B------:R-:W3:Y:S01]  /*00a0*/  LDC R75, c[0x0][0x248] ;  /* 0x00009200ff4b7b82 */ /* 0x000ee20000000800 */
[----:B-1----:R-:W-:-:S07]  /*00b0*/  SHF.L.U32 R5, R0, 0x7, RZ ;  /* 0x0000000700057819 */ /* 0x002fce00000006ff */
[----:B------:R-:W1:Y:S01]  /*00c0*/  LDC R62, c[0x0][0x248] ;  /* 0x00009200ff3e7b82 */ /* 0x000e620000000800 */
[----:B0-----:R-:W-:Y:S01]  /*00d0*/  LOP3.LUT R5, R5, 0x7f, R92, 0xf8, !PT ;  /* 0x0000007f05057812 */ /* 0x001fe200078ef85c */
[----:B--2---:R-:W-:-:S06]  /*00e0*/  IMAD R0, R8, R2, RZ ;  /* 0x0000000208007224 */ /* 0x004fcc00078e02ff */
[----:B------:R-:W0:Y:S01]  /*00f0*/  LDC R58, c[0x0][0x248] ;  /* 0x00009200ff3a7b82 */ /* 0x000e220000000800 */
[----:B------:R-:W-:Y:S01]  /*0100*/  IMAD R2, R5, R3, RZ ;  /* 0x0000000305027224 */ /* 0x000fe200078e02ff */
[----:B------:R-:W-:Y:S01]  /*0110*/  MOV R3, 0x400 ;  /* 0x0000040000037802 */ /* 0x000fe20000000f00 */
[----:B-----5:R-:W-:Y:S01]  /*0120*/  IMAD R24, R26, 0x90, RZ ;  /* 0x000000901a187824 */ /* 0x020fe200078e02ff */
[C---:B------:R-:W-:Y:S01]  /*0130*/  SHF.L.U32 R121, R0.reuse, 0x1, RZ ;  /* 0x0000000100797819 */ /* 0x040fe200000006ff */
[----:B------:R-:W-:Y:S01]  /*0140*/  IMAD.HI R0, R0, 0x2, RZ ;  /* 0x0000000200007827 */ /* 0x000fe200078e02ff */
[----:B------:R-:W-:Y:S02]  /*0150*/  SHF.L.U32 R120, R2, 0x1, RZ ;  /* 0x0000000102787819 */ /* 0x000fe400000006ff */
[----:B----4-:R-:W-:Y:S01]  /*0160*/  LEA R74, R4, R3, 0x18 ;  /* 0x00000003044a7211 */ /* 0x010fe200078ec0ff */
[----:B------:R-:W-:Y:S01]  /*0170*/  IMAD.HI R2, R2, 0x2, RZ ;  /* 0x0000000202027827 */ /* 0x000fe200078e02ff */
[----:B---3--:R-:W-:Y:S01]  /*0180*/  IADD3 R120, P0, P1, R120, R6, R121 ;  /* 0x0000000678787210 */ /* 0x008fe2000791e079 */
[----:B------:R-:W2:Y:S01]  /*0190*/  LDC R197, c[0x0][0x248] ;  /* 0x00009200ffc57b82 */ /* 0x000ea20000000800 */
[C---:B------:R-:W-:Y:S01]  /*01a0*/  SHF.L.U32 R5, R92.reuse, 0x2, RZ ;  /* 0x000000025c057819 */ /* 0x040fe200000006ff */
[----:B------:R-:W-:Y:S01]  /*01b0*/  IMAD.SHL.U32 R4, R92, 0x8, RZ ;  /* 0x000000085c047824 */ /* 0x000fe200078e00ff */
[----:B------:R-:W-:Y:S01]  /*01c0*/  IADD3.X R121, R2, R7, R0, P0, P1 ;  /* 0x0000000702797210 */ /* 0x000fe200007e2400 */
[----:B------:R-:W-:Y:S01]  /*01d0*/  IMAD R43, R26, 0x48, RZ ;  /* 0x000000481a2b7824 */ /* 0x000fe200078e02ff */
[----:B------:R-:W-:Y:S01]  /*01e0*/  SHF.L.U32 R0, R92, 0x4, RZ ;  /* 0x000000045c007819 */ /* 0x000fe200000006ff */
[----:B------:R-:W-:Y:S01]  /*01f0*/  IMAD R13, R26, 0x28, RZ ;  /* 0x000000281a0d7824 */ /* 0x000fe200078e02ff */
[----:B------:R-:W-:Y:S01]  /*0200*/  SHF.L.U32 R2, R92, 0x6, RZ ;  /* 0x000000065c027819 */ /* 0x000fe200000006ff */
[----:B------:R-:W-:Y:S01]  /*0210*/  IMAD R7, R26, 0x50, RZ ;  /* 0x000000501a077824 */ /* 0x000fe200078e02ff */
[----:B------:R-:W-:Y:S01]  /*0220*/  LOP3.LUT R0, R0, 0xf0, RZ, 0xc0, !PT ;  /* 0x000000f000007812 */ /* 0x000fe200078ec0ff */
[----:B------:R-:W-:Y:S01]  /*0230*/  IMAD R17, R26, 0xa0, RZ ;  /* 0x000000a01a117824 */ /* 0x000fe200078e02ff */
[----:B------:R-:W-:Y:S01]  /*0240*/  LOP3.LUT R3, R2, 0x400, RZ, 0xc0, !PT ;  /* 0x0000040002037812 */ /* 0x000fe200078ec0ff */
[----:B------:R-:W-:Y:S01]  /*0250*/  STL [R1+0xd10], R74 ;  /* 0x000d104a01007387 */ /* 0x000fe20000100800 */
[----:B------:R-:W-:Y:S01]  /*0260*/  LOP3.LUT R4, R4, 0x38, RZ, 0xc0, !PT ;  /* 0x0000003804047812 */ /* 0x000fe200078ec0ff */
[----:B------:R-:W3:Y:S01]  /*0270*/  LDC R198, c[0x0][0x248] ;  /* 0x00009200ffc67b82 */ /* 0x000ee20000000800 */
[----:B------:R-:W-:Y:S01]  /*0280*/  IADD3 R2, P0, R24, R120, RZ ;  /* 0x0000007818027210 */ /* 0x000fe20007f1e0ff */
[C---:B------:R-:W-:Y:S01]  /*0290*/  IMAD R59, R26.reuse, 0x18, RZ ;  /* 0x000000181a3b7824 */ /* 0x040fe200078e02ff */
[----:B------:R-:W-:Y:S01]  /*02a0*/  LOP3.LUT R5, R5, 0x1c0, RZ, 0xc0, !PT ;  /* 0x000001c005057812 */ /* 0x000fe200078ec0ff */
[C---:B------:R-:W-:Y:S01]  /*02b0*/  IMAD R21, R26.reuse, 0xb0, RZ ;  /* 0x000000b01a157824 */ /* 0x040fe200078e02ff */
[-C--:B------:R-:W-:Y:S01]  /*02c0*/  IADD3 R6, R3, R74.reuse, R0 ;  /* 0x0000004a03067210 */ /* 0x080fe20007ffe000 */
[C---:B------:R-:W-:Y:S01]  /*02d0*/  IMAD R9, R26.reuse, 0x60, RZ ;  /* 0x000000601a097824 */ /* 0x040fe200078e02ff */
[-C--:B------:R-:W-:Y:S01]  /*02e0*/  LEA.HI.X.SX32 R3, R43, R121.reuse, 0x1, P0 ;  /* 0x000000792b037211 */ /* 0x080fe200000f0eff */
[C---:B------:R-:W-:Y:S01]  /*02f0*/  IMAD R50, R26.reuse, 0xc0, RZ ;  /* 0x000000c01a327824 */ /* 0x040fe200078e02ff */
[----:B------:R-:W-:Y:S01]  /*0300*/  IADD3 R0, R5, R74, R4 ;  /* 0x0000004a05007210 */ /* 0x000fe20007ffe004 */
[C---:B------:R-:W-:Y:S01]  /*0310*/  IMAD R5, R26.reuse, 0x30, RZ ;  /* 0x000000301a057824 */ /* 0x040fe200078e02ff */
[-C--:B------:R-:W-:Y:S01]  /*0320*/  IADD3 R46, P0, R7, R120.reuse, RZ ;  /* 0x00000078072e7210 */ /* 0x080fe20007f1e0ff */
[----:B------:R4:W5:Y:S01]  /*0330*/  LDG.E.U16 R61, desc[UR60][R2.64] ;  /* 0x0000003c023d7981 */ /* 0x000962000c1e1500 */
[----:B------:R-:W5:Y:S02]  /*0340*/  LDC R210, c[0x0][0x248] ;  /* 0x00009200ffd27b82 */ /* 0x000f640000000800 */
[----:B------:R-:W-:Y:S01]  /*0350*/  LEA.HI.X.SX32 R47, R13, R121, 0x1, P0 ;  /* 0x000000790d2f7211 */ /* 0x000fe200000f0eff */
[----:B------:R1:W-:Y:S01]  /*0360*/  STL [R1+0xd28], R6 ;  /* 0x000d280601007387 */ /* 0x0003e20000100800 */
[C---:B------:R-:W-:Y:S01]  /*0370*/  IMAD R15, R26.reuse, 0x58, RZ ;  /* 0x000000581a0f7824 */ /* 0x040fe200078e02ff */
[-C--:B------:R-:W-:Y:S01]  /*0380*/  IADD3 R72, P2, R21, R120.reuse, RZ ;  /* 0x0000007815487210 */ /* 0x080fe20007f5e0ff */
[C---:B------:R-:W-:Y:S01]  /*0390*/  IMAD R16, R26.reuse, 0xd0, RZ ;  /* 0x000000d01a107824 */ /* 0x040fe200078e02ff */
[----:B------:R-:W5:Y:S01]  /*03a0*/  LDG.E.U16 R46, desc[UR60][R46.64] ;  /* 0x0000003c2e2e7981 */ /* 0x000f62000c1e1500 */
[----:B------:R-:W5:Y:S01]  /*03b0*/  LDC R211, c[0x0][0x248] ;  /* 0x00009200ffd37b82 */ /* 0x000f620000000800 */
[-C--:B----4-:R-:W-:Y:S01]  /*03c0*/  IADD3 R2, P0, R5, R120.reuse, RZ ;  /* 0x0000007805027210 */ /* 0x090fe20007f1e0ff */
[----:B------:R-:W-:Y:S01]  /*03d0*/  IMAD R11, R26, 0x70, RZ ;  /* 0x000000701a0b7824 */ /* 0x000fe200078e02ff */
[----:B------:R-:W4:Y:S01]  /*03e0*/  LDG.E.U16 R51, desc[UR60][R120.64] ;  /* 0x0000003c78337981 */ /* 0x000f22000c1e1500 */
[----:B-1----:R-:W-:-:S02]  /*03f0*/  IADD3 R6, P1, R17, R120, RZ ;  /* 0x0000007811067210 */ /* 0x002fc40007f3e0ff */
[-C--:B------:R-:W-:Y:S01]  /*0400*/  LEA.HI.X.SX32 R3, R59, R121.reuse, 0x1, P0 ;  /* 0x000000793b037211 */ /* 0x080fe200000f0eff */
[C---:B------:R-:W-:Y:S01]  /*0410*/  IMAD R22, R26.reuse, 0xe0, RZ ;  /* 0x000000e01a167824 */ /* 0x040fe200078e02ff */
[-C--:B------:R-:W-:Y:S01]  /*0420*/  LEA.HI.X.SX32 R7, R7, R121.reuse, 0x1, P1 ;  /* 0x0000007907077211 */ /* 0x080fe200008f0eff */
[C---:B------:R-:W-:Y:S01]  /*0430*/  IMAD R57, R26.reuse, 0x68, RZ ;  /* 0x000000681a397824 */ /* 0x040fe200078e02ff */
[-C--:B------:R-:W-:Y:S01]  /*0440*/  IADD3 R4, P0, R9, R120.reuse, RZ ;  /* 0x0000007809047210 */ /* 0x080fe20007f1e0ff */
[----:B------:R-:W-:Y:S01]  /*0450*/  IMAD R63, R26, 0x38, RZ ;  /* 0x000000381a3f7824 */ /* 0x000fe200078e02ff */
[-C--:B------:R-:W-:Y:S01]  /*0460*/  IADD3 R28, P1, R50, R120.reuse, RZ ;  /* 0x00000078321c7210 */ /* 0x080fe20007f3e0ff */
[----:B------:R1:W4:Y:S01]  /*0470*/  LDG.E.U16 R60, desc[UR60][R6.64] ;  /* 0x0000003c063c7981 */ /* 0x000322000c1e1500 */
[-C--:B------:R-:W-:Y:S01]  /*0480*/  LEA.HI.X.SX32 R73, R15, R121.reuse, 0x1, P2 ;  /* 0x000000790f497211 */ /* 0x080fe200010f0eff */
[C---:B------:R-:W-:Y:S01]  /*0490*/  IMAD R33, R26.reuse, 0x12, RZ ;  /* 0x000000121a217824 */ /* 0x040fe200078e02ff */
[-C--:B------:R-:W-:Y:S01]  /*04a0*/  LEA.HI.X.SX32 R5, R5, R121.reuse, 0x1, P0 ;  /* 0x0000007905057211 */ /* 0x080fe200000f0eff */
[----:B------:R-:W-:Y:S01]  /*04b0*/  IMAD R35, R26, 0x22, RZ ;  /* 0x000000221a237824 */ /* 0x000fe200078e02ff */
[-C--:B------:R-:W-:Y:S01]  /*04c0*/  IADD3 R8, P2, R16, R120.reuse, RZ ;  /* 0x0000007810087210 */ /* 0x080fe20007f5e0ff */
[----:B------:R-:W-:Y:S01]  /*04d0*/  IMAD R95, R26, 0xf0, RZ ;  /* 0x000000f01a5f7824 */ /* 0x000fe200078e02ff */
[-C--:B------:R-:W-:Y:S01]  /*04e0*/  IADD3 R68, P0, R11, R120.reuse, RZ ;  /* 0x000000780b447210 */ /* 0x080fe20007f1e0ff */
[----:B------:R0:W4:Y:S01]  /*04f0*/  LDG.E.U16 R23, desc[UR60][R2.64] ;  /* 0x0000003c02177981 */ /* 0x000122000c1e1500 */
[-C--:B------:R-:W-:Y:S01]  /*0500*/  LEA.HI.X.SX32 R29, R9, R121.reuse, 0x1, P1 ;  /* 0x00000079091d7211 */ /* 0x080fe200008f0eff */
[----:B------:R-:W5:Y:S01]  /*0510*/  LDC R209, c[0x0][0x248] ;  /* 0x00009200ffd17b82 */ /* 0x000f620000000800 */
[----:B-1----:R-:W-:Y:S01]  /*0520*/  IADD3 R6, P1, R22, R120, RZ ;  /* 0x0000007816067210 */ /* 0x002fe20007f3e0ff */
[----:B------:R1:W4:Y:S01]  /*0530*/  LDG.E.U16 R66, desc[UR60][R4.64] ;  /* 0x0000003c04427981 */ /* 0x000322000c1e1500 */
[----:B------:R-:W-:-:S02]  /*0540*/  LEA.HI.X.SX32 R9, R57, R121, 0x1, P2 ;  /* 0x0000007939097211 */ /* 0x000fc400010f0eff */
[-C--:B------:R-:W-:Y:S01]  /*0550*/  LEA.HI.X.SX32 R69, R63, R121.reuse, 0x1, P0 ;  /* 0x000000793f457211 */ /* 0x080fe200000f0eff */
[C---:B------:R-:W-:Y:S01]  /*0560*/  IMAD R25, R26.reuse, 0x78, RZ ;  /* 0x000000781a197824 */ /* 0x040fe200078e02ff */
[-C--:B------:R-:W-:Y:S01]  /*0570*/  IADD3 R90, P0, R33, R120.reuse, RZ ;  /* 0x00000078215a7210 */ /* 0x080fe20007f1e0ff */
[C---:B0-----:R-:W-:Y:S01]  /*0580*/  IMAD R3, R26.reuse, 0x9, RZ ;  /* 0x000000091a037824 */ /* 0x041fe200078e02ff */
[-C--:B------:R-:W-:Y:S01]  /*0590*/  LEA.HI.X.SX32 R7, R11, R121.reuse, 0x1, P1 ;  /* 0x000000790b077211 */ /* 0x080fe200008f0eff */
[C---:B------:R-:W-:Y:S01]  /*05a0*/  IMAD R49, R26.reuse, 0x42, RZ ;  /* 0x000000421a317824 */ /* 0x040fe200078e02ff */
[-C--:B------:R-:W-:Y:S01]  /*05b0*/  IADD3 R2, P1, R35, R120.reuse, RZ ;  /* 0x0000007823027210 */ /* 0x080fe20007f3e0ff */
[C---:B-1----:R-:W-:Y:S01]  /*05c0*/  IMAD R5, R26.reuse, 0x11, RZ ;  /* 0x000000111a057824 */ /* 0x042fe200078e02ff */
[-C--:B------:R-:W-:Y:S01]  /*05d0*/  IADD3 R10, P2, R95, R120.reuse, RZ ;  /* 0x000000785f0a7210 */ /* 0x080fe20007f5e0ff */
[C---:B------:R-:W-:Y:S01]  /*05e0*/  IMAD R53, R26.reuse, 0x52, RZ ;  /* 0x000000521a357824 */ /* 0x040fe200078e02ff */
[----:B------:R-:W4:Y:S01]  /*05f0*/  LDG.E.U16 R72, desc[UR60][R72.64] ;  /* 0x0000003c48487981 */ /* 0x000f22000c1e1500 */
[-C--:B------:R-:W-:Y:S01]  /*0600*/  LEA.HI.X.SX32 R91, R3, R121.reuse, 0x1, P0 ;  /* 0x00000079035b7211 */ /* 0x080fe200000f0eff */
[C---:B------:R-:W-:Y:S01]  /*0610*/  IMAD R19, R26.reuse, 0x29, RZ ;  /* 0x000000291a137824 */ /* 0x040fe200078e02ff */
[-C--:B------:R-:W-:Y:S01]  /*0620*/  LEA.HI.X.SX32 R3, R5, R121.reuse, 0x1, P1 ;  /* 0x0000007905037211 */ /* 0x080fe200008f0eff */
[----:B------:R0:W4:Y:S01]  /*0630*/  LDG.E.U16 R67, desc[UR60][R8.64] ;  /* 0x0000003c08437981 */ /* 0x000122000c1e1500 */
[----:B------:R-:W-:Y:S01]  /*0640*/  LEA.HI.X.SX32 R11, R25, R121, 0x1, P2 ;  /* 0x00000079190b7211 */ /* 0x000fe200010f0eff */
[C---:B------:R-:W-:Y:S01]  /*0650*/  IMAD R39, R26.reuse, 0x32, RZ ;  /* 0x000000321a277824 */ /* 0x040fe200078e02ff */
[----:B------:R-:W1:Y:S01]  /*0660*/  LDC R208, c[0x0][0x248] ;  /* 0x00009200ffd07b82 */ /* 0x000e620000000800 */
[C---:B------:R-:W-:Y:S01]  /*0670*/  IMAD R184, R26.reuse, 0x92, RZ ;  /* 0x000000921ab87824 */ /* 0x040fe200078e02ff */
[----:B------:R-:W4:Y:S04]  /*0680*/  LDG.E.U16 R28, desc[UR60][R28.64] ;  /* 0x0000003c1c1c7981 */ /* 0x000f28000c1e1500 */
[----:B------:R2:W4:Y:S01]  /*0690*/  LDG.E.U16 R73, desc[UR60][R6.64] ;  /* 0x0000003c06497981 */ /* 0x000522000c1e1500 */
[C---:B0-----:R-:W-:Y:S01]  /*06a0*/  IMAD R9, R26.reuse, 0x21, RZ ;  /* 0x000000211a097824 */ /* 0x041fe200078e02ff */
[-C--:B------:R-:W-:Y:S01]  /*06b0*/  IADD3 R8, P2, R53, R120.reuse, RZ ;  /* 0x0000007835087210 */ /* 0x080fe20007f5e0ff */
[C---:B------:R-:W-:Y:S01]  /*06c0*/  IMAD R5, R26.reuse, 0x19, RZ ;  /* 0x000000191a057824 */ /* 0x040fe200078e02ff */
[----:B------:R0:W4:Y:S01]  /*06d0*/  LDG.E.U16 R89, desc[UR60][R2.64] ;  /* 0x0000003c02597981 */ /* 0x000122000c1e1500 */
[C---:B------:R-:W-:Y:S01]  /*06e0*/  IMAD R55, R26.reuse, 0x62, RZ ;  /* 0x000000621a377824 */ /* 0x040fe200078e02ff */
[----:B------:R-:W1:Y:S02]  /*06f0*/  LDC R206, c[0x0][0x248] ;  /* 0x00009200ffce7b82 */ /* 0x000e640000000800 */
[----:B------:R3:W4:Y:S01]  /*0700*/  LDG.E.U16 R14, desc[UR60][R10.64] ;  /* 0x0000003c0a0e7981 */ /* 0x000722000c1e1500 */
[----:B--2---:R-:W-:Y:S01]  /*0710*/  IADD3 R6, P1, R49, R120, RZ ;  /* 0x0000007831067210 */ /* 0x004fe20007f3e0ff */
[----:B------:R-:W-:-:S02]  /*0720*/  IMAD R192, R26, 0xd2, RZ ;  /* 0x000000d21ac07824 */ /* 0x000fc400078e02ff */
[----:B------:R2:W-:Y:S01]  /*0730*/  STL [R1+0xd2c], R0 ;  /* 0x000d2c0001007387 */ /* 0x0005e20000100800 */
[-C--:B------:R-:W-:Y:S01]  /*0740*/  LEA.HI.X.SX32 R7, R9, R121.reuse, 0x1, P1 ;  /* 0x0000007909077211 */ /* 0x080fe200008f0eff */
[----:B------:R-:W4:Y:S01]  /*0750*/  LDC R207, c[0x0][0x248] ;  /* 0x00009200ffcf7b82 */ /* 0x000f220000000800 */
[-C--:B------:R-:W-:Y:S01]  /*0760*/  LEA.HI.X.SX32 R9, R19, R121.reuse, 0x1, P2 ;  /* 0x0000007913097211 */ /* 0x080fe200010f0eff */
[C---:B------:R-:W-:Y:S01]  /*0770*/  IMAD R65, R26.reuse, 0x82, RZ ;  /* 0x000000821a417824 */ /* 0x040fe200078e02ff */
[-C--:B------:R-:W-:Y:S01]  /*0780*/  IADD3 R4, P0, R39, R120.reuse, RZ ;  /* 0x0000007827047210 */ /* 0x080fe20007f1e0ff */
[C---:B------:R-:W-:Y:S01]  /*0790*/  IMAD R29, R26.reuse, 0x49, RZ ;  /* 0x000000491a1d7824 */ /* 0x040fe200078e02ff */
[----:B------:R-:W4:Y:S01]  /*07a0*/  LDG.E.U16 R87, desc[UR60][R6.64] ;  /* 0x0000003c06577981 */ /* 0x000f22000c1e1500 */
[C---:B0-----:R-:W-:Y:S01]  /*07b0*/  IMAD R3, R26.reuse, 0x31, RZ ;  /* 0x000000311a037824 */ /* 0x041fe200078e02ff */
[----:B------:R-:W-:Y:S01]  /*07c0*/  LEA.HI.X.SX32 R5, R5, R121, 0x1, P0 ;  /* 0x0000007905057211 */ /* 0x000fe200000f0eff */
[----:B------:R-:W0:Y:S01]  /*07d0*/  LDC R205, c[0x0][0x248] ;  /* 0x00009200ffcd7b82 */ /* 0x000e220000000800 */
[----:B------:R2:W4:Y:S01]  /*07e0*/  LDG.E.U16 R86, desc[UR60][R8.64] ;  /* 0x0000003c08567981 */ /* 0x000522000c1e1500 */
[----:B---3--:R-:W-:Y:S01]  /*07f0*/  IADD3 R10, P0, R55, R120, RZ ;  /* 0x00000078370a7210 */ /* 0x008fe20007f1e0ff */
[----:B------:R-:W-:-:S02]  /*0800*/  IMAD R19, R26, 0x39, RZ ;  /* 0x000000391a137824 */ /* 0x000fc400078e02ff */
[----:B------:R3:W4:Y:S01]  /*0810*/  LDG.E.U16 R88, desc[UR60][R4.64] ;  /* 0x0000003c04587981 */ /* 0x000722000c1e1500 */
[-C--:B------:R-:W-:Y:S01]  /*0820*/  LEA.HI.X.SX32 R11, R3, R121.reuse, 0x1, P0 ;  /* 0x00000079030b7211 */ /* 0x080fe200000f0eff */
[C---:B------:R-:W-:Y:S01]  /*0830*/  IMAD R27, R26.reuse, 0x41, RZ ;  /* 0x000000411a1b7824 */ /* 0x040fe200078e02ff */
[----:B------:R-:W0:Y:S01]  /*0840*/  LDC R204, c[0x0][0x248] ;  /* 0x00009200ffcc7b82 */ /* 0x000e220000000800 */
[----:B------:R-:W-:Y:S01]  /*0850*/  IMAD R186, R26, 0xa2, RZ ;  /* 0x000000a21aba7824 */ /* 0x000fe200078e02ff */
[----:B------:R-:W4:Y:S01]  /*0860*/  LDG.E.U16 R68, desc[UR60][R68.64] ;  /* 0x0000003c44447981 */ /* 0x000f22000c1e1500 */
[-C--:B--2---:R-:W-:Y:S01]  /*0870*/  IADD3 R8, P2, R184, R120.reuse, RZ ;  /* 0x00000078b8087210 */ /* 0x084fe20007f5e0ff */
[C---:B------:R-:W-:Y:S01]  /*0880*/  IMAD R3, R26.reuse, 0x72, RZ ;  /* 0x000000721a037824 */ /* 0x040fe200078e02ff */
[-C--:B------:R-:W-:Y:S01]  /*0890*/  IADD3 R6, P1, R65, R120.reuse, RZ ;  /* 0x0000007841067210 */ /* 0x080fe20007f3e0ff */
[C---:B------:R-:W-:Y:S01]  /*08a0*/  IMAD R150, R26.reuse, 0x10a, RZ ;  /* 0x0000010a1a967824 */ /* 0x040fe200078e02ff */
[-C--:B------:R-:W-:Y:S01]  /*08b0*/  LEA.HI.X.SX32 R9, R29, R121.reuse, 0x1, P2 ;  /* 0x000000791d097211 */ /* 0x080fe200010f0eff */
[C---:B------:R-:W-:Y:S01]  /*08c0*/  IMAD R29, R26.reuse, 0x69, RZ ;  /* 0x000000691a1d7824 */ /* 0x040fe200078e02ff */
[-C--:B---3--:R-:W-:Y:S01]  /*08d0*/  IADD3 R4, P0, R3, R120.reuse, RZ ;  /* 0x0000007803047210 */ /* 0x088fe20007f1e0ff */
[----:B------:R-:W2:Y:S01]  /*08e0*/  LDG.E.U16 R85, desc[UR60][R10.64] ;  /* 0x0000003c0a557981 */ /* 0x000ea2000c1e1500 */
[----:B------:R-:W3:Y:S03]  /*08f0*/  LDC R213, c[0x0][0x248] ;  /* 0x00009200ffd57b82 */ /* 0x000ee60000000800 */
[----:B------:R1:W2:Y:S01]  /*0900*/  LDG.E.U16 R82, desc[UR60][R8.64] ;  /* 0x0000003c08527981 */ /* 0x0002a2000c1e1500 */
[-C--:B------:R-:W-:Y:S01]  /*0910*/  LEA.HI.X.SX32 R5, R19, R121.reuse, 0x1, P0 ;  /* 0x0000007913057211 */ /* 0x080fe200000f0eff */
[C---:B------:R-:W-:Y:S01]  /*0920*/  IMAD R188, R26.reuse, 0xb2, RZ ;  /* 0x000000b21abc7824 */ /* 0x040fe200078e02ff */
[-C--:B------:R-:W-:Y:S01]  /*0930*/  LEA.HI.X.SX32 R7, R27, R121.reuse, 0x1, P1 ;  /* 0x000000791b077211 */ /* 0x080fe200008f0eff */
[----:B------:R-:W-:Y:S01]  /*0940*/  IMAD R190, R26, 0xc2, RZ ;  /* 0x000000c21abe7824 */ /* 0x000fe200078e02ff */
[----:B------:R-:W2:Y:S01]  /*0950*/  LDG.E.U16 R90, desc[UR60][R90.64] ;  /* 0x0000003c5a5a7981 */ /* 0x000ea2000c1e1500 */
[----:B------:R-:W2:Y:S01]  /*0960*/  LDC R101, c[0x0][0x248] ;  /* 0x00009200ff657b82 */ /* 0x000ea20000000800 */
[-C--:B-1----:R-:W-:Y:S01]  /*0970*/  IADD3 R8, P2, R192, R120.reuse, RZ ;  /* 0x00000078c0087210 */ /* 0x082fe20007f5e0ff */
[----:B------:R-:W-:Y:S01]  /*0980*/  IMAD R11, R26, 0x51, RZ ;  /* 0x000000511a0b7824 */ /* 0x000fe200078e02ff */
[-C--:B------:R-:W-:Y:S01]  /*0990*/  IADD3 R10, P0, R186, R120.reuse, RZ ;  /* 0x00000078ba0a7210 */ /* 0x080fe20007f1e0ff */
[----:B------:R1:W2:Y:S01]  /*09a0*/  LDG.E.U16 R84, desc[UR60][R4.64] ;  /* 0x0000003c04547981 */ /* 0x0002a2000c1e1500 */
[-C--:B------:R-:W-:Y:S01]  /*09b0*/  LEA.HI.X.SX32 R9, R29, R121.reuse, 0x1, P2 ;  /* 0x000000791d097211 */ /* 0x080fe200010f0eff */
[----:B------:R-:W-:Y:S01]  /*09c0*/  IMAD R29, R26, 0x85, RZ ;  /* 0x000000851a1d7824 */ /* 0x000fe200078e02ff */
[-C--:B------:R-:W-:Y:S01]  /*09d0*/  IADD3 R30, P2, R150, R120.reuse, RZ ;  /* 0x00000078961e7210 */ /* 0x080fe20007f5e0ff */
[----:B------:R1:W2:Y:S01]  /*09e0*/  LDG.E.U16 R83, desc[UR60][R6.64] ;  /* 0x0000003c06537981 */ /* 0x0002a2000c1e1500 */
[-C--:B------:R-:W-:Y:S01]  /*09f0*/  LEA.HI.X.SX32 R11, R11, R121.reuse, 0x1, P0 ;  /* 0x000000790b0b7211 */ /* 0x080fe200000f0eff */
[C---:B------:R-:W-:Y:S01]  /*0a00*/  IMAD R19, R26.reuse, 0x59, RZ ;  /* 0x000000591a137824 */ /* 0x040fe200078e02ff */
[-C--:B------:R-:W-:Y:S01]  /*0a10*/  LEA.HI.X.SX32 R31, R29, R121.reuse, 0x1, P2 ;  /* 0x000000791d1f7211 */ /* 0x080fe200010f0eff */
[----:B------:R-:W-:Y:S01]  /*0a20*/  IMAD R27, R26, 0x61, RZ ;  /* 0x000000611a1b7824 */ /* 0x000fe200078e02ff */
[----:B------:R-:W2:Y:S01]  /*0a30*/  LDG.E.U16 R78, desc[UR60][R8.64] ;  /* 0x0000003c084e7981 */ /* 0x000ea2000c1e1500 */
[-C--:B-1----:R-:W-:Y:S01]  /*0a40*/  IADD3 R4, P0, R188, R120.reuse, RZ ;  /* 0x00000078bc047210 */ /* 0x082fe20007f1e0ff */
[----:B------:R-:W-:Y:S01]  /*0a50*/  IMAD R194, R26, 0xe2, RZ ;  /* 0x000000e21ac27824 */ /* 0x000fe200078e02ff */
[----:B------:R-:W1:Y:S01]  /*0a60*/  LDC R203, c[0x0][0x248] ;  /* 0x00009200ffcb7b82 */ /* 0x000e620000000800 */
[----:B------:R0:W2:Y:S01]  /*0a70*/  LDG.E.U16 R81, desc[UR60][R10.64] ;  /* 0x0000003c0a517981 */ /* 0x0000a2000c1e1500 */
[----:B------:R-:W-:Y:S01]  /*0a80*/  IADD3 R6, P1, R190, R120, RZ ;  /* 0x00000078be067210 */ /* 0x000fe20007f3e0ff */
[----:B------:R-:W-:Y:S01]  /*0a90*/  IMAD R196, R26, 0xf2, RZ ;  /* 0x000000f21ac47824 */ /* 0x000fe200078e02ff */
[-C--:B------:R-:W-:Y:S01]  /*0aa0*/  LEA.HI.X.SX32 R5, R19, R121.reuse, 0x1, P0 ;  /* 0x0000007913057211 */ /* 0x080fe200000f0eff */
[----:B------:R-:W3:Y:S01]  /*0ab0*/  LDG.E.U16 R2, desc[UR60][R30.64] ;  /* 0x0000003c1e027981 */ /* 0x000ee2000c1e1500 */
[----:B------:R-:W-:-:S02]  /*0ac0*/  LEA.HI.X.SX32 R7, R27, R121, 0x1, P1 ;  /* 0x000000791b077211 */ /* 0x000fc400008f0eff */
[----:B------:R-:W1:Y:S01]  /*0ad0*/  LDC R102, c[0x0][0x248] ;  /* 0x00009200ff667b82 */ /* 0x000e620000000800 */
[----:B0-----:R-:W-:Y:S01]  /*0ae0*/  IMAD R11, R26, 0x71, RZ ;  /* 0x000000711a0b7824 */ /* 0x001fe200078e02ff */
[-C--:B------:R-:W-:Y:S01]  /*0af0*/  IADD3 R10, P0, R194, R120.reuse, RZ ;  /* 0x00000078c20a7210 */ /* 0x080fe20007f1e0ff */
[----:B------:R0:W2:Y:S01]  /*0b00*/  LDG.E.U16 R79, desc[UR60][R6.64] ;  /* 0x0000003c064f7981 */ /* 0x0000a2000c1e1500 */
[----:B------:R-:W-:Y:S02]  /*0b10*/  IMAD R19, R26, 0x79, RZ ;  /* 0x000000791a137824 */ /* 0x000fe400078e02ff */
[-C--:B------:R-:W-:Y:S01]  /*0b20*/  LEA.HI.X.SX32 R11, R11, R121.reuse, 0x1, P0 ;  /* 0x000000790b0b7211 */ /* 0x080fe200000f0eff */
[----:B------:R0:W2:Y:S01]  /*0b30*/  LDG.E.U16 R80, desc[UR60][R4.64] ;  /* 0x0000003c04507981 */ /* 0x0000a2000c1e1500 */
[----:B------:R-:W-:Y:S01]  /*0b40*/  IADD3 R18, P0, R196, R120, RZ ;  /* 0x00000078c4127210 */ /* 0x000fe20007f1e0ff */
[C---:B------:R-:W-:Y:S01]  /*0b50*/  IMAD R151, R26.reuse, 0x102, RZ ;  /* 0x000001021a977824 */ /* 0x040fe200078e02ff */
[----:B------:R-:W1:Y:S01]  /*0b60*/  LDC R212, c[0x0][0x248] ;  /* 0x00009200ffd47b82 */ /* 0x000e620000000800 */
[----:B------:R0:W2:Y:S02]  /*0b70*/  LDG.E.U16 R77, desc[UR60][R10.64] ;  /* 0x0000003c0a4d7981 */ /* 0x0000a4000c1e1500 */
[C---:B0-----:R-:W-:Y:S01]  /*0b80*/  IMAD R7, R26.reuse, 0xa, RZ ;  /* 0x0000000a1a077824 */ /* 0x041fe200078e02ff */
[----:B------:R-:W-:Y:S01]  /*0b90*/  LEA.HI.X.SX32 R19, R19, R121, 0x1, P0 ;  /* 0x0000007913137211 */ /* 0x000fe200000f0eff */
[----:B------:R-:W-:-:S03]  /*0ba0*/  IMAD R5, R26, 0x5, RZ ;  /* 0x000000051a057824 */ /* 0x000fc600078e02ff */
[-C--:B------:R-:W-:Y:S01]  /*0bb0*/  IADD3 R4, P0, R7, R120.reuse, RZ ;  /* 0x0000007807047210 */ /* 0x080fe20007f1e0ff */
[C---:B------:R-:W-:Y:S01]  /*0bc0*/  IMAD R27, R26.reuse, 0x81, RZ ;  /* 0x000000811a1b7824 */ /* 0x040fe200078e02ff */
[----:B------:R-:W-:Y:S01]  /*0bd0*/  IADD3 R8, P1, R151, R120, RZ ;  /* 0x0000007897087210 */ /* 0x000fe20007f3e0ff */
[C---:B------:R-:W-:Y:S01]  /*0be0*/  IMAD R11, R26.reuse, 0x14, RZ ;  /* 0x000000141a0b7824 */ /* 0x040fe200078e02ff */
[-C--:B------:R-:W-:Y:S01]  /*0bf0*/  LEA.HI.X.SX32 R5, R5, R121.reuse, 0x1, P0 ;  /* 0x0000007905057211 */ /* 0x080fe200000f0eff */
[----:B------:R-:W-:Y:S01]  /*0c00*/  IMAD R37, R26, 0x24, RZ ;  /* 0x000000241a257824 */ /* 0x000fe200078e02ff */
[----:B------:R0:W2:Y:S01]  /*0c10*/  LDG.E.U16 R76, desc[UR60][R18.64] ;  /* 0x0000003c124c7981 */ /* 0x0000a2000c1e1500 */
[----:B------:R-:W1:Y:S03]  /*0c20*/  LDC R103, c[0x0][0x248] ;  /* 0x00009200ff677b82 */ /* 0x000e660000000800 */
[----:B------:R-:W5:Y:S01]  /*0c30*/  LDG.E.U16 R0, desc[UR60][R4.64] ;  /* 0x0000003c04007981 */ /* 0x000f62000c1e1500 */
[----:B------:R-:W-:-:S02]  /*0c40*/  LEA.HI.X.SX32 R9, R27, R121, 0x1, P1 ;  /* 0x000000791b097211 */ /* 0x000fc400008f0eff */
[-C--:B------:R-:W-:Y:S01]  /*0c50*/  IADD3 R6, P1, R11, R120.reuse, RZ ;  /* 0x000000780b067210 */ /* 0x080fe20007f3e0ff */
[C---:B------:R-:W-:Y:S01]  /*0c60*/  IMAD R29, R26.reuse, 0x1a, RZ ;  /* 0x0000001a1a1d7824 */ /* 0x040fe200078e02ff */
[-C--:B------:R-:W-:Y:S01]  /*0c70*/  IADD3 R12, P0, R13, R120.reuse, RZ ;  /* 0x000000780d0c7210 */ /* 0x080fe20007f1e0ff */
[C---:B------:R-:W-:Y:S01]  /*0c80*/  IMAD R41, R26.reuse, 0x34, RZ ;  /* 0x000000341a297824 */ /* 0x040fe200078e02ff */
[-C--:B------:R-:W-:Y:S01]  /*0c90*/  LEA.HI.X.SX32 R7, R7, R121.reuse, 0x1, P1 ;  /* 0x0000007907077211 */ /* 0x080fe200008f0eff */
[----:B------:R0:W2:Y:S01]  /*0ca0*/  LDG.E.U16 R64, desc[UR60][R8.64] ;  /* 0x0000003c08407981 */ /* 0x0000a2000c1e1500 */
[-C--:B------:R-:W-:Y:S01]  /*0cb0*/  IADD3 R10, P1, R37, R120.reuse, RZ ;  /* 0x00000078250a7210 */ /* 0x080fe20007f3e0ff */
[C---:B------:R-:W-:Y:S01]  /*0cc0*/  IMAD R27, R26.reuse, 0xd, RZ ;  /* 0x0000000d1a1b7824 */ /* 0x040fe200078e02ff */
[-C--:B------:R-:W-:Y:S01]  /*0cd0*/  LEA.HI.X.SX32 R13, R11, R121.reuse, 0x1, P0 ;  /* 0x000000790b0d7211 */ /* 0x080fe200000f0eff */
[----:B------:R0:W2:Y:S01]  /*0ce0*/  LDG.E.U16 R45, desc[UR60][R6.64] ;  /* 0x0000003c062d7981 */ /* 0x0000a2000c1e1500 */
[----:B------:R-:W-:Y:S01]  /*0cf0*/  LEA.HI.X.SX32 R11, R33, R121, 0x1, P1 ;  /* 0x00000079210b7211 */ /* 0x000fe200008f0eff */
[----:B------:R-:W-:Y:S01]  /*0d00*/  IMAD R71, R26, 0x88, RZ ;  /* 0x000000881a477824 */ /* 0x000fe200078e02ff */
[-C--:B0-----:R-:W-:Y:S01]  /*0d10*/  IADD3 R18, P2, R43, R120.reuse, RZ ;  /* 0x000000782b127210 */ /* 0x081fe20007f5e0ff */
[----:B------:R-:W4:Y:S01]  /*0d20*/  LDG.E.U16 R36, desc[UR60][R12.64] ;  /* 0x0000003c0c247981 */ /* 0x000f22000c1e1500 */
[----:B------:R-:W0:Y:S01]  /*0d30*/  LDC R105, c[0x0][0x248] ;  /* 0x00009200ff697b82 */ /* 0x000e220000000800 */
[----:B------:R-:W-:-:S02]  /*0d40*/  IADD3 R8, P0, R29, R120, RZ ;  /* 0x000000781d087210 */ /* 0x000fc40007f1e0ff */
[----:B------:R-:W-:Y:S01]  /*0d50*/  IADD3 R6, P1, R41, R120, RZ ;  /* 0x0000007829067210 */ /* 0x000fe20007f3e0ff */
[----:B------:R1:W2:Y:S01]  /*0d60*/  LDG.E.U16 R44, desc[UR60][R10.64] ;  /* 0x0000003c0a2c7981 */ /* 0x0002a2000c1e1500 */
[----:B------:R-:W-:-:S03]  /*0d70*/  LEA.HI.X.SX32 R9, R27, R121, 0x1, P0 ;  /* 0x000000791b097211 */ /* 0x000fc600000f0eff */
[----:B------:R-:W0:Y:S01]  /*0d80*/  LDC R106, c[0x0][0x248] ;  /* 0x00009200ff6a7b82 */ /* 0x000e220000000800 */
[-C--:B------:R-:W-:Y:S01]  /*0d90*/  LEA.HI.X.SX32 R7, R29, R121.reuse, 0x1, P1 ;  /* 0x000000791d077211 */ /* 0x080fe200008f0eff */
[C---:B------:R-:W-:Y:S01]  /*0da0*/  IMAD R29, R26.reuse, 0x44, RZ ;  /* 0x000000441a1d7824 */ /* 0x040fe200078e02ff */
[-C--:B------:R-:W-:Y:S01]  /*0db0*/  LEA.HI.X.SX32 R19, R37, R121.reuse, 0x1, P2 ;  /* 0x0000007925137211 */ /* 0x080fe200010f0eff */
[----:B------:R-:W2:Y:S01]  /*0dc0*/  LDG.E.U16 R32, desc[UR60][R8.64] ;  /* 0x0000003c08207981 */ /* 0x000ea2000c1e1500 */
[-C--:B------:R-:W-:Y:S02]  /*0dd0*/  IADD3 R30, P0, R57, R120.reuse, RZ ;  /* 0x00000078391e7210 */ /* 0x080fe40007f1e0ff */
[-C--:B-1----:R-:W-:Y:S01]  /*0de0*/  IADD3 R10, P2, R71, R120.reuse, RZ ;  /* 0x00000078470a7210 */ /* 0x082fe20007f5e0ff */
[----:B------:R-:W2:Y:S01]  /*0df0*/  LDG.E.U16 R34, desc[UR60][R18.64] ;  /* 0x0000003c12227981 */ /* 0x000ea2000c1e1500 */
[-C--:B------:R-:W-:Y:S01]  /*0e00*/  LEA.HI.X.SX32 R31, R41, R121.reuse, 0x1, P0 ;  /* 0x00000079291f7211 */ /* 0x080fe200000f0eff */
[----:B------:R-:W1:Y:S01]  /*0e10*/  LDC R107, c[0x0][0x248] ;  /* 0x00009200ff6b7b82 */ /* 0x000e620000000800 */
[-C--:B------:R-:W-:Y:S01]  /*0e20*/  LEA.HI.X.SX32 R11, R29, R121.reuse, 0x1, P2 ;  /* 0x000000791d0b7211 */ /* 0x080fe200010f0eff */
[C---:B------:R-:W-:Y:S01]  /*0e30*/  IMAD R27, R26.reuse, 0x2a, RZ ;  /* 0x0000002a1a1b7824 */ /* 0x040fe200078e02ff */
[----:B------:R5:W2:Y:S04]  /*0e40*/  LDG.E.U16 R43, desc[UR60][R6.64] ;  /* 0x0000003c062b7981 */ /* 0x000aa8000c1e1500 */
[----:B------:R-:W2:Y:S01]  /*0e50*/  LDG.E.U16 R30, desc[UR60][R30.64] ;  /* 0x0000003c1e1e7981 */ /* 0x000ea2000c1e1500 */
[----:B------:R-:W-:Y:S01]  /*0e60*/  IMAD R5, R26, 0x15, RZ ;  /* 0x000000151a057824 */ /* 0x000fe200078e02ff */
[----:B------:R-:W-:Y:S01]  /*0e70*/  IADD3 R4, P0, R27, R120, RZ ;  /* 0x000000781b047210 */ /* 0x000fe20007f1e0ff */
[----:B------:R-:W1:Y:S03]  /*0e80*/  LDC R99, c[0x0][0x248] ;  /* 0x00009200ff637b82 */ /* 0x000e660000000800 */
[----:B------:R-:W-:-:S05]  /*0e90*/  LEA.HI.X.SX32 R5, R5, R121, 0x1, P0 ;  /* 0x0000007905057211 */ /* 0x000fca00000f0eff */
[----:B------:R-:W1:Y:S08]  /*0ea0*/  LDC R100, c[0x0][0x248] ;  /* 0x00009200ff647b82 */ /* 0x000e700000000800 */
        /* <DEDUP_REMOVED lines=25> */
[----:B------:R-:W1:Y:S01]  /*1040*/  LDC R165, c[0x0][0x248] ;  /* 0x00009200ffa57b82 */ /* 0x000e620000000800 */
[----:B---3--:R3:W-:Y:S07]  /*1050*/  STL [R1+0x34], R2 ;  /* 0x0000340201007387 */ /* 0x0087ee0000100800 */
[----:B------:R-:W1:Y:S01]  /*1060*/  LDC R177, c[0x0][0x248] ;  /* 0x00009200ffb17b82 */ /* 0x000e620000000800 */
[----:B---3--:R-:W3:Y:S07]  /*1070*/  LDG.E.U16 R2, desc[UR60][R10.64] ;  /* 0x0000003c0a027981 */ /* 0x008eee000c1e1500 */
[----:B------:R-:W1:Y:S08]  /*1080*/  LDC R182, c[0x0][0x248] ;  /* 0x00009200ffb67b82 */ /* 0x000e700000000800 */
[----:B------:R-:W1:Y:S08]  /*1090*/  LDC R173, c[0x0][0x248] ;  /* 0x00009200ffad7b82 */ /* 0x000e700000000800 */
[----:B------:R-:W1:Y:S01]  /*10a0*/  LDC R178, c[0x0][0x248] ;  /* 0x00009200ffb27b82 */ /* 0x000e620000000800 */
[----:B-----5:R5:W-:Y:S07]  /*10b0*/  STL [R1+0x108], R0 ;  /* 0x0001080001007387 */ /* 0x020bee0000100800 */
[----:B------:R-:W1:Y:S01]  /*10c0*/  LDC R143, c[0x0][0x248] ;  /* 0x00009200ff8f7b82 */ /* 0x000e620000000800 */
[----:B-----5:R5:W3:Y:S01]  /*10d0*/  LDG.E.U16 R0, desc[UR60][R4.64] ;  /* 0x0000003c04007981 */ /* 0x020ae2000c1e1500 */
[----:B------:R-:W-:Y:S01]  /*10e0*/  IADD3 R12, P1, R29, R120, RZ ;  /* 0x000000781d0c7210 */ /* 0x000fe20007f3e0ff */
[----:B------:R-:W-:-:S05]  /*10f0*/  IMAD R33, R26, 0x54, RZ ;  /* 0x000000541a217824 */ /* 0x000fca00078e02ff */
[----:B------:R-:W1:Y:S01]  /*1100*/  LDC R180, c[0x0][0x248] ;  /* 0x00009200ffb47b82 */ /* 0x000e620000000800 */
[C---:B------:R-:W-:Y:S01]  /*1110*/  IMAD R20, R26.reuse, 0xa8, RZ ;  /* 0x000000a81a147824 */ /* 0x040fe200078e02ff */
[-C--:B------:R-:W-:Y:S01]  /*1120*/  LEA.HI.X.SX32 R13, R35, R121.reuse, 0x1, P1 ;  /* 0x00000079230d7211 */ /* 0x080fe200008f0eff */
[----:B------:R-:W-:Y:S01]  /*1130*/  IMAD R29, R26, 0x3a, RZ ;  /* 0x0000003a1a1d7824 */ /* 0x000fe200078e02ff */
[-C--:B------:R-:W-:Y:S02]  /*1140*/  IADD3 R6, P1, R33, R120.reuse, RZ ;  /* 0x0000007821067210 */ /* 0x080fe40007f3e0ff */
[-C--:B------:R-:W-:Y:S01]  /*1150*/  IADD3 R18, P0, R20, R120.reuse, RZ ;  /* 0x0000007814127210 */ /* 0x080fe20007f1e0ff */
[C---:B------:R-:W-:Y:S01]  /*1160*/  IMAD R35, R26.reuse, 0x64, RZ ;  /* 0x000000641a237824 */ /* 0x040fe200078e02ff */
[-C--:B------:R-:W-:Y:S01]  /*1170*/  LEA.HI.X.SX32 R7, R27, R121.reuse, 0x1, P1 ;  /* 0x000000791b077211 */ /* 0x080fe200008f0eff */
[C---:B------:R-:W-:Y:S01]  /*1180*/  IMAD R47, R26.reuse, 0xc8, RZ ;  /* 0x000000c81a2f7824 */ /* 0x040fe200078e02ff */
[-C--:B------:R-:W-:Y:S01]  /*1190*/  LEA.HI.X.SX32 R19, R33, R121.reuse, 0x1, P0 ;  /* 0x0000007921137211 */ /* 0x080fe200000f0eff */
[C---:B------:R-:W-:Y:S01]  /*11a0*/  IMAD R27, R26.reuse, 0x1d, RZ ;  /* 0x0000001d1a1b7824 */ /* 0x040fe200078e02ff */
[-C--:B-----5:R-:W-:Y:S01]  /*11b0*/  IADD3 R4, P0, R29, R120.reuse, RZ ;  /* 0x000000781d047210 */ /* 0x0a0fe20007f1e0ff */
[C---:B------:R-:W-:Y:S01]  /*11c0*/  IMAD R94, R26.reuse, 0xe8, RZ ;  /* 0x000000e81a5e7824 */ /* 0x040fe200078e02ff */
[----:B------:R5:W3:Y:S01]  /*11d0*/  LDG.E.U16 R42, desc[UR60][R12.64] ;  /* 0x0000003c0c2a7981 */ /* 0x000ae2000c1e1500 */
[-C--:B------:R-:W-:Y:S01]  /*11e0*/  IADD3 R8, P1, R35, R120.reuse, RZ ;  /* 0x0000007823087210 */ /* 0x080fe20007f3e0ff */
[----:B------:R-:W1:Y:S01]  /*11f0*/  LDC R144, c[0x0][0x248] ;  /* 0x00009200ff907b82 */ /* 0x000e620000000800 */
[-C--:B------:R-:W-:Y:S01]  /*1200*/  IADD3 R10, P2, R47, R120.reuse, RZ ;  /* 0x000000782f0a7210 */ /* 0x080fe20007f5e0ff */
[----:B------:R0:W3:Y:S01]  /*1210*/  LDG.E.U16 R41, desc[UR60][R6.64] ;  /* 0x0000003c06297981 */ /* 0x0000e2000c1e1500 */
[----:B------:R-:W-:Y:S01]  /*1220*/  LEA.HI.X.SX32 R5, R27, R121, 0x1, P0 ;  /* 0x000000791b057211 */ /* 0x000fe200000f0eff */
[----:B-----5:R-:W-:Y:S01]  /*1230*/  IMAD R13, R26, 0x74, RZ ;  /* 0x000000741a0d7824 */ /* 0x020fe200078e02ff */
[----:B------:R-:W-:-:S03]  /*1240*/  IADD3 R12, P0, R94, R120, RZ ;  /* 0x000000785e0c7210 */ /* 0x000fc60007f1e0ff */
[----:B------:R-:W5:Y:S01]  /*1250*/  LDC R167, c[0x0][0x248] ;  /* 0x00009200ffa77b82 */ /* 0x000f620000000800 */
[-C--:B------:R-:W-:Y:S02]  /*1260*/  LEA.HI.X.SX32 R9, R39, R121.reuse, 0x1, P1 ;  /* 0x0000007927097211 */ /* 0x080fe400008f0eff */
[-C--:B------:R-:W-:Y:S01]  /*1270*/  LEA.HI.X.SX32 R11, R35, R121.reuse, 0x1, P2 ;  /* 0x00000079230b7211 */ /* 0x080fe200010f0eff */
[----:B----4-:R-:W-:Y:S01]  /*1280*/  STL [R1+0xec], R36 ;  /* 0x0000ec2401007387 */ /* 0x010fe20000100800 */
[C---:B0-----:R-:W-:Y:S02]  /*1290*/  IADD3 R6, P1, R13.reuse, R120, RZ ;  /* 0x000000780d067210 */ /* 0x041fe40007f3e0ff */
[----:B------:R-:W-:Y:S01]  /*12a0*/  LEA.HI.X.SX32 R13, R13, R121, 0x1, P0 ;  /* 0x000000790d0d7211 */ /* 0x000fe200000f0eff */
[----:B--2---:R0:W-:Y:S01]  /*12b0*/  STL [R1+0xcc], R34 ;  /* 0x0000cc2201007387 */ /* 0x0041e20000100800 */
[----:B------:R-:W2:Y:S03]  /*12c0*/  LDC R168, c[0x0][0x248] ;  /* 0x00009200ffa87b82 */ /* 0x000ea60000000800 */
[----:B------:R4:W-:Y:S01]  /*12d0*/  STL [R1+0xf8], R32 ;  /* 0x0000f82001007387 */ /* 0x0009e20000100800 */
[----:B------:R-:W-:-:S03]  /*12e0*/  IMAD R33, R26, 0x108, RZ ;  /* 0x000001081a217824 */ /* 0x000fc600078e02ff */
[----:B------:R1:W-:Y:S01]  /*12f0*/  STL [R1+0xac], R30 ;  /* 0x0000ac1e01007387 */ /* 0x0003e20000100800 */
[----:B------:R-:W2:Y:S03]  /*1300*/  LDC R155, c[0x0][0x248] ;  /* 0x00009200ff9b7b82 */ /* 0x000ea60000000800 */
[----:B0-----:R-:W5:Y:S04]  /*1310*/  LDG.E.U16 R34, desc[UR60][R18.64] ;  /* 0x0000003c12227981 */ /* 0x001f68000c1e1500 */
[----:B----4-:R-:W4:Y:S01]  /*1320*/  LDG.E.U16 R32, desc[UR60][R10.64] ;  /* 0x0000003c0a207981 */ /* 0x010f22000c1e1500 */
[C---:B------:R-:W-:Y:S01]  /*1330*/  IMAD R31, R26.reuse, 0x84, RZ ;  /* 0x000000841a1f7824 */ /* 0x040fe200078e02ff */
[----:B------:R-:W0:Y:S02]  /*1340*/  LDC R201, c[0x0][0x248] ;  /* 0x00009200ffc97b82 */ /* 0x000e240000000800 */
[----:B------:R1:W2:Y:S04]  /*1350*/  LDG.E.U16 R40, desc[UR60][R8.64] ;  /* 0x0000003c08287981 */ /* 0x0002a8000c1e1500 */
[----:B------:R1:W2:Y:S01]  /*1360*/  LDG.E.U16 R18, desc[UR60][R4.64] ;  /* 0x0000003c04127981 */ /* 0x0002a2000c1e1500 */
[-C--:B------:R-:W-:Y:S01]  /*1370*/  LEA.HI.X.SX32 R7, R29, R121.reuse, 0x1, P1 ;  /* 0x000000791d077211 */ /* 0x080fe200008f0eff */
[C---:B------:R-:W-:Y:S01]  /*1380*/  IMAD R29, R26.reuse, 0x4a, RZ ;  /* 0x0000004a1a1d7824 */ /* 0x040fe200078e02ff */
[-C--:B-1----:R-:W-:Y:S01]  /*1390*/  IADD3 R30, P2, R33, R120.reuse, RZ ;  /* 0x00000078211e7210 */ /* 0x082fe20007f5e0ff */
[C---:B------:R-:W-:Y:S01]  /*13a0*/  IMAD R27, R26.reuse, 0x25, RZ ;  /* 0x000000251a1b7824 */ /* 0x040fe200078e02ff */
[----:B------:R-:W1:Y:S01]  /*13b0*/  LDC R164, c[0x0][0x248] ;  /* 0x00009200ffa47b82 */ /* 0x000e620000000800 */
[CC--:B------:R-:W-:Y:S01]  /*13c0*/  IADD3 R8, P1, R31.reuse, R120.reuse, RZ ;  /* 0x000000781f087210 */ /* 0x0c0fe20007f3e0ff */
[C---:B------:R-:W-:Y:S01]  /*13d0*/  IMAD R19, R26.reuse, 0x94, RZ ;  /* 0x000000941a137824 */ /* 0x040fe200078e02ff */
[-C--:B------:R-:W-:Y:S01]  /*13e0*/  LEA.HI.X.SX32 R31, R31, R121.reuse, 0x1, P2 ;  /* 0x000000791f1f7211 */ /* 0x080fe200010f0eff */
[----:B------:R-:W-:Y:S01]  /*13f0*/  IMAD R218, R26, 0xa4, RZ ;  /* 0x000000a41ada7824 */ /* 0x000fe200078e02ff */
[----:B------:R-:W-:Y:S01]  /*1400*/  IADD3 R4, P0, R29, R120, RZ ;  /* 0x000000781d047210 */ /* 0x000fe20007f1e0ff */
[----:B------:R0:W2:Y:S01]  /*1410*/  LDG.E.U16 R39, desc[UR60][R6.64] ;  /* 0x0000003c06277981 */ /* 0x0000a2000c1e1500 */
[-C--:B------:R-:W-:Y:S01]  /*1420*/  LEA.HI.X.SX32 R9, R49, R121.reuse, 0x1, P1 ;  /* 0x0000007931097211 */ /* 0x080fe200008f0eff */
[----:B------:R-:W1:Y:S01]  /*1430*/  LDC R172, c[0x0][0x248] ;  /* 0x00009200ffac7b82 */ /* 0x000e620000000800 */
[----:B------:R-:W-:-:S02]  /*1440*/  LEA.HI.X.SX32 R5, R27, R121, 0x1, P0 ;  /* 0x000000791b057211 */ /* 0x000fc400000f0eff */
[-C--:B------:R-:W-:Y:S01]  /*1450*/  IADD3 R10, P1, R19, R120.reuse, RZ ;  /* 0x00000078130a7210 */ /* 0x080fe20007f3e0ff */
[----:B------:R0:W2:Y:S02]  /*1460*/  LDG.E.U16 R38, desc[UR60][R8.64] ;  /* 0x0000003c08267981 */ /* 0x0000a4000c1e1500 */
[C---:B0-----:R-:W-:Y:S01]  /*1470*/  IMAD R7, R26.reuse, 0x2d, RZ ;  /* 0x0000002d1a077824 */ /* 0x041fe200078e02ff */
[-C--:B------:R-:W-:Y:S01]  /*1480*/  LEA.HI.X.SX32 R11, R29, R121.reuse, 0x1, P1 ;  /* 0x000000791d0b7211 */ /* 0x080fe200008f0eff */
[----:B------:R-:W-:Y:S01]  /*1490*/  IMAD R221, R26, 0xb4, RZ ;  /* 0x000000b41add7824 */ /* 0x000fe200078e02ff */
[----:B------:R-:W0:Y:S01]  /*14a0*/  LDC R49, c[0x0][0x248] ;  /* 0x00009200ff317b82 */ /* 0x000e220000000800 */
[----:B------:R-:W-:Y:S01]  /*14b0*/  IADD3 R8, P1, R218, R120, RZ ;  /* 0x00000078da087210 */ /* 0x000fe20007f3e0ff */
[----:B------:R-:W-:Y:S01]  /*14c0*/  IMAD R69, R26, 0x6a, RZ ;  /* 0x0000006a1a457824 */ /* 0x000fe200078e02ff */
[----:B------:R-:W2:Y:S02]  /*14d0*/  LDG.E.U16 R37, desc[UR60][R10.64] ;  /* 0x0000003c0a257981 */ /* 0x000ea4000c1e1500 */
[----:B------:R-:W-:-:S03]  /*14e0*/  LEA.HI.X.SX32 R9, R53, R121, 0x1, P1 ;  /* 0x0000007935097211 */ /* 0x000fc600008f0eff */
[----:B------:R-:W1:Y:S02]  /*14f0*/  LDC R27, c[0x0][0x248] ;  /* 0x00009200ff1b7b82 */ /* 0x000e640000000800 */
[----:B------:R0:W2:Y:S06]  /*1500*/  LDG.E.U16 R36, desc[UR60][R8.64] ;  /* 0x0000003c08247981 */ /* 0x0000ac000c1e1500 */
[----:B------:R-:W1:Y:S01]  /*1510*/  LDC R29, c[0x0][0x248] ;  /* 0x00009200ff1d7b82 */ /* 0x000e620000000800 */
[C---:B0-----:R-:W-:Y:S02]  /*1520*/  IMAD R9, R26.reuse, 0x35, RZ ;  /* 0x000000351a097824 */ /* 0x041fe400078e02ff */
[----:B------:R-:W-:-:S05]  /*1530*/  IMAD R224, R26, 0xc4, RZ ;  /* 0x000000c41ae07824 */ /* 0x000fca00078e02ff */
[----:B------:R-:W0:Y:S08]  /*1540*/  LDC R53, c[0x0][0x248] ;  /* 0x00009200ff357b82 */ /* 0x000e300000000800 */
        /* <DEDUP_REMOVED lines=18> */
[----:B------:R-:W0:Y:S01]  /*1670*/  LDC R227, c[0x0][0x248] ;  /* 0x00009200ffe37b82 */ /* 0x000e220000000800 */
[----:B---3--:R3:W-:Y:S07]  /*1680*/  STL [R1+0x90], R2 ;  /* 0x0000900201007387 */ /* 0x0087ee0000100800 */
[----:B------:R-:W0:Y:S01]  /*1690*/  LDC R232, c[0x0][0x248] ;  /* 0x00009200ffe87b82 */ /* 0x000e220000000800 */
[----:B---3--:R3:W2:Y:S07]  /*16a0*/  LDG.E.U16 R2, desc[UR60][R12.64] ;  /* 0x0000003c0c027981 */ /* 0x0086ae000c1e1500 */
[----:B------:R-:W0:Y:S08]  /*16b0*/  LDC R228, c[0x0][0x248] ;  /* 0x00009200ffe47b82 */ /* 0x000e300000000800 */
[----:B------:R-:W0:Y:S01]  /*16c0*/  LDC R233, c[0x0][0x248] ;  /* 0x00009200ffe97b82 */ /* 0x000e220000000800 */
[----:B------:R1:W2:Y:S01]  /*16d0*/  LDG.E.U16 R12, desc[UR60][R30.64] ;  /* 0x0000003c1e0c7981 */ /* 0x0002a2000c1e1500 */
[----:B---3--:R-:W-:-:S05]  /*16e0*/  IMAD R13, R26, 0x5a, RZ ;  /* 0x0000005a1a0d7824 */ /* 0x008fca00078e02ff */
[----:B------:R-:W-:Y:S01]  /*16f0*/  IADD3 R6, P0, R13, R120, RZ ;  /* 0x000000780d067210 */ /* 0x000fe20007f1e0ff */
[----:B------:R-:W3:Y:S01]  /*1700*/  LDC R230, c[0x0][0x248] ;  /* 0x00009200ffe67b82 */ /* 0x000ee20000000800 */
[----:B------:R1:W-:Y:S02]  /*1710*/  STL [R1+0xe8], R0 ;  /* 0x0000e80001007387 */ /* 0x0003e40000100800 */
[----:B------:R-:W-:-:S05]  /*1720*/  LEA.HI.X.SX32 R7, R7, R121, 0x1, P0 ;  /* 0x0000007907077211 */ /* 0x000fca00000f0eff */
[----:B-1----:R-:W1:Y:S01]  /*1730*/  LDC R31, c[0x0][0x248] ;  /* 0x00009200ff1f7b82 */ /* 0x002e620000000800 */
[----:B------:R-:W3:Y:S04]  /*1740*/  LDG.E.U16 R6, desc[UR60][R6.64] ;  /* 0x0000003c06067981 */ /* 0x000ee8000c1e1500 */
[----:B------:R0:W3:Y:S03]  /*1750*/  LDG.E.U16 R0, desc[UR60][R4.64] ;  /* 0x0000003c04007981 */ /* 0x0000e6000c1e1500 */
[----:B------:R-:W1:Y:S08]  /*1760*/  LDC R231, c[0x0][0x248] ;  /* 0x00009200ffe77b82 */ /* 0x000e700000000800 */
[----:B------:R-:W1:Y:S01]  /*1770*/  LDC R235, c[0x0][0x248] ;  /* 0x00009200ffeb7b82 */ /* 0x000e620000000800 */
[----:B0-----:R-:W-:-:S04]  /*1780*/  IADD3 R4, P2, R221, R120, RZ ;  /* 0x00000078dd047210 */ /* 0x001fc80007f5e0ff */
[-C--:B------:R-:W-:Y:S02]  /*1790*/  LEA.HI.X.SX32 R5, R13, R121.reuse, 0x1, P2 ;  /* 0x000000790d057211 */ /* 0x080fe400010f0eff */
[----:B------:R-:W-:Y:S01]  /*17a0*/  IADD3 R8, P2, R69, R120, RZ ;  /* 0x0000007845087210 */ /* 0x000fe20007f5e0ff */
[----:B------:R-:W0:Y:S01]  /*17b0*/  LDC R237, c[0x0][0x248] ;  /* 0x00009200ffed7b82 */ /* 0x000e220000000800 */
[----:B------:R-:W-:Y:S01]  /*17c0*/  SHF.L.U32 R13, R26, 0x3, RZ ;  /* 0x000000031a0d7819 */ /* 0x000fe200000006ff */
[----:B------:R2:W3:Y:S01]  /*17d0*/  LDG.E.U16 R35, desc[UR60][R4.64] ;  /* 0x0000003c04237981 */ /* 0x0004e2000c1e1500 */
[----:B------:R-:W-:-:S05]  /*17e0*/  LEA.HI.X.SX32 R9, R9, R121, 0x1, P2 ;  /* 0x0000007909097211 */ /* 0x000fca00010f0eff */
[----:B------:R1:W3:Y:S01]  /*17f0*/  LDG.E.U16 R30, desc[UR60][R8.64] ;  /* 0x0000003c081e7981 */ /* 0x0002e2000c1e1500 */
[-C--:B------:R-:W-:Y:S01]  /*1800*/  LEA R48, P0, R49, R120.reuse, 0x4 ;  /* 0x0000007831307211 */ /* 0x080fe200078020ff */
[----:B------:R-:W0:Y:S02]  /*1810*/  LDC R241, c[0x0][0x248] ;  /* 0x00009200fff17b82 */ /* 0x000e240000000800 */
[----:B-----5:R-:W-:Y:S04]  /*1820*/  STL [R1+0x78], R34 ;  /* 0x0000782201007387 */ /* 0x020fe80000100800 */
[----:B----4-:R-:W-:Y:S04]  /*1830*/  STL [R1+0x60], R32 ;  /* 0x0000602001007387 */ /* 0x010fe80000100800 */
[----:B--2---:R2:W-:Y:S01]  /*1840*/  STL [R1+0xd8], R18 ;  /* 0x0000d81201007387 */ /* 0x0045e20000100800 */
[----:B------:R-:W-:-:S02]  /*1850*/  IADD3 R10, P1, R224, R120, RZ ;  /* 0x00000078e00a7210 */ /* 0x000fc40007f3e0ff */
[-C--:B------:R-:W-:Y:S02]  /*1860*/  LEA.HI.X.SX32 R49, R13, R121.reuse, 0x1, P0 ;  /* 0x000000790d317211 */ /* 0x080fe400000f0eff */
[----:B------:R-:W4:Y:S01]  /*1870*/  LDC R13, c[0x0][0x248] ;  /* 0x00009200ff0d7b82 */ /* 0x000f220000000800 */
[----:B------:R-:W-:Y:S02]  /*1880*/  LEA.HI.X.SX32 R11, R55, R121, 0x1, P1 ;  /* 0x00000079370b7211 */ /* 0x000fe400008f0eff */
[-C--:B------:R-:W-:Y:S01]  /*1890*/  LEA R54, P1, R27, R120.reuse, 0x5 ;  /* 0x000000781b367211 */ /* 0x080fe200078228ff */
[----:B------:R-:W5:Y:S04]  /*18a0*/  LDG.E.U16 R48, desc[UR60][R48.64] ;  /* 0x0000003c30307981 */ /* 0x000f68000c1e1500 */
[----:B--2---:R-:W2:Y:S01]  /*18b0*/  LDC R18, c[0x0][0x248] ;  /* 0x00009200ff127b82 */ /* 0x004ea20000000800 */
[----:B------:R-:W-:Y:S01]  /*18c0*/  LEA R4, P2, R29, R120, 0x6 ;  /* 0x000000781d047211 */ /* 0x000fe200078430ff */
[----:B------:R1:W5:Y:S06]  /*18d0*/  LDG.E.U16 R34, desc[UR60][R10.64] ;  /* 0x0000003c0a227981 */ /* 0x00036c000c1e1500 */
[----:B------:R-:W0:Y:S01]  /*18e0*/  LDC R27, c[0x0][0x248] ;  /* 0x00009200ff1b7b82 */ /* 0x000e220000000800 */
[----:B------:R-:W-:-:S02]  /*18f0*/  SHF.L.U32 R5, R26, 0x5, RZ ;  /* 0x000000051a057819 */ /* 0x000fc400000006ff */
[C---:B------:R-:W-:Y:S02]  /*1900*/  SHF.L.U32 R7, R26.reuse, 0x4, RZ ;  /* 0x000000041a077819 */ /* 0x040fe400000006ff */
[-C--:B------:R-:W-:Y:S02]  /*1910*/  LEA.HI.X.SX32 R5, R5, R121.reuse, 0x1, P2 ;  /* 0x0000007905057211 */ /* 0x080fe400010f0eff */
[----:B------:R-:W-:Y:S02]  /*1920*/  LEA.HI.X.SX32 R55, R7, R121, 0x1, P1 ;  /* 0x0000007907377211 */ /* 0x000fe400008f0eff */
[C---:B------:R-:W-:Y:S01]  /*1930*/  SHF.L.U32 R7, R26.reuse, 0x6, RZ ;  /* 0x000000061a077819 */ /* 0x040fe200000006ff */
[----:B------:R4:W5:Y:S01]  /*1940*/  LDG.E.U16 R57, desc[UR60][R4.64] ;  /* 0x0000003c04397981 */ /* 0x000962000c1e1500 */
[C---:B-1----:R-:W-:Y:S01]  /*1950*/  SHF.L.U32 R9, R26.reuse, 0x7, RZ ;  /* 0x000000071a097819 */ /* 0x042fe200000006ff */
[----:B------:R-:W-:Y:S01]  /*1960*/  IMAD.SHL.U32 R11, R26, 0x100, RZ ;  /* 0x000001001a0b7824 */ /* 0x000fe200078e00ff */
[-C--:B------:R-:W-:Y:S01]  /*1970*/  LEA R8, P2, R75, R120.reuse, 0x9 ;  /* 0x000000784b087211 */ /* 0x080fe200078448ff */
[----:B----4-:R-:W-:Y:S01]  /*1980*/  IMAD R13, R13, 0x110, RZ ;  /* 0x000001100d0d7824 */ /* 0x010fe200078e02ff */
[----:B------:R-:W4:Y:S01]  /*1990*/  LDG.E.U16 R54, desc[UR60][R54.64] ;  /* 0x0000003c36367981 */ /* 0x000f22000c1e1500 */
[----:B------:R-:W-:-:S04]  /*19a0*/  LEA R4, P1, R53, R120, 0x8 ;  /* 0x0000007835047211 */ /* 0x000fc800078240ff */
[-C--:B------:R-:W-:Y:S02]  /*19b0*/  LEA.HI.X.SX32 R5, R9, R121.reuse, 0x1, P1 ;  /* 0x0000007909057211 */ /* 0x080fe400008f0eff */
[----:B------:R-:W-:Y:S01]  /*19c0*/  LEA.HI.X.SX32 R9, R11, R121, 0x1, P2 ;  /* 0x000000790b097211 */ /* 0x000fe200010f0eff */
[----:B0-----:R-:W-:Y:S02]  /*19d0*/  IMAD R27, R27, 0x240, RZ ;  /* 0x000002401b1b7824 */ /* 0x001fe400078e02ff */
[----:B------:R-:W-:Y:S01]  /*19e0*/  IMAD R225, R26, 0xd4, RZ ;  /* 0x000000d41ae17824 */ /* 0x000fe200078e02ff */
[----:B------:R-:W4:Y:S01]  /*19f0*/  LDG.E.U16 R55, desc[UR60][R4.64] ;  /* 0x0000003c04377981 */ /* 0x000f22000c1e1500 */
[----:B------:R-:W-:Y:S02]  /*1a00*/  IMAD R62, R62, 0x120, RZ ;  /* 0x000001203e3e7824 */ /* 0x000fe400078e02ff */
[C---:B------:R-:W-:Y:S01]  /*1a10*/  IMAD R226, R26.reuse, 0xe4, RZ ;  /* 0x000000e41ae27824 */ /* 0x040fe200078e02ff */
[----:B------:R-:W4:Y:S01]  /*1a20*/  LDG.E.U16 R56, desc[UR60][R8.64] ;  /* 0x0000003c08387981 */ /* 0x000f22000c1e1500 */
[----:B------:R-:W-:-:S02]  /*1a30*/  IMAD R229, R26, 0xf4, RZ ;  /* 0x000000f41ae57824 */ /* 0x000fc400078e02ff */
[C---:B------:R-:W-:Y:S02]  /*1a40*/  IMAD R185, R26.reuse, 0x8a, RZ ;  /* 0x0000008a1ab97824 */ /* 0x040fe400078e02ff */
[C---:B------:R-:W-:Y:S02]  /*1a50*/  IMAD R183, R26.reuse, 0x9a, RZ ;  /* 0x0000009a1ab77824 */ /* 0x040fe400078e02ff */
[C---:B------:R-:W-:Y:S02]  /*1a60*/  IMAD R187, R26.reuse, 0xaa, RZ ;  /* 0x000000aa1abb7824 */ /* 0x040fe400078e02ff */
[----:B------:R-:W-:Y:S01]  /*1a70*/  IMAD R189, R26, 0xba, RZ ;  /* 0x000000ba1abd7824 */ /* 0x000fe200078e02ff */
[----:B------:R0:W-:Y:S02]  /*1a80*/  STL [R1+0x48], R2 ;  /* 0x0000480201007387 */ /* 0x0001e40000100800 */
[----:B0-----:R-:W0:Y:S02]  /*1a90*/  LDC R2, c[0x0][0x248] ;  /* 0x00009200ff027b82 */ /* 0x001e240000000800 */
[----:B------:R1:W-:Y:S06]  /*1aa0*/  STL [R1+0x38], R12 ;  /* 0x0000380c01007387 */ /* 0x0003ec0000100800 */
[----:B-1----:R-:W1:Y:S01]  /*1ab0*/  LDC R12, c[0x0][0x248] ;  /* 0x00009200ff0c7b82 */ /* 0x002e620000000800 */
[----:B---3--:R3:W-:Y:S01]  /*1ac0*/  STL [R1+0xc8], R0 ;  /* 0x0000c80001007387 */ /* 0x0087e20000100800 */
[----:B0-----:R-:W-:-:S06]  /*1ad0*/  IMAD R29, R2, 0x210, RZ ;  /* 0x00000210021d7824 */ /* 0x001fcc00078e02ff */
[----:B------:R-:W0:Y:S08]  /*1ae0*/  LDC R2, c[0x0][0x248] ;  /* 0x00009200ff027b82 */ /* 0x000e300000000800 */
[----:B---3--:R-:W3:Y:S01]  /*1af0*/  LDC R0, c[0x0][0x248] ;  /* 0x00009200ff007b82 */ /* 0x008ee20000000800 */
[----:B------:R2:W-:Y:S02]  /*1b00*/  STL [R1+0xb8], R6 ;  /* 0x0000b80601007387 */ /* 0x0005e40000100800 */
[----:B--2---:R-:W-:-:S04]  /*1b10*/  LEA R6, P0, R31, R120, 0x7 ;  /* 0x000000781f067211 */ /* 0x004fc800078038ff */
[-C--:B------:R-:W-:Y:S02]  /*1b20*/  LEA.HI.X.SX32 R7, R7, R121.reuse, 0x1, P0 ;  /* 0x0000007907077211 */ /* 0x080fe400000f0eff */
[-C--:B------:R-:W-:Y:S01]  /*1b30*/  IADD3 R10, P0, R29, R120.reuse, RZ ;  /* 0x000000781d0a7210 */ /* 0x080fe20007f1e0ff */
[----:B-1----:R-:W-:Y:S02]  /*1b40*/  IMAD R31, R12, 0x220, RZ ;  /* 0x000002200c1f7824 */ /* 0x002fe400078e02ff */
[----:B------:R1:W2:Y:S01]  /*1b50*/  LDG.E.U16 R52, desc[UR60][R6.64] ;  /* 0x0000003c06347981 */ /* 0x0002a2000c1e1500 */
[----:B------:R-:W-:Y:S01]  /*1b60*/  LEA.HI.X.SX32 R11, R33, R121, 0x1, P0 ;  /* 0x00000079210b7211 */ /* 0x000fe200000f0eff */
[----:B------:R-:W-:Y:S02]  /*1b70*/  IMAD R33, R18, 0x230, RZ ;  /* 0x0000023012217824 */ /* 0x000fe400078e02ff */
[----:B------:R0:W-:Y:S01]  /*1b80*/  STL [R1+0xa8], R30 ;  /* 0x0000a81e01007387 */ /* 0x0001e20000100800 */
[----:B---3--:R-:W-:Y:S01]  /*1b90*/  IMAD R49, R0, 0x118, RZ ;  /* 0x0000011800317824 */ /* 0x008fe200078e02ff */
[-C--:B-1----:R-:W-:Y:S01]  /*1ba0*/  IADD3 R6, P0, R13, R120.reuse, RZ ;  /* 0x000000780d067210 */ /* 0x082fe20007f1e0ff */
[----:B0-----:R-:W-:Y:S01]  /*1bb0*/  IMAD R9, R2, 0x250, RZ ;  /* 0x0000025002097824 */ /* 0x001fe200078e02ff */
[-C--:B------:R-:W-:Y:S01]  /*1bc0*/  IADD3 R32, P2, R33, R120.reuse, RZ ;  /* 0x0000007821207210 */ /* 0x080fe20007f5e0ff */
[----:B------:R0:W3:Y:S01]  /*1bd0*/  LDG.E.U16 R53, desc[UR60][R10.64] ;  /* 0x0000003c0a357981 */ /* 0x0000e2000c1e1500 */
[----:B------:R-:W-:-:S02]  /*1be0*/  IADD3 R30, P1, R31, R120, RZ ;  /* 0x000000781f1e7210 */ /* 0x000fc40007f3e0ff */
[-C--:B------:R-:W-:Y:S01]  /*1bf0*/  LEA.HI.X.SX32 R7, R71, R121.reuse, 0x1, P0 ;  /* 0x0000007947077211 */ /* 0x080fe200000f0eff */
[C---:B------:R-:W-:Y:S01]  /*1c00*/  IMAD R71, R26.reuse, 0x7a, RZ ;  /* 0x0000007a1a477824 */ /* 0x040fe200078e02ff */
[-C--:B------:R-:W-:Y:S02]  /*1c10*/  IADD3 R12, P0, R27, R120.reuse, RZ ;  /* 0x000000781b0c7210 */ /* 0x080fe40007f1e0ff */
[-C--:B------:R-:W-:Y:S01]  /*1c20*/  LEA.HI.X.SX32 R31, R13, R121.reuse, 0x1, P1 ;  /* 0x000000790d1f7211 */ /* 0x080fe200008f0eff */
[----:B------:R1:W4:Y:S01]  /*1c30*/  LDG.E.U16 R27, desc[UR60][R6.64] ;  /* 0x0000003c061b7981 */ /* 0x000322000c1e1500 */
[----:B------:R-:W-:Y:S01]  /*1c40*/  IADD3 R4, P1, R225, R120, RZ ;  /* 0x00000078e1047210 */ /* 0x000fe20007f3e0ff */
[----:B0-----:R-:W-:Y:S01]  /*1c50*/  IMAD R11, R26, 0x3d, RZ ;  /* 0x0000003d1a0b7824 */ /* 0x001fe200078e02ff */
[-C--:B------:R-:W-:Y:S01]  /*1c60*/  LEA.HI.X.SX32 R33, R49, R121.reuse, 0x1, P2 ;  /* 0x0000007931217211 */ /* 0x080fe200010f0eff */
[----:B------:R0:W2:Y:S01]  /*1c70*/  LDG.E.U16 R29, desc[UR60][R30.64] ;  /* 0x0000003c1e1d7981 */ /* 0x0000a2000c1e1500 */
[----:B------:R-:W-:-:S02]  /*1c80*/  LEA.HI.X.SX32 R13, R62, R121, 0x1, P0 ;  /* 0x000000793e0d7211 */ /* 0x000fc400000f0eff */
[-C--:B------:R-:W-:Y:S01]  /*1c90*/  IADD3 R8, P2, R226, R120.reuse, RZ ;  /* 0x00000078e2087210 */ /* 0x080fe20007f5e0ff */
[----:B------:R-:W5:Y:S01]  /*1ca0*/  LDG.E.U16 R18, desc[UR60][R32.64] ;  /* 0x0000003c20127981 */ /* 0x000f62000c1e1500 */
[-C--:B------:R-:W-:Y:S02]  /*1cb0*/  IADD3 R2, P0, R71, R120.reuse, RZ ;  /* 0x0000007847027210 */ /* 0x080fe40007f1e0ff */
[-C--:B------:R-:W-:Y:S01]  /*1cc0*/  LEA.HI.X.SX32 R5, R69, R121.reuse, 0x1, P1 ;  /* 0x0000007945057211 */ /* 0x080fe200008f0eff */
[----:B-1----:R-:W-:Y:S01]  /*1cd0*/  IMAD R7, R26, 0x45, RZ ;  /* 0x000000451a077824 */ /* 0x002fe200078e02ff */
[----:B------:R-:W-:Y:S01]  /*1ce0*/  IADD3 R10, P1, R9, R120, RZ ;  /* 0x00000078090a7210 */ /* 0x000fe20007f3e0ff */
[----:B0-----:R-:W-:Y:S01]  /*1cf0*/  IMAD R30, R58, 0x128, RZ ;  /* 0x000001283a1e7824 */ /* 0x001fe200078e02ff */
[-C--:B------:R-:W-:Y:S01]  /*1d00*/  LEA.HI.X.SX32 R9, R3, R121.reuse, 0x1, P2 ;  /* 0x0000007903097211 */ /* 0x080fe200010f0eff */
[----:B------:R-:W-:Y:S01]  /*1d10*/  IMAD R31, R26, 0x4d, RZ ;  /* 0x0000004d1a1f7824 */ /* 0x000fe200078e02ff */
[-C--:B------:R-:W-:Y:S01]  /*1d20*/  LEA.HI.X.SX32 R3, R11, R121.reuse, 0x1, P0 ;  /* 0x000000790b037211 */ /* 0x080fe200000f0eff */
[----:B------:R0:W4:Y:S04]  /*1d30*/  LDG.E.U16 R33, desc[UR60][R4.64] ;  /* 0x0000003c04217981 */ /* 0x000128000c1e1500 */
[----:B------:R1:W3:Y:S01]  /*1d40*/  LDG.E.U16 R0, desc[UR60][R2.64] ;  /* 0x0000003c02007981 */ /* 0x0002e2000c1e1500 */
[----:B------:R-:W-:-:S02]  /*1d50*/  LEA.HI.X.SX32 R11, R30, R121, 0x1, P1 ;  /* 0x000000791e0b7211 */ /* 0x000fc400008f0eff */
[-C--:B------:R-:W-:Y:S01]  /*1d60*/  IADD3 R70, P2, R229, R120.reuse, RZ ;  /* 0x00000078e5467210 */ /* 0x080fe20007f5e0ff */
[----:B------:R-:W4:Y:S01]  /*1d70*/  LDG.E.U16 R12, desc[UR60][R12.64] ;  /* 0x0000003c0c0c7981 */ /* 0x000f22000c1e1500 */
[-C--:B------:R-:W-:Y:S02]  /*1d80*/  IADD3 R6, P0, R185, R120.reuse, RZ ;  /* 0x00000078b9067210 */ /* 0x080fe40007f1e0ff */
[-C--:B0-----:R-:W-:Y:S01]  /*1d90*/  IADD3 R4, P1, R183, R120.reuse, RZ ;  /* 0x00000078b7047210 */ /* 0x081fe20007f3e0ff */
[----:B------:R0:W4:Y:S01]  /*1da0*/  LDG.E.U16 R32, desc[UR60][R8.64] ;  /* 0x0000003c08207981 */ /* 0x000122000c1e1500 */
[-C--:B------:R-:W-:Y:S01]  /*1db0*/  LEA.HI.X.SX32 R71, R71, R121.reuse, 0x1, P2 ;  /* 0x0000007947477211 */ /* 0x080fe200010f0eff */
[C---:B-1----:R-:W-:Y:S01]  /*1dc0*/  IMAD R3, R26.reuse, 0x55, RZ ;  /* 0x000000551a037824 */ /* 0x042fe200078e02ff */
[-C--:B------:R-:W-:Y:S02]  /*1dd0*/  IADD3 R2, P2, R187, R120.reuse, RZ ;  /* 0x00000078bb027210 */ /* 0x080fe40007f5e0ff */
[-C--:B------:R-:W-:Y:S01]  /*1de0*/  LEA.HI.X.SX32 R7, R7, R121.reuse, 0x1, P0 ;  /* 0x0000007907077211 */ /* 0x080fe200000f0eff */
[----:B------:R1:W4:Y:S01]  /*1df0*/  LDG.E.U16 R13, desc[UR60][R10.64] ;  /* 0x0000003c0a0d7981 */ /* 0x000322000c1e1500 */
[-C--:B------:R-:W-:Y:S01]  /*1e00*/  LEA.HI.X.SX32 R5, R31, R121.reuse, 0x1, P1 ;  /* 0x000000791f057211 */ /* 0x080fe200008f0eff */
[----:B0-----:R-:W-:Y:S01]  /*1e10*/  IMAD R9, R26, 0x5d, RZ ;  /* 0x0000005d1a097824 */ /* 0x001fe200078e02ff */
[----:B------:R-:W-:Y:S01]  /*1e20*/  LEA.HI.X.SX32 R3, R3, R121, 0x1, P2 ;  /* 0x0000007903037211 */ /* 0x000fe200010f0eff */
[----:B------:R0:W2:Y:S01]  /*1e30*/  LDG.E.U16 R96, desc[UR60][R6.64] ;  /* 0x0000003c06607981 */ /* 0x0000a2000c1e1500 */
[----:B-1----:R-:W-:-:S03]  /*1e40*/  IADD3 R10, P0, R189, R120, RZ ;  /* 0x00000078bd0a7210 */ /* 0x002fc60007f1e0ff */
[----:B------:R-:W4:Y:S01]  /*1e50*/  LDG.E.U16 R31, desc[UR60][R70.64] ;  /* 0x0000003c461f7981 */ /* 0x000f22000c1e1500 */
[----:B------:R-:W-:-:S03]  /*1e60*/  LEA.HI.X.SX32 R11, R9, R121, 0x1, P0 ;  /* 0x00000079090b7211 */ /* 0x000fc600000f0eff */
[----:B------:R-:W5:Y:S04]  /*1e70*/  LDG.E.U16 R93, desc[UR60][R4.64] ;  /* 0x0000003c045d7981 */ /* 0x000f68000c1e1500 */
[----:B------:R-:W4:Y:S04]  /*1e80*/  LDG.E.U16 R58, desc[UR60][R10.64] ;  /* 0x0000003c0a3a7981 */ /* 0x000f28000c1e1500 */
[----:B------:R1:W4:Y:S01]  /*1e90*/  LDG.E.U16 R70, desc[UR60][R2.64] ;  /* 0x0000003c02467981 */ /* 0x000322000c1e1500 */
[C---:B------:R-:W-:Y:S02]  /*1ea0*/  IMAD R191, R26.reuse, 0xca, RZ ;  /* 0x000000ca1abf7824 */ /* 0x040fe400078e02ff */
[----:B------:R-:W-:-:S02]  /*1eb0*/  IMAD R193, R26, 0xda, RZ ;  /* 0x000000da1ac17824 */ /* 0x000fc400078e02ff */
[C---:B------:R-:W-:Y:S01]  /*1ec0*/  IMAD R69, R26.reuse, 0x65, RZ ;  /* 0x000000651a457824 */ /* 0x040fe200078e02ff */
[-C--:B------:R-:W-:Y:S01]  /*1ed0*/  IADD3 R8, P1, R191, R120.reuse, RZ ;  /* 0x00000078bf087210 */ /* 0x080fe20007f3e0ff */
[C---:B------:R-:W-:Y:S01]  /*1ee0*/  IMAD R195, R26.reuse, 0xea, RZ ;  /* 0x000000ea1ac37824 */ /* 0x040fe200078e02ff */
[-C--:B0-----:R-:W-:Y:S01]  /*1ef0*/  IADD3 R6, P0, R193, R120.reuse, RZ ;  /* 0x00000078c1067210 */ /* 0x081fe20007f1e0ff */
[C---:B------:R-:W-:Y:S02]  /*1f00*/  IMAD R7, R26.reuse, 0x6d, RZ ;  /* 0x0000006d1a077824 */ /* 0x040fe400078e02ff */
[C---:B------:R-:W-:Y:S01]  /*1f10*/  IMAD R214, R26.reuse, 0xfa, RZ ;  /* 0x000000fa1ad67824 */ /* 0x040fe200078e02ff */
[-C--:B------:R-:W-:Y:S01]  /*1f20*/  LEA.HI.X.SX32 R9, R69, R121.reuse, 0x1, P1 ;  /* 0x0000007945097211 */ /* 0x080fe200008f0eff */
[C---:B-1----:R-:W-:Y:S01]  /*1f30*/  IMAD R3, R26.reuse, 0x75, RZ ;  /* 0x000000751a037824 */ /* 0x042fe200078e02ff */
[-C--:B------:R-:W-:Y:S01]  /*1f40*/  IADD3 R2, P1, R195, R120.reuse, RZ ;  /* 0x00000078c3027210 */ /* 0x080fe20007f3e0ff */
[C---:B------:R-:W-:Y:S01]  /*1f50*/  IMAD R5, R26.reuse, 0x7d, RZ ;  /* 0x0000007d1a057824 */ /* 0x040fe200078e02ff */
[-C--:B------:R-:W-:Y:S01]  /*1f60*/  LEA.HI.X.SX32 R7, R7, R121.reuse, 0x1, P0 ;  /* 0x0000007907077211 */ /* 0x080fe200000f0eff */
[----:B------:R-:W-:Y:S01]  /*1f70*/  IMAD R11, R26, 0x6, RZ ;  /* 0x000000061a0b7824 */ /* 0x000fe200078e02ff */
[----:B------:R-:W-:Y:S01]  /*1f80*/  IADD3 R4, P0, R214, R120, RZ ;  /* 0x00000078d6047210 */ /* 0x000fe20007f1e0ff */
[----:B------:R0:W4:Y:S01]  /*1f90*/  LDG.E.U16 R91, desc[UR60][R8.64] ;  /* 0x0000003c085b7981 */ /* 0x000122000c1e1500 */
[----:B------:R-:W-:-:S02]  /*1fa0*/  LEA.HI.X.SX32 R3, R3, R121, 0x1, P1 ;  /* 0x0000007903037211 */ /* 0x000fc400008f0eff */
[----:B------:R-:W-:Y:S01]  /*1fb0*/  LEA.HI.X.SX32 R5, R5, R121, 0x1, P0 ;  /* 0x0000007905057211 */ /* 0x000fe200000f0eff */
[----:B------:R-:W4:Y:S01]  /*1fc0*/  LDG.E.U16 R75, desc[UR60][R6.64] ;  /* 0x0000003c064b7981 */ /* 0x000f22000c1e1500 */
[C---:B------:R-:W-:Y:S01]  /*1fd0*/  IMAD R69, R26.reuse, 0xc, RZ ;  /* 0x0000000c1a457824 */ /* 0x040fe200078e02ff */
[----:B------:R-:W-:Y:S02]  /*1fe0*/  IADD3 R162, P0, R11, R120, RZ ;  /* 0x000000780ba27210 */ /* 0x000fe40007f1e0ff */
[----:B------:R-:W4:Y:S01]  /*1ff0*/  LDG.E.U16 R71, desc[UR60][R2.64] ;  /* 0x0000003c02477981 */ /* 0x000f22000c1e1500 */
[----:B0-----:R-:W-:-:S03]  /*2000*/  IMAD R9, R26, 0x3, RZ ;  /* 0x000000031a097824 */ /* 0x001fc600078e02ff */
[----:B------:R0:W4:Y:S02]  /*2010*/  LDG.E.U16 R10, desc[UR60][R4.64] ;  /* 0x0000003c040a7981 */ /* 0x000124000c1e1500 */
[----:B------:R-:W-:Y:S02]  /*2020*/  LEA.HI.X.SX32 R163, R9, R121, 0x1, P0 ;  /* 0x0000007909a37211 */ /* 0x000fe400000f0eff */
[----:B---3--:R1:W-:Y:S01]  /*2030*/  STL [R1+0x98], R0 ;  /* 0x0000980001007387 */ /* 0x0083e20000100800 */
[----:B0-----:R-:W-:Y:S01]  /*2040*/  IADD3 R4, P0, R59, R120, RZ ;  /* 0x000000783b047210 */ /* 0x001fe20007f1e0ff */
[C---:B------:R-:W-:Y:S02]  /*2050*/  IMAD R9, R26.reuse, 0x7, RZ ;  /* 0x000000071a097824 */ /* 0x040fe400078e02ff */
[C---:B------:R-:W-:Y:S01]  /*2060*/  IMAD R216, R26.reuse, 0x9c, RZ ;  /* 0x0000009c1ad87824 */ /* 0x040fe200078e02ff */
[C---:B------:R-:W-:Y:S01]  /*2070*/  SHF.L.U32 R148, R26.reuse, 0x1, RZ ;  /* 0x000000011a947819 */ /* 0x040fe200000006ff */
[C---:B------:R-:W-:Y:S01]  /*2080*/  IMAD R217, R26.reuse, 0xac, RZ ;  /* 0x000000ac1ad97824 */ /* 0x040fe200078e02ff */
[----:B------:R0:W3:Y:S01]  /*2090*/  LDG.E.U16 R162, desc[UR60][R162.64] ;  /* 0x0000003ca2a27981 */ /* 0x0000e2000c1e1500 */
[----:B-1----:R-:W-:-:S05]  /*20a0*/  IMAD R0, R26, 0x104, RZ ;  /* 0x000001041a007824 */ /* 0x002fca00078e02ff */
[-C--:B------:R-:W-:Y:S02]  /*20b0*/  IADD3 R2, P1, R0, R120.reuse, RZ ;  /* 0x0000007800027210 */ /* 0x080fe40007f3e0ff */
[-C--:B------:R-:W-:Y:S01]  /*20c0*/  LEA.HI.X.SX32 R5, R69, R121.reuse, 0x1, P0 ;  /* 0x0000007945057211 */ /* 0x080fe200000f0eff */
[----:B--2---:R-:W-:Y:S01]  /*20d0*/  STL [R1+0x8c], R96 ;  /* 0x00008c6001007387 */ /* 0x004fe20000100800 */
[-C--:B------:R-:W-:Y:S01]  /*20e0*/  LEA.HI.X.SX32 R3, R65, R121.reuse, 0x1, P1 ;  /* 0x0000007941037211 */ /* 0x080fe200008f0eff */
[C---:B------:R-:W-:Y:S01]  /*20f0*/  IMAD R59, R26.reuse, 0xe, RZ ;  /* 0x0000000e1a3b7824 */ /* 0x040fe200078e02ff */
[----:B------:R-:W-:Y:S01]  /*2100*/  IADD3 R6, P1, R69, R120, RZ ;  /* 0x0000007845067210 */ /* 0x000fe20007f3e0ff */
[C---:B------:R-:W-:Y:S01]  /*2110*/  IMAD R220, R26.reuse, 0xbc, RZ ;  /* 0x000000bc1adc7824 */ /* 0x040fe200078e02ff */
[----:B0-----:R-:W0:Y:S02]  /*2120*/  LDC R163, c[0x0][0x248] ;  /* 0x00009200ffa37b82 */ /* 0x001e240000000800 */
[----:B------:R-:W-:Y:S01]  /*2130*/  LEA.HI.X.SX32 R7, R11, R121, 0x1, P1 ;  /* 0x000000790b077211 */ /* 0x000fe200008f0eff */
[----:B-----5:R-:W-:Y:S01]  /*2140*/  STL [R1+0x80], R93 ;  /* 0x0000805d01007387 */ /* 0x020fe20000100800 */
[----:B------:R-:W-:-:S03]  /*2150*/  IMAD R65, R26, 0x16, RZ ;  /* 0x000000161a417824 */ /* 0x000fc600078e02ff */
[----:B------:R-:W2:Y:S04]  /*2160*/  LDG.E.U16 R3, desc[UR60][R2.64] ;  /* 0x0000003c02037981 */ /* 0x000ea8000c1e1500 */
[----:B----4-:R1:W-:Y:S04]  /*2170*/  STL [R1+0x74], R70 ;  /* 0x0000744601007387 */ /* 0x0103e80000100800 */
[----:B------:R4:W-:Y:S04]  /*2180*/  STL [R1+0x68], R58 ;  /* 0x0000683a01007387 */ /* 0x0009e80000100800 */
[----:B-1----:R-:W5:Y:S04]  /*2190*/  LDG.E.U16 R70, desc[UR60][R6.64] ;  /* 0x0000003c06467981 */ /* 0x002f68000c1e1500 */
[----:B----4-:R1:W4:Y:S01]  /*21a0*/  LDG.E.U16 R58, desc[UR60][R4.64] ;  /* 0x0000003c043a7981 */ /* 0x010322000c1e1500 */
[----:B------:R-:W-:Y:S01]  /*21b0*/  IADD3 R8, P0, R59, R120, RZ ;  /* 0x000000783b087210 */ /* 0x000fe20007f1e0ff */
[----:B------:R-:W-:-:S02]  /*21c0*/  IMAD R69, R26, 0x1c, RZ ;  /* 0x0000001c1a457824 */ /* 0x000fc400078e02ff */
[C---:B------:R-:W-:Y:S01]  /*21d0*/  IMAD R11, R26.reuse, 0xb, RZ ;  /* 0x0000000b1a0b7824 */ /* 0x040fe200078e02ff */
[-C--:B------:R-:W-:Y:S02]  /*21e0*/  LEA.HI.X.SX32 R9, R9, R121.reuse, 0x1, P0 ;  /* 0x0000007909097211 */ /* 0x080fe400000f0eff */
[-C--:B------:R-:W-:Y:S02]  /*21f0*/  IADD3 R160, P0, R65, R120.reuse, RZ ;  /* 0x0000007841a07210 */ /* 0x080fe40007f1e0ff */
[-C--:B-1----:R-:W-:Y:S01]  /*2200*/  IADD3 R4, P2, R63, R120.reuse, RZ ;  /* 0x000000783f047210 */ /* 0x082fe20007f5e0ff */
[----:B------:R-:W3:Y:S01]  /*2210*/  LDG.E.U16 R93, desc[UR60][R8.64] ;  /* 0x0000003c085d7981 */ /* 0x000ee2000c1e1500 */
[C---:B------:R-:W-:Y:S02]  /*2220*/  IADD3 R6, P1, R69.reuse, R120, RZ ;  /* 0x0000007845067210 */ /* 0x040fe40007f3e0ff */
[-C--:B------:R-:W-:Y:S02]  /*2230*/  LEA.HI.X.SX32 R5, R69, R121.reuse, 0x1, P2 ;  /* 0x0000007945057211 */ /* 0x080fe400010f0eff */
[-C--:B------:R-:W-:Y:S01]  /*2240*/  LEA.HI.X.SX32 R161, R11, R121.reuse, 0x1, P0 ;  /* 0x000000790ba17211 */ /* 0x080fe200000f0eff */
[C---:B------:R-:W-:Y:S01]  /*2250*/  IMAD R11, R26.reuse, 0x2c, RZ ;  /* 0x0000002c1a0b7824 */ /* 0x040fe200078e02ff */
[----:B------:R-:W-:Y:S01]  /*2260*/  LEA.HI.X.SX32 R7, R59, R121, 0x1, P1 ;  /* 0x000000793b077211 */ /* 0x000fe200008f0eff */
[----:B------:R1:W2:Y:S04]  /*2270*/  LDG.E.U16 R0, desc[UR60][R4.64] ;  /* 0x0000003c04007981 */ /* 0x0002a8000c1e1500 */
[----:B------:R0:W2:Y:S01]  /*2280*/  LDG.E.U16 R2, desc[UR60][R6.64] ;  /* 0x0000003c06027981 */ /* 0x0000a2000c1e1500 */
[----:B------:R-:W-:-:S03]  /*2290*/  IMAD R63, R26, 0x3c, RZ ;  /* 0x0000003c1a3f7824 */ /* 0x000fc600078e02ff */
[----:B------:R-:W-:Y:S01]  /*22a0*/  STL [R1+0x5c], R91 ;  /* 0x00005c5b01007387 */ /* 0x000fe20000100800 */
[-C--:B-1----:R-:W-:Y:S01]  /*22b0*/  IADD3 R4, P0, R11, R120.reuse, RZ ;  /* 0x000000780b047210 */ /* 0x082fe20007f1e0ff */
[C---:B------:R-:W-:Y:S02]  /*22c0*/  IMAD R9, R26.reuse, 0xf, RZ ;  /* 0x0000000f1a097824 */ /* 0x040fe400078e02ff */
[----:B------:R1:W2:Y:S01]  /*22d0*/  LDG.E.U16 R160, desc[UR60][R160.64] ;  /* 0x0000003ca0a07981 */ /* 0x0002a2000c1e1500 */
[----:B------:R-:W-:Y:S01]  /*22e0*/  LEA.HI.X.SX32 R5, R65, R121, 0x1, P0 ;  /* 0x0000007941057211 */ /* 0x000fe200000f0eff */
[C---:B------:R-:W-:Y:S02]  /*22f0*/  IMAD R59, R26.reuse, 0x1e, RZ ;  /* 0x0000001e1a3b7824 */ /* 0x040fe400078e02ff */
[----:B------:R-:W-:Y:S04]  /*2300*/  STL [R1+0x50], R75 ;  /* 0x0000504b01007387 */ /* 0x000fe80000100800 */
[----:B------:R1:W-:Y:S01]  /*2310*/  STL [R1+0x44], R71 ;  /* 0x0000444701007387 */ /* 0x0003e20000100800 */
[-C--:B0-----:R-:W-:Y:S01]  /*2320*/  IADD3 R6, P1, R63, R120.reuse, RZ ;  /* 0x000000783f067210 */ /* 0x081fe20007f3e0ff */
[----:B------:R-:W-:Y:S01]  /*2330*/  IMAD R69, R26, 0x5c, RZ ;  /* 0x0000005c1a457824 */ /* 0x000fe200078e02ff */
[----:B-1----:R-:W0:Y:S01]  /*2340*/  LDC R161, c[0x0][0x248] ;  /* 0x00009200ffa17b82 */ /* 0x002e220000000800 */
[----:B------:R1:W-:Y:S01]  /*2350*/  STL [R1+0x3c], R10 ;  /* 0x00003c0a01007387 */ /* 0x0003e20000100800 */
[----:B------:R-:W-:-:S03]  /*2360*/  IADD3 R8, P0, R59, R120, RZ ;  /* 0x000000783b087210 */ /* 0x000fc60007f1e0ff */
[----:B------:R1:W2:Y:S02]  /*2370*/  LDG.E.U16 R71, desc[UR60][R4.64] ;  /* 0x0000003c04477981 */ /* 0x0002a4000c1e1500 */
[----:B-1----:R-:W-:-:S04]  /*2380*/  IADD3 R10, P2, R15, R120, RZ ;  /* 0x000000780f0a7210 */ /* 0x002fc80007f5e0ff */
[-C--:B------:R-:W-:Y:S02]  /*2390*/  LEA.HI.X.SX32 R11, R11, R121.reuse, 0x1, P2 ;  /* 0x000000790b0b7211 */ /* 0x080fe400010f0eff */
[----:B------:R-:W-:Y:S02]  /*23a0*/  IADD3 R4, P2, R25, R120, RZ ;  /* 0x0000007819047210 */ /* 0x000fe40007f5e0ff */
[-C--:B------:R-:W-:Y:S01]  /*23b0*/  LEA.HI.X.SX32 R9, R9, R121.reuse, 0x1, P0 ;  /* 0x0000007909097211 */ /* 0x080fe200000f0eff */
[----:B------:R1:W2:Y:S01]  /*23c0*/  LDG.E.U16 R91, desc[UR60][R10.64] ;  /* 0x0000003c0a5b7981 */ /* 0x0002a2000c1e1500 */
[-C--:B------:R-:W-:Y:S02]  /*23d0*/  LEA.HI.X.SX32 R7, R59, R121.reuse, 0x1, P1 ;  /* 0x000000793b077211 */ /* 0x080fe400008f0eff */
[----:B------:R-:W-:Y:S01]  /*23e0*/  LEA.HI.X.SX32 R5, R63, R121, 0x1, P2 ;  /* 0x000000793f057211 */ /* 0x000fe200010f0eff */
[----:B------:R-:W2:Y:S04]  /*23f0*/  LDG.E.U16 R75, desc[UR60][R8.64] ;  /* 0x0000003c084b7981 */ /* 0x000ea8000c1e1500 */
[----:B-----5:R5:W-:Y:S04]  /*2400*/  STL [R1+0x104], R70 ;  /* 0x0001044601007387 */ /* 0x020be80000100800 */
[----:B----4-:R4:W-:Y:S04]  /*2410*/  STL [R1+0xfc], R58 ;  /* 0x0000fc3a01007387 */ /* 0x0109e80000100800 */
[----:B-----5:R-:W5:Y:S04]  /*2420*/  LDG.E.U16 R70, desc[UR60][R6.64] ;  /* 0x0000003c06467981 */ /* 0x020f68000c1e1500 */
[----:B----4-:R4:W5:Y:S01]  /*2430*/  LDG.E.U16 R58, desc[UR60][R4.64] ;  /* 0x0000003c043a7981 */ /* 0x010962000c1e1500 */
[----:B------:R-:W-:-:S02]  /*2440*/  IMAD R25, R26, 0x26, RZ ;  /* 0x000000261a197824 */ /* 0x000fc400078e02ff */
[C---:B------:R-:W-:Y:S02]  /*2450*/  IMAD R15, R26.reuse, 0x13, RZ ;  /* 0x000000131a0f7824 */ /* 0x040fe400078e02ff */
[C---:B------:R-:W-:Y:S01]  /*2460*/  IMAD R63, R26.reuse, 0x2e, RZ ;  /* 0x0000002e1a3f7824 */ /* 0x040fe200078e02ff */
[-C--:B------:R-:W-:Y:S01]  /*2470*/  IADD3 R158, P0, R25, R120.reuse, RZ ;  /* 0x00000078199e7210 */ /* 0x080fe20007f1e0ff */
[C---:B-1----:R-:W-:Y:S02]  /*2480*/  IMAD R11, R26.reuse, 0x17, RZ ;  /* 0x000000171a0b7824 */ /* 0x042fe400078e02ff */
[C---:B------:R-:W-:Y:S01]  /*2490*/  IMAD R65, R26.reuse, 0x4c, RZ ;  /* 0x0000004c1a417824 */ /* 0x040fe200078e02ff */
[-C--:B------:R-:W-:Y:S02]  /*24a0*/  LEA.HI.X.SX32 R159, R15, R121.reuse, 0x1, P0 ;  /* 0x000000790f9f7211 */ /* 0x080fe400000f0eff */
[-C--:B----4-:R-:W-:Y:S01]  /*24b0*/  IADD3 R4, P0, R63, R120.reuse, RZ ;  /* 0x000000783f047210 */ /* 0x090fe20007f1e0ff */
[----:B------:R-:W-:Y:S01]  /*24c0*/  IMAD R59, R26, 0x98, RZ ;  /* 0x000000981a3b7824 */ /* 0x000fe200078e02ff */
[----:B------:R-:W-:Y:S01]  /*24d0*/  IADD3 R8, P1, R65, R120, RZ ;  /* 0x0000007841087210 */ /* 0x000fe20007f3e0ff */
[----:B---3--:R-:W-:Y:S01]  /*24e0*/  STL [R1+0x100], R93 ;  /* 0x0001005d01007387 */ /* 0x008fe20000100800 */
[----:B------:R-:W-:-:S03]  /*24f0*/  LEA.HI.X.SX32 R5, R11, R121, 0x1, P0 ;  /* 0x000000790b057211 */ /* 0x000fc600000f0eff */
[----:B--2---:R1:W-:Y:S01]  /*2500*/  STL [R1+0xf4], R2 ;  /* 0x0000f40201007387 */ /* 0x0043e20000100800 */
[-C--:B------:R-:W-:Y:S02]  /*2510*/  IADD3 R6, P2, R59, R120.reuse, RZ ;  /* 0x000000783b067210 */ /* 0x080fe40007f5e0ff */
[-C--:B------:R-:W-:Y:S01]  /*2520*/  LEA.HI.X.SX32 R9, R25, R121.reuse, 0x1, P1 ;  /* 0x0000007919097211 */ /* 0x080fe200008f0eff */
[----:B------:R2:W-:Y:S01]  /*2530*/  STL [R1+0xdc], R0 ;  /* 0x0000dc0001007387 */ /* 0x0005e20000100800 */
[C---:B------:R-:W-:Y:S01]  /*2540*/  IMAD R25, R26.reuse, 0xb8, RZ ;  /* 0x000000b81a197824 */ /* 0x040fe200078e02ff */
[----:B------:R-:W-:Y:S01]  /*2550*/  LEA.HI.X.SX32 R7, R65, R121, 0x1, P2 ;  /* 0x0000007941077211 */ /* 0x000fe200010f0eff */
[C---:B------:R-:W-:Y:S01]  /*2560*/  IMAD R15, R26.reuse, 0xd8, RZ ;  /* 0x000000d81a0f7824 */ /* 0x040fe200078e02ff */
[----:B------:R3:W4:Y:S01]  /*2570*/  LDG.E.U16 R10, desc[UR60][R8.64] ;  /* 0x0000003c080a7981 */ /* 0x000722000c1e1500 */
[C---:B------:R-:W-:Y:S02]  /*2580*/  IMAD R222, R26.reuse, 0xdc, RZ ;  /* 0x000000dc1ade7824 */ /* 0x040fe400078e02ff */
[----:B------:R-:W-:Y:S01]  /*2590*/  IMAD R219, R26, 0xcc, RZ ;  /* 0x000000cc1adb7824 */ /* 0x000fe200078e02ff */
[----:B-1----:R-:W4:Y:S04]  /*25a0*/  LDG.E.U16 R2, desc[UR60][R6.64] ;  /* 0x0000003c06027981 */ /* 0x002f28000c1e1500 */
[----:B--2---:R1:W2:Y:S01]  /*25b0*/  LDG.E.U16 R0, desc[UR60][R4.64] ;  /* 0x0000003c04007981 */ /* 0x0042a2000c1e1500 */
[----:B---3--:R-:W-:-:S03]  /*25c0*/  IADD3 R8, P2, R25, R120, RZ ;  /* 0x0000007819087210 */ /* 0x008fc60007f5e0ff */
[----:B------:R3:W-:Y:S01]  /*25d0*/  STL [R1+0xe4], R71 ;  /* 0x0000e44701007387 */ /* 0x0007e20000100800 */
[----:B------:R-:W-:Y:S02]  /*25e0*/  IMAD R197, R197, 0x138, RZ ;  /* 0x00000138c5c57824 */ /* 0x000fe400078e02ff */
[----:B------:R-:W-:Y:S01]  /*25f0*/  IMAD R198, R198, 0x148, RZ ;  /* 0x00000148c6c67824 */ /* 0x000fe200078e02ff */
[----:B------:R0:W2:Y:S01]  /*2600*/  LDG.E.U16 R158, desc[UR60][R158.64] ;  /* 0x0000003c9e9e7981 */ /* 0x0000a2000c1e1500 */
[----:B-1----:R-:W-:Y:S01]  /*2610*/  IADD3 R4, P0, R69, R120, RZ ;  /* 0x0000007845047210 */ /* 0x002fe20007f1e0ff */
[----:B---3--:R-:W-:-:S03]  /*2620*/  IMAD R71, R26, 0x6c, RZ ;  /* 0x0000006c1a477824 */ /* 0x008fc600078e02ff */
[-C--:B------:R-:W-:Y:S01]  /*2630*/  LEA.HI.X.SX32 R5, R63, R121.reuse, 0x1, P0 ;  /* 0x000000793f057211 */ /* 0x080fe200000f0eff */
[C---:B------:R-:W-:Y:S01]  /*2640*/  IMAD R65, R26.reuse, 0x36, RZ ;  /* 0x000000361a417824 */ /* 0x040fe200078e02ff */
[-C--:B------:R-:W-:Y:S01]  /*2650*/  LEA.HI.X.SX32 R9, R69, R121.reuse, 0x1, P2 ;  /* 0x0000007945097211 */ /* 0x080fe200010f0eff */
[----:B------:R-:W-:Y:S01]  /*2660*/  STL [R1+0xbc], R91 ;  /* 0x0000bc5b01007387 */ /* 0x000fe20000100800 */
[----:B------:R-:W-:Y:S01]  /*2670*/  IADD3 R6, P1, R71, R120, RZ ;  /* 0x0000007847067210 */ /* 0x000fe20007f3e0ff */
[----:B------:R-:W-:Y:S01]  /*2680*/  IMAD R11, R26, 0x1b, RZ ;  /* 0x0000001b1a0b7824 */ /* 0x000fe200078e02ff */
[----:B0-----:R-:W0:Y:S01]  /*2690*/  LDC R159, c[0x0][0x248] ;  /* 0x00009200ff9f7b82 */ /* 0x001e220000000800 */
[----:B------:R1:W3:Y:S01]  /*26a0*/  LDG.E.U16 R96, desc[UR60][R4.64] ;  /* 0x0000003c04607981 */ /* 0x0002e2000c1e1500 */
[----:B------:R-:W-:-:S03]  /*26b0*/  LEA.HI.X.SX32 R7, R65, R121, 0x1, P1 ;  /* 0x0000007941077211 */ /* 0x000fc600008f0eff */
[----:B------:R-:W-:Y:S04]  /*26c0*/  STL [R1+0xf0], R75 ;  /* 0x0000f04b01007387 */ /* 0x000fe80000100800 */
[----:B------:R5:W3:Y:S01]  /*26d0*/  LDG.E.U16 R93, desc[UR60][R8.64] ;  /* 0x0000003c085d7981 */ /* 0x000ae2000c1e1500 */
[----:B-1----:R-:W-:-:S04]  /*26e0*/  IADD3 R4, P2, R15, R120, RZ ;  /* 0x000000780f047210 */ /* 0x002fc80007f5e0ff */
[----:B------:R-:W-:Y:S01]  /*26f0*/  LEA.HI.X.SX32 R5, R71, R121, 0x1, P2 ;  /* 0x0000007947057211 */ /* 0x000fe200010f0eff */
[----:B-----5:R1:W-:Y:S04]  /*2700*/  STL [R1+0xd4], R70 ;  /* 0x0000d44601007387 */ /* 0x0203e80000100800 */
[----:B------:R5:W-:Y:S04]  /*2710*/  STL [R1+0x9c], R58 ;  /* 0x00009c3a01007387 */ /* 0x000be80000100800 */
[----:B-1----:R1:W3:Y:S04]  /*2720*/  LDG.E.U16 R70, desc[UR60][R6.64] ;  /* 0x0000003c06467981 */ /* 0x0022e8000c1e1500 */
[----:B-----5:R5:W3:Y:S01]  /*2730*/  LDG.E.U16 R58, desc[UR60][R4.64] ;  /* 0x0000003c043a7981 */ /* 0x020ae2000c1e1500 */
[----:B------:R-:W-:Y:S01]  /*2740*/  IADD3 R156, P0, R65, R120, RZ ;  /* 0x00000078419c7210 */ /* 0x000fe20007f1e0ff */
[----:B------:R-:W-:-:S02]  /*2750*/  IMAD R63, R26, 0x3e, RZ ;  /* 0x0000003e1a3f7824 */ /* 0x000fc400078e02ff */
[C---:B------:R-:W-:Y:S01]  /*2760*/  IMAD R69, R26.reuse, 0x7c, RZ ;  /* 0x0000007c1a457824 */ /* 0x040fe200078e02ff */
[-C--:B------:R-:W-:Y:S01]  /*2770*/  LEA.HI.X.SX32 R157, R11, R121.reuse, 0x1, P0 ;  /* 0x000000790b9d7211 */ /* 0x080fe200000f0eff */
[C---:B------:R-:W-:Y:S01]  /*2780*/  IMAD R91, R26.reuse, 0xf8, RZ ;  /* 0x000000f81a5b7824 */ /* 0x040fe200078e02ff */
[-C--:B------:R-:W-:Y:S01]  /*2790*/  IADD3 R8, P0, R63, R120.reuse, RZ ;  /* 0x000000783f087210 */ /* 0x080fe20007f1e0ff */
[C---:B------:R-:W-:Y:S01]  /*27a0*/  IMAD R11, R26.reuse, 0x1f, RZ ;  /* 0x0000001f1a0b7824 */ /* 0x040fe200078e02ff */
[-C--:B-1----:R-:W-:Y:S01]  /*27b0*/  IADD3 R6, P1, R69, R120.reuse, RZ ;  /* 0x0000007845067210 */ /* 0x082fe20007f3e0ff */
[C---:B------:R-:W-:Y:S01]  /*27c0*/  IMAD R65, R26.reuse, 0x46, RZ ;  /* 0x000000461a417824 */ /* 0x040fe200078e02ff */
[-C--:B-----5:R-:W-:Y:S01]  /*27d0*/  IADD3 R4, P2, R91, R120.reuse, RZ ;  /* 0x000000785b047210 */ /* 0x0a0fe20007f5e0ff */
[C---:B------:R-:W-:Y:S01]  /*27e0*/  IMAD R75, R26.reuse, 0x8c, RZ ;  /* 0x0000008c1a4b7824 */ /* 0x040fe200078e02ff */
[-C--:B------:R-:W-:Y:S01]  /*27f0*/  LEA.HI.X.SX32 R9, R11, R121.reuse, 0x1, P0 ;  /* 0x000000790b097211 */ /* 0x080fe200000f0eff */
[C---:B------:R-:W-:Y:S01]  /*2800*/  IMAD R11, R26.reuse, 0x23, RZ ;  /* 0x000000231a0b7824 */ /* 0x040fe200078e02ff */
[----:B------:R-:W-:Y:S01]  /*2810*/  IADD3 R152, P0, R65, R120, RZ ;  /* 0x0000007841987210 */ /* 0x000fe20007f1e0ff */
[C---:B------:R-:W-:Y:S01]  /*2820*/  IMAD R71, R26.reuse, 0x56, RZ ;  /* 0x000000561a477824 */ /* 0x040fe200078e02ff */
[-C--:B------:R-:W-:Y:S01]  /*2830*/  LEA.HI.X.SX32 R7, R63, R121.reuse, 0x1, P1 ;  /* 0x000000793f077211 */ /* 0x080fe200008f0eff */
[----:B----4-:R1:W-:Y:S01]  /*2840*/  STL [R1+0xc4], R10 ;  /* 0x0000c40a01007387 */ /* 0x0103e20000100800 */
[-C--:B------:R-:W-:Y:S01]  /*2850*/  LEA.HI.X.SX32 R5, R69, R121.reuse, 0x1, P2 ;  /* 0x0000007945057211 */ /* 0x080fe200010f0eff */
[C---:B------:R-:W-:Y:S01]  /*2860*/  IMAD R69, R26.reuse, 0x4e, RZ ;  /* 0x0000004e1a457824 */ /* 0x040fe200078e02ff */
[----:B------:R-:W-:Y:S01]  /*2870*/  LEA.HI.X.SX32 R153, R11, R121, 0x1, P0 ;  /* 0x000000790b997211 */ /* 0x000fe200000f0eff */
[----:B------:R4:W-:Y:S01]  /*2880*/  STL [R1+0x84], R2 ;  /* 0x0000840201007387 */ /* 0x0009e20000100800 */
[----:B------:R-:W-:-:S03]  /*2890*/  IMAD R11, R26, 0x27, RZ ;  /* 0x000000271a0b7824 */ /* 0x000fc600078e02ff */
[----:B--2---:R2:W-:Y:S04]  /*28a0*/  STL [R1+0xe0], R0 ;  /* 0x0000e00001007387 */ /* 0x0045e80000100800 */
[----:B-1----:R1:W5:Y:S04]  /*28b0*/  LDG.E.U16 R10, desc[UR60][R8.64] ;  /* 0x0000003c080a7981 */ /* 0x002368000c1e1500 */
[----:B----4-:R4:W5:Y:S04]  /*28c0*/  LDG.E.U16 R2, desc[UR60][R6.64] ;  /* 0x0000003c06027981 */ /* 0x010968000c1e1500 */
[----:B--2---:R2:W5:Y:S01]  /*28d0*/  LDG.E.U16 R0, desc[UR60][R4.64] ;  /* 0x0000003c04007981 */ /* 0x004562000c1e1500 */
[----:B-1----:R-:W-:Y:S01]  /*28e0*/  IADD3 R8, P1, R75, R120, RZ ;  /* 0x000000784b087210 */ /* 0x002fe20007f3e0ff */
[----:B------:R-:W-:-:S02]  /*28f0*/  IMAD R63, R26, 0x2b, RZ ;  /* 0x0000002b1a3f7824 */ /* 0x000fc400078e02ff */
[----:B------:R1:W5:Y:S01]  /*2900*/  LDG.E.U16 R152, desc[UR60][R152.64] ;  /* 0x0000003c98987981 */ /* 0x000362000c1e1500 */
[-C--:B----4-:R-:W-:Y:S02]  /*2910*/  IADD3 R6, P0, R69, R120.reuse, RZ ;  /* 0x0000007845067210 */ /* 0x090fe40007f1e0ff */
[-C--:B------:R-:W-:Y:S01]  /*2920*/  LEA.HI.X.SX32 R9, R65, R121.reuse, 0x1, P1 ;  /* 0x0000007941097211 */ /* 0x080fe200008f0eff */
[----:B------:R-:W-:Y:S01]  /*2930*/  IMAD R210, R210, 0x158, RZ ;  /* 0x00000158d2d27824 */ /* 0x000fe200078e02ff */
[----:B--2---:R-:W-:Y:S01]  /*2940*/  IADD3 R4, P2, R216, R120, RZ ;  /* 0x00000078d8047210 */ /* 0x004fe20007f5e0ff */
[----:B------:R-:W-:Y:S01]  /*2950*/  IMAD R211, R211, 0x168, RZ ;  /* 0x00000168d3d37824 */ /* 0x000fe200078e02ff */
[-C--:B------:R-:W-:Y:S01]  /*2960*/  LEA.HI.X.SX32 R7, R11, R121.reuse, 0x1, P0 ;  /* 0x000000790b077211 */ /* 0x080fe200000f0eff */
[----:B---3--:R-:W-:Y:S01]  /*2970*/  STL [R1+0xb4], R96 ;  /* 0x0000b46001007387 */ /* 0x008fe20000100800 */
[----:B------:R-:W-:Y:S01]  /*2980*/  LEA.HI.X.SX32 R5, R69, R121, 0x1, P2 ;  /* 0x0000007945057211 */ /* 0x000fe200010f0eff */
[----:B------:R-:W-:Y:S01]  /*2990*/  IMAD R209, R209, 0x178, RZ ;  /* 0x00000178d1d17824 */ /* 0x000fe200078e02ff */
[----:B-1----:R-:W1:Y:S01]  /*29a0*/  LDC R153, c[0x0][0x248] ;  /* 0x00009200ff997b82 */ /* 0x002e620000000800 */
[----:B------:R-:W-:Y:S04]  /*29b0*/  STL [R1+0x6c], R93 ;  /* 0x00006c5d01007387 */ /* 0x000fe80000100800 */
[----:B------:R-:W2:Y:S04]  /*29c0*/  LDG.E.U16 R98, desc[UR60][R8.64] ;  /* 0x0000003c08627981 */ /* 0x000ea8000c1e1500 */
[----:B------:R-:W3:Y:S01]  /*29d0*/  LDG.E.U16 R97, desc[UR60][R6.64] ;  /* 0x0000003c06617981 */ /* 0x000ee2000c1e1500 */
[----:B------:R-:W-:-:S02]  /*29e0*/  IMAD R208, R208, 0x188, RZ ;  /* 0x00000188d0d07824 */ /* 0x000fc400078e02ff */
[----:B------:R-:W-:Y:S01]  /*29f0*/  IMAD R206, R206, 0x198, RZ ;  /* 0x00000198cece7824 */ /* 0x000fe200078e02ff */
[----:B------:R4:W3:Y:S01]  /*2a00*/  LDG.E.U16 R156, desc[UR60][R156.64] ;  /* 0x0000003c9c9c7981 */ /* 0x0008e2000c1e1500 */
[----:B------:R-:W-:-:S03]  /*2a10*/  IMAD R65, R26, 0x5e, RZ ;  /* 0x0000005e1a417824 */ /* 0x000fc600078e02ff */
[----:B------:R-:W-:Y:S01]  /*2a20*/  STL [R1+0xa4], R70 ;  /* 0x0000a44601007387 */ /* 0x000fe20000100800 */
[-C--:B------:R-:W-:Y:S01]  /*2a30*/  IADD3 R146, P1, R71, R120.reuse, RZ ;  /* 0x0000007847927210 */ /* 0x080fe20007f3e0ff */
[C---:B------:R-:W-:Y:S01]  /*2a40*/  IMAD R11, R26.reuse, 0x2f, RZ ;  /* 0x0000002f1a0b7824 */ /* 0x040fe200078e02ff */
[----:B----4-:R-:W4:Y:S01]  /*2a50*/  LDC R157, c[0x0][0x248] ;  /* 0x00009200ff9d7b82 */ /* 0x010f220000000800 */
[----:B------:R0:W-:Y:S04]  /*2a60*/  STL [R1+0x54], R58 ;  /* 0x0000543a01007387 */ /* 0x0001e80000100800 */
[----:B0-----:R0:W4:Y:S01]  /*2a70*/  LDG.E.U16 R58, desc[UR60][R4.64] ;  /* 0x0000003c043a7981 */ /* 0x001122000c1e1500 */
[----:B------:R-:W-:Y:S01]  /*2a80*/  IADD3 R6, P0, R65, R120, RZ ;  /* 0x0000007841067210 */ /* 0x000fe20007f1e0ff */
[----:B------:R-:W-:Y:S01]  /*2a90*/  IMAD R69, R26, 0x66, RZ ;  /* 0x000000661a457824 */ /* 0x000fe200078e02ff */
[----:B------:R-:W-:-:S02]  /*2aa0*/  LEA.HI.X.SX32 R147, R63, R121, 0x1, P1 ;  /* 0x000000793f937211 */ /* 0x000fc400008f0eff */
[-C--:B------:R-:W-:Y:S02]  /*2ab0*/  IADD3 R8, P1, R217, R120.reuse, RZ ;  /* 0x00000078d9087210 */ /* 0x080fe40007f3e0ff */
[-C--:B------:R-:W-:Y:S02]  /*2ac0*/  LEA.HI.X.SX32 R7, R11, R121.reuse, 0x1, P0 ;  /* 0x000000790b077211 */ /* 0x080fe400000f0eff */
[-C--:B0-----:R-:W-:Y:S01]  /*2ad0*/  IADD3 R4, P2, R220, R120.reuse, RZ ;  /* 0x00000078dc047210 */ /* 0x081fe20007f5e0ff */
[C---:B------:R-:W-:Y:S01]  /*2ae0*/  IMAD R63, R26.reuse, 0x33, RZ ;  /* 0x000000331a3f7824 */ /* 0x040fe200078e02ff */
[-C--:B------:R-:W-:Y:S01]  /*2af0*/  LEA.HI.X.SX32 R9, R71, R121.reuse, 0x1, P1 ;  /* 0x0000007947097211 */ /* 0x080fe200008f0eff */
[----:B------:R0:W4:Y:S01]  /*2b00*/  LDG.E.U16 R93, desc[UR60][R6.64] ;  /* 0x0000003c065d7981 */ /* 0x000122000c1e1500 */
[-C--:B------:R-:W-:Y:S01]  /*2b10*/  LEA.HI.X.SX32 R5, R65, R121.reuse, 0x1, P2 ;  /* 0x0000007941057211 */ /* 0x080fe200010f0eff */
[----:B------:R-:W-:Y:S01]  /*2b20*/  IMAD R71, R26, 0x6e, RZ ;  /* 0x0000006e1a477824 */ /* 0x000fe200078e02ff */
[----:B------:R-:W-:Y:S01]  /*2b30*/  IADD3 R136, P1, R69, R120, RZ ;  /* 0x0000007845887210 */ /* 0x000fe20007f3e0ff */
[----:B------:R1:W4:Y:S04]  /*2b40*/  LDG.E.U16 R96, desc[UR60][R8.64] ;  /* 0x0000003c08607981 */ /* 0x000328000c1e1500 */
[----:B-----5:R5:W-:Y:S01]  /*2b50*/  STL [R1+0xd0], R10 ;  /* 0x0000d00a01007387 */ /* 0x020be20000100800 */
[----:B------:R-:W-:-:S02]  /*2b60*/  LEA.HI.X.SX32 R137, R63, R121, 0x1, P1 ;  /* 0x000000793f897211 */ /* 0x000fc400008f0eff */
[-C--:B0-----:R-:W-:Y:S01]  /*2b70*/  IADD3 R6, P2, R222, R120.reuse, RZ ;  /* 0x00000078de067210 */ /* 0x081fe20007f5e0ff */
[----:B------:R0:W-:Y:S01]  /*2b80*/  STL [R1+0x94], R2 ;  /* 0x0000940201007387 */ /* 0x0001e20000100800 */
[C---:B------:R-:W-:Y:S01]  /*2b90*/  IMAD R63, R26.reuse, 0x37, RZ ;  /* 0x000000371a3f7824 */ /* 0x040fe200078e02ff */
[-C--:B-1----:R-:W-:Y:S02]  /*2ba0*/  IADD3 R8, P0, R71, R120.reuse, RZ ;  /* 0x0000007847087210 */ /* 0x082fe40007f1e0ff */
[----:B------:R1:W4:Y:S01]  /*2bb0*/  LDG.E.U16 R70, desc[UR60][R4.64] ;  /* 0x0000003c04467981 */ /* 0x000322000c1e1500 */
[----:B-----5:R-:W-:Y:S01]  /*2bc0*/  IADD3 R10, P1, R219, R120, RZ ;  /* 0x00000078db0a7210 */ /* 0x020fe20007f3e0ff */
[----:B------:R-:W-:Y:S02]  /*2bd0*/  IMAD R65, R26, 0x3b, RZ ;  /* 0x0000003b1a417824 */ /* 0x000fe400078e02ff */
[----:B------:R-:W5:Y:S01]  /*2be0*/  LDG.E.U16 R136, desc[UR60][R136.64] ;  /* 0x0000003c88887981 */ /* 0x000f62000c1e1500 */
[----:B0-----:R-:W-:-:S03]  /*2bf0*/  SHF.L.U32 R2, R92, 0x1, RZ ;  /* 0x000000015c027819 */ /* 0x001fc600000006ff */
[----:B------:R0:W-:Y:S01]  /*2c00*/  STL [R1+0x40], R0 ;  /* 0x0000400001007387 */ /* 0x0001e20000100800 */
[----:B-1----:R-:W-:Y:S01]  /*2c10*/  IMAD R4, R26, 0x76, RZ ;  /* 0x000000761a047824 */ /* 0x002fe200078e02ff */
[-C--:B------:R-:W-:Y:S01]  /*2c20*/  LEA.HI.X.SX32 R7, R71, R121.reuse, 0x1, P2 ;  /* 0x0000007947077211 */ /* 0x080fe200010f0eff */
[----:B------:R-:W-:Y:S01]  /*2c30*/  IMAD R207, R207, 0x1a8, RZ ;  /* 0x000001a8cfcf7824 */ /* 0x000fe200078e02ff */
[----:B------:R-:W-:Y:S01]  /*2c40*/  LOP3.LUT R2, R2, 0x7e, RZ, 0xc0, !PT ;  /* 0x0000007e02027812 */ /* 0x000fe200078ec0ff */
[----:B------:R-:W-:Y:S01]  /*2c50*/  IMAD R205, R205, 0x1b8, RZ ;  /* 0x000001b8cdcd7824 */ /* 0x000fe200078e02ff */
[-C--:B------:R-:W-:Y:S01]  /*2c60*/  LEA.HI.X.SX32 R11, R69, R121.reuse, 0x1, P1 ;  /* 0x00000079450b7211 */ /* 0x080fe200008f0eff */
[----:B------:R-:W-:Y:S01]  /*2c70*/  IMAD R204, R204, 0x1c8, RZ ;  /* 0x000001c8cccc7824 */ /* 0x000fe200078e02ff */
[----:B------:R-:W5:Y:S01]  /*2c80*/  LDG.E.U16 R146, desc[UR60][R146.64] ;  /* 0x0000003c92927981 */ /* 0x000f62000c1e1500 */
[----:B0-----:R-:W-:Y:S02]  /*2c90*/  LOP3.LUT R0, R92, 0x40, RZ, 0xc0, !PT ;  /* 0x000000405c007812 */ /* 0x001fe400078ec0ff */
[----:B------:R-:W-:Y:S01]  /*2ca0*/  IADD3 R4, P1, R4, R120, RZ ;  /* 0x0000007804047210 */ /* 0x000fe20007f3e0ff */
[----:B--2---:R0:W-:Y:S01]  /*2cb0*/  STL [R1+0x88], R98 ;  /* 0x0000886201007387 */ /* 0x0041e20000100800 */
[----:B------:R-:W-:Y:S01]  /*2cc0*/  LEA.HI.X.SX32 R9, R63, R121, 0x1, P0 ;  /* 0x000000793f097211 */ /* 0x000fe200000f0eff */
[----:B------:R-:W1:Y:S02]  /*2cd0*/  LDC R92, c[0x0][0x248] ;  /* 0x00009200ff5c7b82 */ /* 0x000e640000000800 */
[----:B---3--:R2:W-:Y:S01]  /*2ce0*/  STL [R1+0xc0], R97 ;  /* 0x0000c06101007387 */ /* 0x0085e20000100800 */
[----:B------:R-:W-:-:S02]  /*2cf0*/  LEA R2, R0, R2, 0x9 ;  /* 0x0000000200027211 */ /* 0x000fc400078e48ff */
[----:B------:R-:W-:Y:S01]  /*2d00*/  LEA.HI.X.SX32 R5, R65, R121, 0x1, P1 ;  /* 0x0000007941057211 */ /* 0x000fe200008f0eff */
[----:B------:R3:W5:Y:S01]  /*2d10*/  LDG.E.U16 R69, desc[UR60][R10.64] ;  /* 0x0000003c0a457981 */ /* 0x000762000c1e1500 */
[----:B------:R-:W-:Y:S01]  /*2d20*/  IMAD R213, R213, 0x1d8, RZ ;  /* 0x000001d8d5d57824 */ /* 0x000fe200078e02ff */
[----:B0-----:R-:W0:Y:S02]  /*2d30*/  LDC R98, c[0x0][0x248] ;  /* 0x00009200ff627b82 */ /* 0x001e240000000800 */
[----:B------:R2:W5:Y:S04]  /*2d40*/  LDG.E.U16 R65, desc[UR60][R8.64] ;  /* 0x0000003c08417981 */ /* 0x000568000c1e1500 */
[----:B------:R-:W5:Y:S02]  /*2d50*/  LDG.E.U16 R0, desc[UR60][R4.64] ;  /* 0x0000003c04007981 */ /* 0x000f64000c1e1500 */
[----:B---3--:R-:W3:Y:S01]  /*2d60*/  LDC R10, c[0x0][0x248] ;  /* 0x00009200ff0a7b82 */ /* 0x008ee20000000800 */
[----:B--2---:R-:W-:-:S07]  /*2d70*/  IADD3 R8, R2, R74, RZ ;  /* 0x0000004a02087210 */ /* 0x004fce0007ffe0ff */
[----:B------:R-:W2:Y:S01]  /*2d80*/  LDC R9, c[0x0][0x248] ;  /* 0x00009200ff097b82 */ /* 0x000ea20000000800 */
[----:B------:R-:W-:Y:S04]  /*2d90*/  STS.U16 [R8], R51 ;  /* 0x0000003308007388 */ /* 0x000fe80000000400 */
[----:B------:R-:W-:Y:S03]  /*2da0*/  STS.U16 [R8+0x10c00], R18 ;  /* 0x010c001208007388 */ /* 0x000fe60000000400 */
[----:B------:R-:W1:Y:S08]  /*2db0*/  LDC R11, c[0x0][0x248] ;  /* 0x00009200ff0b7b82 */ /* 0x000e700000000800 */
[----:B------:R-:W0:Y:S01]  /*2dc0*/  LDC R97, c[0x0][0x248] ;  /* 0x00009200ff617b82 */ /* 0x000e220000000800 */
[----:B----4-:R4:W-:Y:S04]  /*2dd0*/  STL [R1+0x7c], R58 ;  /* 0x00007c3a01007387 */ /* 0x0109e80000100800 */
[----:B----4-:R4:W5:Y:S02]  /*2de0*/  LDG.E.U16 R58, desc[UR60][R6.64] ;  /* 0x0000003c063a7981 */ /* 0x010964000c1e1500 */
[----:B----4-:R-:W-:-:S02]  /*2df0*/  IADD3 R6, P0, R49, R120, RZ ;  /* 0x0000007831067210 */ /* 0x010fc40007f1e0ff */
[----:B------:R4:W-:Y:S01]  /*2e00*/  STS.U16 [R8+0x400], R48 ;  /* 0x0004003008007388 */ /* 0x0009e20000000400 */
[-C--:B------:R-:W-:Y:S01]  /*2e10*/  IADD3 R62, P1, R62, R120.reuse, RZ ;  /* 0x000000783e3e7210 */ /* 0x080fe20007f3e0ff */
[----:B--2---:R-:W-:Y:S01]  /*2e20*/  IMAD R9, R9, 0x130, RZ ;  /* 0x0000013009097824 */ /* 0x004fe200078e02ff */
[----:B------:R-:W-:Y:S01]  /*2e30*/  LEA.HI.X.SX32 R7, R75, R121, 0x1, P0 ;  /* 0x000000794b077211 */ /* 0x000fe200000f0eff */
[----:B------:R2:W-:Y:S01]  /*2e40*/  STS.U16 [R8+0x10800], R29 ;  /* 0x0108001d08007388 */ /* 0x0005e20000000400 */
[----:B------:R-:W0:Y:S03]  /*2e50*/  LDC R49, c[0x0][0x248] ;  /* 0x00009200ff317b82 */ /* 0x000e260000000800 */
[----:B------:R1:W5:Y:S01]  /*2e60*/  LDG.E.U16 R51, desc[UR60][R6.64] ;  /* 0x0000003c06337981 */ /* 0x000362000c1e1500 */
[----:B------:R-:W-:-:S04]  /*2e70*/  IADD3 R4, P0, R30, R120, RZ ;  /* 0x000000781e047210 */ /* 0x000fc80007f1e0ff */
[-C--:B------:R-:W-:Y:S01]  /*2e80*/  LEA.HI.X.SX32 R5, R19, R121.reuse, 0x1, P0 ;  /* 0x0000007913057211 */ /* 0x080fe200000f0eff */
[----:B----4-:R-:W4:Y:S04]  /*2e90*/  LDC R48, c[0x0][0x248] ;  /* 0x00009200ff307b82 */ /* 0x010f280000000800 */
[----:B------:R4:W5:Y:S04]  /*2ea0*/  LDG.E.U16 R18, desc[UR60][R4.64] ;  /* 0x0000003c04127981 */ /* 0x000968000c1e1500 */
[----:B------:R-:W0:Y:S01]  /*2eb0*/  LDC R30, c[0x0][0x248] ;  /* 0x00009200ff1e7b82 */ /* 0x000e220000000800 */
[----:B------:R-:W-:Y:S01]  /*2ec0*/  LEA.HI.X.SX32 R63, R24, R121, 0x1, P1 ;  /* 0x00000079183f7211 */ /* 0x000fe200008f0eff */
[----:B---3--:R-:W-:Y:S01]  /*2ed0*/  IMAD R19, R10, 0x140, RZ ;  /* 0x000001400a137824 */ /* 0x008fe200078e02ff */
[----:B-1----:R-:W-:Y:S01]  /*2ee0*/  IADD3 R6, P0, R9, R120, RZ ;  /* 0x0000007809067210 */ /* 0x002fe20007f1e0ff */
[----:B------:R1:W-:Y:S04]  /*2ef0*/  STS.U16 [R8+0x10400], R53 ;  /* 0x0104003508007388 */ /* 0x0003e80000000400 */
[----:B------:R-:W3:Y:S01]  /*2f00*/  LDC R24, c[0x0][0x248] ;  /* 0x00009200ff187b82 */ /* 0x000ee20000000800 */
[----:B------:R-:W-:Y:S07]  /*2f10*/  STL [R1+0x70], R96 ;  /* 0x0000706001007387 */ /* 0x000fee0000100800 */
[----:B--2---:R-:W2:Y:S01]  /*2f20*/  LDC R29, c[0x0][0x248] ;  /* 0x00009200ff1d7b82 */ /* 0x004ea20000000800 */
[----:B----4-:R-:W-:Y:S01]  /*2f30*/  IMAD R7, R48, 0x270, RZ ;  /* 0x0000027030077824 */ /* 0x010fe200078e02ff */
[----:B------:R-:W-:Y:S01]  /*2f40*/  STL [R1+0xb0], R93 ;  /* 0x0000b05d01007387 */ /* 0x000fe20000100800 */
[----:B------:R-:W-:-:S03]  /*2f50*/  IMAD R11, R11, 0x260, RZ ;  /* 0x000002600b0b7824 */ /* 0x000fc600078e02ff */
[-C--:B------:R-:W-:Y:S01]  /*2f60*/  IADD3 R10, P2, R7, R120.reuse, RZ ;  /* 0x00000078070a7210 */ /* 0x080fe20007f5e0ff */
[----:B------:R4:W-:Y:S01]  /*2f70*/  STS.U16 [R8+0x11000], R12 ;  /* 0x0110000c08007388 */ /* 0x0009e20000000400 */
[----:B------:R-:W2:Y:S01]  /*2f80*/  LDC R48, c[0x0][0x248] ;  /* 0x00009200ff307b82 */ /* 0x000ea20000000800 */
[----:B------:R-:W-:Y:S02]  /*2f90*/  LEA.HI.X.SX32 R7, R59, R121, 0x1, P0 ;  /* 0x000000793b077211 */ /* 0x000fe400000f0eff */
[----:B------:R-:W-:Y:S01]  /*2fa0*/  STL [R1+0x64], R70 ;  /* 0x0000644601007387 */ /* 0x000fe20000100800 */
[----:B------:R-:W-:-:S03]  /*2fb0*/  IADD3 R4, P0, R19, R120, RZ ;  /* 0x0000007813047210 */ /* 0x000fc60007f1e0ff */
[----:B------:R0:W-:Y:S01]  /*2fc0*/  STS.U16 [R8+0x2000], R52 ;  /* 0x0020003408007388 */ /* 0x0001e20000000400 */
[----:B-1----:R-:W1:Y:S03]  /*2fd0*/  LDC R53, c[0x0][0x248] ;  /* 0x00009200ff357b82 */ /* 0x002e660000000800 */
[----:B-----5:R-:W-:Y:S01]  /*2fe0*/  STL [R1+0x58], R69 ;  /* 0x0000584501007387 */ /* 0x020fe20000100800 */
[----:B------:R-:W-:-:S03]  /*2ff0*/  LEA.HI.X.SX32 R5, R17, R121, 0x1, P0 ;  /* 0x0000007911057211 */ /* 0x000fc600000f0eff */
[----:B------:R-:W-:Y:S01]  /*3000*/  STL [R1+0xa0], R65 ;  /* 0x0000a04101007387 */ /* 0x000fe20000100800 */
[----:B----4-:R-:W-:Y:S01]  /*3010*/  IADD3 R12, P1, R11, R120, RZ ;  /* 0x000000780b0c7210 */ /* 0x010fe20007f3e0ff */
[----:B0-----:R-:W0:Y:S02]  /*3020*/  LDC R52, c[0x0][0x248] ;  /* 0x00009200ff347b82 */ /* 0x001e240000000800 */
[----:B------:R4:W-:Y:S04]  /*3030*/  STS.U16 [R8+0x4000], R55 ;  /* 0x0040003708007388 */ /* 0x0009e80000000400 */
[----:B------:R5:W-:Y:S04]  /*3040*/  STS.U16 [R8+0x11400], R13 ;  /* 0x0114000d08007388 */ /* 0x000be80000000400 */
[----:B------:R2:W-:Y:S01]  /*3050*/  STS.U16 [R8+0x800], R54 ;  /* 0x0008003608007388 */ /* 0x0005e20000000400 */
[----:B------:R-:W-:Y:S01]  /*3060*/  IMAD R49, R49, 0x2a0, RZ ;  /* 0x000002a031317824 */ /* 0x000fe200078e02ff */
[----:B----4-:R-:W4:Y:S02]  /*3070*/  LDC R55, c[0x0][0x248] ;  /* 0x00009200ff377b82 */ /* 0x010f240000000800 */
[----:B------:R-:W4:Y:S01]  /*3080*/  LDG.E.U16 R69, desc[UR60][R4.64] ;  /* 0x0000003c04457981 */ /* 0x000f22000c1e1500 */
[----:B-----5:R-:W-:Y:S01]  /*3090*/  LEA.HI.X.SX32 R13, R9, R121, 0x1, P1 ;  /* 0x00000079090d7211 */ /* 0x020fe200008f0eff */
[----:B---3--:R-:W-:-:S02]  /*30a0*/  IMAD R9, R24, 0x150, RZ ;  /* 0x0000015018097824 */ /* 0x008fc400078e02ff */
[----:B------:R3:W-:Y:S02]  /*30b0*/  STS.U16 [R8+0x4400], R27 ;  /* 0x0044001b08007388 */ /* 0x0007e40000000400 */
[----:B--2---:R-:W2:Y:S01]  /*30c0*/  LDC R54, c[0x0][0x248] ;  /* 0x00009200ff367b82 */ /* 0x004ea20000000800 */
[----:B------:R-:W-:Y:S01]  /*30d0*/  LEA.HI.X.SX32 R11, R197, R121, 0x1, P2 ;  /* 0x00000079c50b7211 */ /* 0x000fe200010f0eff */
[----:B------:R-:W-:Y:S01]  /*30e0*/  IMAD R29, R29, 0x290, RZ ;  /* 0x000002901d1d7824 */ /* 0x000fe200078e02ff */
[----:B------:R-:W5:Y:S01]  /*30f0*/  LDG.E.U16 R7, desc[UR60][R6.64] ;  /* 0x0000003c06077981 */ /* 0x000f62000c1e1500 */
[----:B-1----:R-:W-:-:S03]  /*3100*/  IMAD R53, R53, 0x2c0, RZ ;  /* 0x000002c035357824 */ /* 0x002fc600078e02ff */
[----:B------:R-:W5:Y:S01]  /*3110*/  LDG.E.U16 R17, desc[UR60][R10.64] ;  /* 0x0000003c0a117981 */ /* 0x000f62000c1e1500 */
[----:B------:R-:W1:Y:S03]  /*3120*/  LDC R24, c[0x0][0x248] ;  /* 0x00009200ff187b82 */ /* 0x000e660000000800 */
[----:B---3--:R3:W5:Y:S04]  /*3130*/  LDG.E.U16 R27, desc[UR60][R12.64] ;  /* 0x0000003c0c1b7981 */ /* 0x008768000c1e1500 */
[----:B------:R0:W-:Y:S01]  /*3140*/  STS.U16 [R8+0x10000], R56 ;  /* 0x0100003808007388 */ /* 0x0001e20000000400 */
[----:B------:R-:W2:Y:S03]  /*3150*/  LDC R59, c[0x0][0x248] ;  /* 0x00009200ff3b7b82 */ /* 0x000ea60000000800 */
[----:B------:R0:W5:Y:S01]  /*3160*/  LDG.E.U16 R62, desc[UR60][R62.64] ;  /* 0x0000003c3e3e7981 */ /* 0x000162000c1e1500 */
[----:B---3--:R-:W-:-:S04]  /*3170*/  IADD3 R12, P0, R9, R120, RZ ;  /* 0x00000078090c7210 */ /* 0x008fc80007f1e0ff */
[----:B------:R-:W3:Y:S01]  /*3180*/  LDC R65, c[0x0][0x248] ;  /* 0x00009200ff417b82 */ /* 0x000ee20000000800 */
[----:B------:R-:W-:-:S05]  /*3190*/  LEA.HI.X.SX32 R13, R20, R121, 0x1, P0 ;  /* 0x00000079140d7211 */ /* 0x000fca00000f0eff */
[----:B------:R-:W5:Y:S01]  /*31a0*/  LDG.E.U16 R6, desc[UR60][R12.64] ;  /* 0x0000003c0c067981 */ /* 0x000f62000c1e1500 */
[----:B----4-:R-:W-:Y:S01]  /*31b0*/  IMAD R55, R55, 0x2f0, RZ ;  /* 0x000002f037377824 */ /* 0x010fe200078e02ff */
[----:B0-----:R-:W0:Y:S08]  /*31c0*/  LDC R56, c[0x0][0x248] ;  /* 0x00009200ff387b82 */ /* 0x001e300000000800 */
[----:B------:R-:W4:Y:S01]  /*31d0*/  LDC R63, c[0x0][0x248] ;  /* 0x00009200ff3f7b82 */ /* 0x000f220000000800 */
[----:B------:R1:W-:Y:S01]  /*31e0*/  STS.U16 [R8+0x1000], R57 ;  /* 0x0010003908007388 */ /* 0x0003e20000000400 */
[----:B--2---:R-:W-:-:S06]  /*31f0*/  IMAD R59, R59, 0x340, RZ ;  /* 0x000003403b3b7824 */ /* 0x004fcc00078e02ff */
[----:B------:R-:W2:Y:S08]  /*3200*/  LDC R70, c[0x0][0x248] ;  /* 0x00009200ff467b82 */ /* 0x000eb00000000800 */
[----:B-1----:R-:W1:Y:S01]  /*3210*/  LDC R57, c[0x0][0x248] ;  /* 0x00009200ff397b82 */ /* 0x002e620000000800 */
[----:B----4-:R-:W-:-:S07]  /*3220*/  IMAD R63, R63, 0x350, RZ ;  /* 0x000003503f3f7824 */ /* 0x010fce00078e02ff */
[----:B------:R-:W4:Y:S01]  /*3230*/  LDC R93, c[0x0][0x248] ;  /* 0x00009200ff5d7b82 */ /* 0x000f220000000800 */
[----:B---3--:R-:W-:-:S07]  /*3240*/  IMAD R65, R65, 0x360, RZ ;  /* 0x0000036041417824 */ /* 0x008fce00078e02ff */
[----:B------:R-:W3:Y:S01]  /*3250*/  LDC R96, c[0x0][0x248] ;  /* 0x00009200ff607b82 */ /* 0x000ee20000000800 */
[----:B------:R-:W-:Y:S02]  /*3260*/  IMAD R97, R97, 0x3d0, RZ ;  /* 0x000003d061617824 */ /* 0x000fe400078e02ff */
[----:B------:R-:W-:Y:S01]  /*3270*/  IMAD R101, R101, 0x3e0, RZ ;  /* 0x000003e065657824 */ /* 0x000fe200078e02ff */
[----:B------:R0:W-:Y:S04]  /*3280*/  STL [R1+0x4c], R58 ;  /* 0x00004c3a01007387 */ /* 0x0001e80000100800 */
[----:B0-----:R-:W0:Y:S01]  /*3290*/  LDC R58, c[0x0][0x248] ;  /* 0x00009200ff3a7b82 */ /* 0x001e220000000800 */
[----:B------:R2:W-:Y:S02]  /*32a0*/  STL [R1+0x30], R51 ;  /* 0x0000303301007387 */ /* 0x0005e40000100800 */
[----:B--2---:R-:W-:-:S05]  /*32b0*/  IMAD R51, R30, 0x280, RZ ;  /* 0x000002801e337824 */ /* 0x004fca00078e02ff */
[-C--:B------:R-:W-:Y:S02]  /*32c0*/  IADD3 R4, P1, R51, R120.reuse, RZ ;  /* 0x0000007833047210 */ /* 0x080fe40007f3e0ff */
[----:B------:R-:W2:Y:S02]  /*32d0*/  LDC R51, c[0x0][0x248] ;  /* 0x00009200ff337b82 */ /* 0x000ea40000000800 */
[----:B------:R-:W-:Y:S01]  /*32e0*/  LEA.HI.X.SX32 R5, R19, R121, 0x1, P1 ;  /* 0x0000007913057211 */ /* 0x000fe200008f0eff */
[----:B------:R1:W-:Y:S01]  /*32f0*/  STL [R1+0x2c], R18 ;  /* 0x00002c1201007387 */ /* 0x0003e20000100800 */
[----:B------:R-:W-:-:S03]  /*3300*/  IADD3 R10, P1, R49, R120, RZ ;  /* 0x00000078310a7210 */ /* 0x000fc60007f3e0ff */
[----:B------:R3:W5:Y:S01]  /*3310*/  LDG.E.U16 R4, desc[UR60][R4.64] ;  /* 0x0000003c04047981 */ /* 0x000762000c1e1500 */
[----:B------:R-:W0:Y:S01]  /*3320*/  LDC R49, c[0x0][0x248] ;  /* 0x00009200ff317b82 */ /* 0x000e220000000800 */
[----:B-1----:R-:W-:Y:S01]  /*3330*/  IADD3 R18, P2, R29, R120, RZ ;  /* 0x000000781d127210 */ /* 0x002fe20007f5e0ff */
[----:B---3--:R-:W-:-:S03]  /*3340*/  IMAD R5, R48, 0x160, RZ ;  /* 0x0000016030057824 */ /* 0x008fc600078e02ff */
[-C--:B------:R-:W-:Y:S02]  /*3350*/  LEA.HI.X.SX32 R19, R198, R121.reuse, 0x1, P2 ;  /* 0x00000079c6137211 */ /* 0x080fe400010f0eff */
[-C--:B------:R-:W-:Y:S02]  /*3360*/  IADD3 R20, P2, R53, R120.reuse, RZ ;  /* 0x0000007835147210 */ /* 0x080fe40007f5e0ff */
[----:B------:R-:W-:Y:S01]  /*3370*/  IADD3 R12, P0, R5, R120, RZ ;  /* 0x00000078050c7210 */ /* 0x000fe20007f1e0ff */
[----:B------:R-:W1:Y:S01]  /*3380*/  LDC R53, c[0x0][0x248] ;  /* 0x00009200ff357b82 */ /* 0x000e620000000800 */
[-C--:B------:R-:W-:Y:S01]  /*3390*/  LEA.HI.X.SX32 R11, R9, R121.reuse, 0x1, P1 ;  /* 0x00000079090b7211 */ /* 0x080fe200008f0eff */
[----:B------:R-:W-:Y:S01]  /*33a0*/  IMAD R9, R52, 0x2b0, RZ ;  /* 0x000002b034097824 */ /* 0x000fe200078e02ff */
[-C--:B------:R-:W-:Y:S01]  /*33b0*/  LEA.HI.X.SX32 R13, R21, R121.reuse, 0x1, P0 ;  /* 0x00000079150d7211 */ /* 0x080fe200000f0eff */
[----:B------:R3:W5:Y:S01]  /*33c0*/  LDG.E.U16 R29, desc[UR60][R18.64] ;  /* 0x0000003c121d7981 */ /* 0x000762000c1e1500 */
[----:B------:R-:W-:-:S03]  /*33d0*/  LEA.HI.X.SX32 R21, R5, R121, 0x1, P2 ;  /* 0x0000007905157211 */ /* 0x000fc600010f0eff */
[----:B------:R3:W5:Y:S01]  /*33e0*/  LDG.E.U16 R30, desc[UR60][R10.64] ;  /* 0x0000003c0a1e7981 */ /* 0x000762000c1e1500 */
[----:B------:R-:W4:Y:S03]  /*33f0*/  LDC R52, c[0x0][0x248] ;  /* 0x00009200ff347b82 */ /* 0x000f260000000800 */
[----:B------:R2:W5:Y:S01]  /*3400*/  LDG.E.U16 R20, desc[UR60][R20.64] ;  /* 0x0000003c14147981 */ /* 0x000562000c1e1500 */
[----:B---3--:R-:W-:Y:S01]  /*3410*/  IADD3 R18, P1, R9, R120, RZ ;  /* 0x0000007809127210 */ /* 0x008fe20007f3e0ff */
[----:B------:R-:W-:-:S03]  /*3420*/  IMAD R11, R54, 0x2d0, RZ ;  /* 0x000002d0360b7824 */ /* 0x000fc600078e02ff */
[-C--:B------:R-:W-:Y:S01]  /*3430*/  LEA.HI.X.SX32 R19, R210, R121.reuse, 0x1, P1 ;  /* 0x00000079d2137211 */ /* 0x080fe200008f0eff */
[----:B------:R-:W3:Y:S01]  /*3440*/  LDC R54, c[0x0][0x248] ;  /* 0x00009200ff367b82 */ /* 0x000ee20000000800 */
[----:B--2---:R-:W-:Y:S01]  /*3450*/  IMAD R21, R24, 0x180, RZ ;  /* 0x0000018018157824 */ /* 0x004fe200078e02ff */
[-C--:B------:R-:W-:Y:S01]  /*3460*/  IADD3 R24, P2, R55, R120.reuse, RZ ;  /* 0x0000007837187210 */ /* 0x080fe20007f5e0ff */
[----:B------:R-:W-:Y:S01]  /*3470*/  IMAD R51, R51, 0x170, RZ ;  /* 0x0000017033337824 */ /* 0x000fe200078e02ff */
[----:B------:R-:W-:Y:S01]  /*3480*/  IADD3 R10, P1, R11, R120, RZ ;  /* 0x000000780b0a7210 */ /* 0x000fe20007f3e0ff */
[----:B0-----:R-:W-:Y:S01]  /*3490*/  IMAD R49, R49, 0x2e0, RZ ;  /* 0x000002e031317824 */ /* 0x001fe200078e02ff */
[----:B------:R-:W2:Y:S02]  /*34a0*/  LDG.E.U16 R9, desc[UR60][R18.64] ;  /* 0x0000003c12097981 */ /* 0x000ea4000c1e1500 */
[----:B------:R-:W0:Y:S01]  /*34b0*/  LDC R55, c[0x0][0x248] ;  /* 0x00009200ff377b82 */ /* 0x000e220000000800 */
[----:B------:R-:W-:-:S02]  /*34c0*/  LEA.HI.X.SX32 R11, R211, R121, 0x1, P1 ;  /* 0x00000079d30b7211 */ /* 0x000fc400008f0eff */
[----:B------:R-:W-:-:S03]  /*34d0*/  IADD3 R48, P0, R51, R120, RZ ;  /* 0x0000007833307210 */ /* 0x000fc60007f1e0ff */
[----:B------:R1:W2:Y:S02]  /*34e0*/  LDG.E.U16 R5, desc[UR60][R10.64] ;  /* 0x0000003c0a057981 */ /* 0x0002a4000c1e1500 */
[----:B-1----:R-:W-:Y:S02]  /*34f0*/  IMAD R53, R53, 0x300, RZ ;  /* 0x0000030035357824 */ /* 0x002fe400078e02ff */
[----:B------:R1:W2:Y:S01]  /*3500*/  LDG.E.U16 R19, desc[UR60][R12.64] ;  /* 0x0000003c0c137981 */ /* 0x0002a2000c1e1500 */
[----:B------:R-:W-:Y:S02]  /*3510*/  IADD3 R10, P1, R49, R120, RZ ;  /* 0x00000078310a7210 */ /* 0x000fe40007f3e0ff */
[-C--:B------:R-:W-:Y:S02]  /*3520*/  LEA.HI.X.SX32 R49, R25, R121.reuse, 0x1, P0 ;  /* 0x0000007919317211 */ /* 0x080fe400000f0eff */
[-C--:B------:R-:W-:Y:S02]  /*3530*/  LEA.HI.X.SX32 R25, R209, R121.reuse, 0x1, P2 ;  /* 0x00000079d1197211 */ /* 0x080fe400010f0eff */
[----:B------:R-:W-:-:S02]  /*3540*/  LEA.HI.X.SX32 R11, R51, R121, 0x1, P1 ;  /* 0x00000079330b7211 */ /* 0x000fc400008f0eff */
[-C--:B-1----:R-:W-:Y:S01]  /*3550*/  IADD3 R12, P0, R21, R120.reuse, RZ ;  /* 0x00000078150c7210 */ /* 0x082fe20007f1e0ff */
[----:B------:R1:W2:Y:S01]  /*3560*/  LDG.E.U16 R18, desc[UR60][R24.64] ;  /* 0x0000003c18127981 */ /* 0x0002a2000c1e1500 */
[----:B0-----:R-:W-:Y:S02]  /*3570*/  IMAD R55, R55, 0x320, RZ ;  /* 0x0000032037377824 */ /* 0x001fe400078e02ff */
[----:B------:R-:W-:Y:S01]  /*3580*/  LEA.HI.X.SX32 R13, R50, R121, 0x1, P0 ;  /* 0x00000079320d7211 */ /* 0x000fe200000f0eff */
[----:B------:R4:W2:Y:S01]  /*3590*/  LDG.E.U16 R10, desc[UR60][R10.64] ;  /* 0x0000003c0a0a7981 */ /* 0x0008a2000c1e1500 */
[----:B------:R-:W-:Y:S02]  /*35a0*/  IMAD R71, R58, 0x330, RZ ;  /* 0x000003303a477824 */ /* 0x000fe400078e02ff */
[----:B---3--:R-:W-:Y:S01]  /*35b0*/  IMAD R51, R54, 0x310, RZ ;  /* 0x0000031036337824 */ /* 0x008fe200078e02ff */
[----:B------:R-:W0:Y:S01]  /*35c0*/  LDC R58, c[0x0][0x248] ;  /* 0x00009200ff3a7b82 */ /* 0x000e220000000800 */
[----:B------:R-:W3:Y:S04]  /*35d0*/  LDG.E.U16 R49, desc[UR60][R48.64] ;  /* 0x0000003c30317981 */ /* 0x000ee8000c1e1500 */
[----:B------:R4:W3:Y:S03]  /*35e0*/  LDG.E.U16 R25, desc[UR60][R12.64] ;  /* 0x0000003c0c197981 */ /* 0x0008e6000c1e1500 */
[----:B-1----:R-:W1:Y:S01]  /*35f0*/  LDC R24, c[0x0][0x248] ;  /* 0x00009200ff187b82 */ /* 0x002e620000000800 */
[----:B----4-:R-:W-:Y:S01]  /*3600*/  IMAD R11, R52, 0x190, RZ ;  /* 0x00000190340b7824 */ /* 0x010fe200078e02ff */
[----:B------:R-:W-:-:S04]  /*3610*/  IADD3 R52, P1, R53, R120, RZ ;  /* 0x0000007835347210 */ /* 0x000fc80007f3e0ff */
[-C--:B------:R-:W-:Y:S02]  /*3620*/  LEA.HI.X.SX32 R53, R21, R121.reuse, 0x1, P1 ;  /* 0x0000007915357211 */ /* 0x080fe400008f0eff */
[-C--:B------:R-:W-:Y:S02]  /*3630*/  IADD3 R12, P1, R55, R120.reuse, RZ ;  /* 0x00000078370c7210 */ /* 0x080fe40007f3e0ff */
[-C--:B------:R-:W-:Y:S01]  /*3640*/  IADD3 R54, P2, R51, R120.reuse, RZ ;  /* 0x0000007833367210 */ /* 0x080fe20007f5e0ff */
[----:B------:R-:W-:Y:S01]  /*3650*/  IMAD R21, R56, 0x1a0, RZ ;  /* 0x000001a038157824 */ /* 0x000fe200078e02ff */
[CC--:B------:R-:W-:Y:S01]  /*3660*/  LEA.HI.X.SX32 R13, R11.reuse, R121.reuse, 0x1, P1 ;  /* 0x000000790b0d7211 */ /* 0x0c0fe200008f0eff */
[----:B------:R-:W4:Y:S01]  /*3670*/  LDG.E.U16 R52, desc[UR60][R52.64] ;  /* 0x0000003c34347981 */ /* 0x000f22000c1e1500 */
[----:B------:R-:W-:Y:S02]  /*3680*/  IADD3 R50, P0, R11, R120, RZ ;  /* 0x000000780b327210 */ /* 0x000fe40007f1e0ff */
[-C--:B------:R-:W-:Y:S01]  /*3690*/  LEA.HI.X.SX32 R55, R208, R121.reuse, 0x1, P2 ;  /* 0x00000079d0377211 */ /* 0x080fe200010f0eff */
[----:B------:R0:W3:Y:S01]  /*36a0*/  LDG.E.U16 R11, desc[UR60][R12.64] ;  /* 0x0000003c0c0b7981 */ /* 0x0000e2000c1e1500 */
[----:B------:R-:W-:-:S02]  /*36b0*/  LEA.HI.X.SX32 R51, R47, R121, 0x1, P0 ;  /* 0x000000792f337211 */ /* 0x000fc400000f0eff */
[-C--:B------:R-:W-:Y:S01]  /*36c0*/  IADD3 R74, P0, R21, R120.reuse, RZ ;  /* 0x00000078154a7210 */ /* 0x080fe20007f1e0ff */
[----:B------:R1:W4:Y:S01]  /*36d0*/  LDG.E.U16 R48, desc[UR60][R54.64] ;  /* 0x0000003c36307981 */ /* 0x000322000c1e1500 */
[-C--:B0-----:R-:W-:Y:S01]  /*36e0*/  IADD3 R12, P1, R71, R120.reuse, RZ ;  /* 0x00000078470c7210 */ /* 0x081fe20007f3e0ff */
[----:B-1----:R-:W-:Y:S02]  /*36f0*/  IMAD R53, R24, 0x1b0, RZ ;  /* 0x000001b018357824 */ /* 0x002fe400078e02ff */
[----:B------:R0:W4:Y:S01]  /*3700*/  LDG.E.U16 R47, desc[UR60][R50.64] ;  /* 0x0000003c322f7981 */ /* 0x000122000c1e1500 */
[-C--:B------:R-:W-:Y:S01]  /*3710*/  LEA.HI.X.SX32 R75, R16, R121.reuse, 0x1, P0 ;  /* 0x00000079104b7211 */ /* 0x080fe200000f0eff */
[----:B------:R-:W1:Y:S01]  /*3720*/  LDC R24, c[0x0][0x248] ;  /* 0x00009200ff187b82 */ /* 0x000e620000000800 */
[-C--:B------:R-:W-:Y:S02]  /*3730*/  LEA.HI.X.SX32 R13, R206, R121.reuse, 0x1, P1 ;  /* 0x00000079ce0d7211 */ /* 0x080fe400008f0eff */
[-C--:B------:R-:W-:Y:S01]  /*3740*/  IADD3 R54, P2, R63, R120.reuse, RZ ;  /* 0x000000783f367210 */ /* 0x080fe20007f5e0ff */
[----:B------:R-:W-:Y:S01]  /*3750*/  IMAD R71, R70, 0x370, RZ ;  /* 0x0000037046477824 */ /* 0x000fe200078e02ff */
[----:B------:R0:W4:Y:S03]  /*3760*/  LDG.E.U16 R74, desc[UR60][R74.64] ;  /* 0x0000003c4a4a7981 */ /* 0x000126000c1e1500 */
[----:B------:R-:W1:Y:S01]  /*3770*/  LDC R63, c[0x0][0x248] ;  /* 0x00009200ff3f7b82 */ /* 0x000e620000000800 */
[----:B0-----:R-:W-:Y:S01]  /*3780*/  IADD3 R50, P1, R59, R120, RZ ;  /* 0x000000783b327210 */ /* 0x001fe20007f3e0ff */
[----:B------:R0:W4:Y:S03]  /*3790*/  LDG.E.U16 R16, desc[UR60][R12.64] ;  /* 0x0000003c0c107981 */ /* 0x000126000c1e1500 */
[----:B------:R-:W-:-:S02]  /*37a0*/  LEA.HI.X.SX32 R51, R21, R121, 0x1, P1 ;  /* 0x0000007915337211 */ /* 0x000fc400008f0eff */
[-C--:B------:R-:W-:Y:S01]  /*37b0*/  LEA.HI.X.SX32 R55, R207, R121.reuse, 0x1, P2 ;  /* 0x00000079cf377211 */ /* 0x080fe200010f0eff */
[----:B------:R-:W1:Y:S01]  /*37c0*/  LDC R75, c[0x0][0x248] ;  /* 0x00009200ff4b7b82 */ /* 0x000e620000000800 */
[-C--:B0-----:R-:W-:Y:S02]  /*37d0*/  IADD3 R12, P0, R53, R120.reuse, RZ ;  /* 0x00000078350c7210 */ /* 0x081fe40007f1e0ff */
[----:B------:R0:W4:Y:S02]  /*37e0*/  LDG.E.U16 R51, desc[UR60][R50.64] ;  /* 0x0000003c32337981 */ /* 0x000124000c1e1500 */
[-C--:B------:R-:W-:Y:S01]  /*37f0*/  LEA.HI.X.SX32 R13, R15, R121.reuse, 0x1, P0 ;  /* 0x000000790f0d7211 */ /* 0x080fe200000f0eff */
[----:B------:R-:W-:Y:S01]  /*3800*/  IMAD R21, R57, 0x1c0, RZ ;  /* 0x000001c039157824 */ /* 0x000fe200078e02ff */
[-C--:B------:R-:W-:Y:S01]  /*3810*/  IADD3 R56, P1, R65, R120.reuse, RZ ;  /* 0x0000007841387210 */ /* 0x080fe20007f3e0ff */
[----:B------:R1:W4:Y:S04]  /*3820*/  LDG.E.U16 R54, desc[UR60][R54.64] ;  /* 0x0000003c36367981 */ /* 0x000328000c1e1500 */
[----:B------:R1:W4:Y:S01]  /*3830*/  LDG.E.U16 R15, desc[UR60][R12.64] ;  /* 0x0000003c0c0f7981 */ /* 0x000322000c1e1500 */
[----:B0-----:R-:W0:Y:S01]  /*3840*/  LDC R50, c[0x0][0x248] ;  /* 0x00009200ff327b82 */ /* 0x001e220000000800 */
[----:B------:R-:W-:Y:S01]  /*3850*/  LEA.HI.X.SX32 R57, R53, R121, 0x1, P1 ;  /* 0x0000007935397211 */ /* 0x000fe200008f0eff */
[----:B-1----:R-:W-:Y:S01]  /*3860*/  IMAD R63, R63, 0x390, RZ ;  /* 0x000003903f3f7824 */ /* 0x002fe200078e02ff */
[----:B------:R-:W-:Y:S01]  /*3870*/  IADD3 R70, P2, R71, R120, RZ ;  /* 0x0000007847467210 */ /* 0x000fe20007f5e0ff */
[----:B------:R-:W-:-:S02]  /*3880*/  IMAD R55, R92, 0x3a0, RZ ;  /* 0x000003a05c377824 */ /* 0x000fc400078e02ff */
[----:B------:R-:W4:Y:S01]  /*3890*/  LDG.E.U16 R56, desc[UR60][R56.64] ;  /* 0x0000003c38387981 */ /* 0x000f22000c1e1500 */
[----:B------:R-:W-:Y:S01]  /*38a0*/  IMAD R13, R58, 0x380, RZ ;  /* 0x000003803a0d7824 */ /* 0x000fe200078e02ff */
[----:B------:R-:W-:-:S04]  /*38b0*/  IADD3 R58, P0, R21, R120, RZ ;  /* 0x00000078153a7210 */ /* 0x000fc80007f1e0ff */
[----:B------:R-:W-:-:S04]  /*38c0*/  IADD3 R12, P1, R13, R120, RZ ;  /* 0x000000780d0c7210 */ /* 0x000fc80007f3e0ff */
[-C--:B------:R-:W-:Y:S01]  /*38d0*/  LEA.HI.X.SX32 R13, R21, R121.reuse, 0x1, P1 ;  /* 0x00000079150d7211 */ /* 0x080fe200008f0eff */
[----:B------:R-:W-:Y:S01]  /*38e0*/  IMAD R21, R24, 0x1d0, RZ ;  /* 0x000001d018157824 */ /* 0x000fe200078e02ff */
[-C--:B------:R-:W-:Y:S02]  /*38f0*/  LEA.HI.X.SX32 R71, R205, R121.reuse, 0x1, P2 ;  /* 0x00000079cd477211 */ /* 0x080fe400010f0eff */
[----:B------:R-:W-:Y:S01]  /*3900*/  LEA.HI.X.SX32 R59, R22, R121, 0x1, P0 ;  /* 0x00000079163b7211 */ /* 0x000fe200000f0eff */
[----:B------:R1:W4:Y:S01]  /*3910*/  LDG.E.U16 R53, desc[UR60][R12.64] ;  /* 0x0000003c0c357981 */ /* 0x000322000c1e1500 */
[----:B------:R-:W-:-:S03]  /*3920*/  IADD3 R92, P1, R63, R120, RZ ;  /* 0x000000783f5c7210 */ /* 0x000fc60007f3e0ff */
[----:B------:R0:W4:Y:S04]  /*3930*/  LDG.E.U16 R22, desc[UR60][R70.64] ;  /* 0x0000003c46167981 */ /* 0x000128000c1e1500 */
[----:B------:R0:W4:Y:S01]  /*3940*/  LDG.E.U16 R65, desc[UR60][R58.64] ;  /* 0x0000003c3a417981 */ /* 0x000122000c1e1500 */
[----:B-1----:R-:W-:Y:S01]  /*3950*/  IMAD R13, R93, 0x3b0, RZ ;  /* 0x000003b05d0d7824 */ /* 0x002fe200078e02ff */
[----:B------:R-:W-:Y:S02]  /*3960*/  LEA.HI.X.SX32 R93, R204, R121, 0x1, P1 ;  /* 0x00000079cc5d7211 */ /* 0x000fe400008f0eff */
[-C--:B0-----:R-:W-:Y:S02]  /*3970*/  IADD3 R70, P2, R55, R120.reuse, RZ ;  /* 0x0000007837467210 */ /* 0x081fe40007f5e0ff */
[----:B------:R-:W-:-:S02]  /*3980*/  IADD3 R12, P1, R13, R120, RZ ;  /* 0x000000780d0c7210 */ /* 0x000fc40007f3e0ff */
[CC--:B------:R-:W-:Y:S01]  /*3990*/  IADD3 R58, P0, R21.reuse, R120.reuse, RZ ;  /* 0x00000078153a7210 */ /* 0x0c0fe20007f1e0ff */
[----:B------:R-:W-:Y:S01]  /*39a0*/  IMAD R57, R50, 0x1e0, RZ ;  /* 0x000001e032397824 */ /* 0x000fe200078e02ff */
[-C--:B------:R-:W-:Y:S01]  /*39b0*/  LEA.HI.X.SX32 R71, R21, R121.reuse, 0x1, P2 ;  /* 0x0000007915477211 */ /* 0x080fe200010f0eff */
[----:B------:R-:W0:Y:S01]  /*39c0*/  LDC R50, c[0x0][0x248] ;  /* 0x00009200ff327b82 */ /* 0x000e220000000800 */
[-C--:B------:R-:W-:Y:S01]  /*39d0*/  LEA.HI.X.SX32 R59, R94, R121.reuse, 0x1, P0 ;  /* 0x000000795e3b7211 */ /* 0x080fe200000f0eff */
[----:B------:R1:W4:Y:S01]  /*39e0*/  LDG.E.U16 R21, desc[UR60][R92.64] ;  /* 0x0000003c5c157981 */ /* 0x000322000c1e1500 */
[----:B------:R-:W-:Y:S01]  /*39f0*/  LEA.HI.X.SX32 R13, R213, R121, 0x1, P1 ;  /* 0x00000079d50d7211 */ /* 0x000fe200008f0eff */
[----:B------:R-:W-:Y:S02]  /*3a00*/  IMAD R75, R75, 0x1f0, RZ ;  /* 0x000001f04b4b7824 */ /* 0x000fe400078e02ff */
[----:B------:R-:W-:Y:S01]  /*3a10*/  IMAD R63, R96, 0x3c0, RZ ;  /* 0x000003c0603f7824 */ /* 0x000fe200078e02ff */
[----:B------:R-:W4:Y:S04]  /*3a20*/  LDG.E.U16 R59, desc[UR60][R58.64] ;  /* 0x0000003c3a3b7981 */ /* 0x000f28000c1e1500 */
[----:B------:R-:W4:Y:S01]  /*3a30*/  LDG.E.U16 R55, desc[UR60][R70.64] ;  /* 0x0000003c46377981 */ /* 0x000f22000c1e1500 */
[----:B-1----:R-:W-:-:S02]  /*3a40*/  IADD3 R92, P2, R97, R120, RZ ;  /* 0x00000078615c7210 */ /* 0x002fc40007f5e0ff */
[----:B------:R-:W1:Y:S01]  /*3a50*/  LDC R97, c[0x0][0x248] ;  /* 0x00009200ff617b82 */ /* 0x000e620000000800 */
[----:B------:R0:W4:Y:S01]  /*3a60*/  LDG.E.U16 R58, desc[UR60][R12.64] ;  /* 0x0000003c0c3a7981 */ /* 0x000122000c1e1500 */
[----:B------:R-:W-:Y:S01]  /*3a70*/  IMAD R203, R203, 0x1e8, RZ ;  /* 0x000001e8cbcb7824 */ /* 0x000fe200078e02ff */
[-C--:B------:R-:W-:Y:S02]  /*3a80*/  IADD3 R94, P1, R63, R120.reuse, RZ ;  /* 0x000000783f5e7210 */ /* 0x080fe40007f3e0ff */
[----:B0-----:R-:W-:-:S04]  /*3a90*/  IADD3 R12, P0, R57, R120, RZ ;  /* 0x00000078390c7210 */ /* 0x001fc80007f1e0ff */
[-C--:B------:R-:W-:Y:S02]  /*3aa0*/  LEA.HI.X.SX32 R13, R95, R121.reuse, 0x1, P0 ;  /* 0x000000795f0d7211 */ /* 0x080fe400000f0eff */
[-C--:B------:R-:W-:Y:S02]  /*3ab0*/  IADD3 R70, P0, R75, R120.reuse, RZ ;  /* 0x000000784b467210 */ /* 0x080fe40007f1e0ff */
[-C--:B------:R-:W-:Y:S01]  /*3ac0*/  LEA.HI.X.SX32 R95, R57, R121.reuse, 0x1, P1 ;  /* 0x00000079395f7211 */ /* 0x080fe200008f0eff */
[----:B------:R-:W4:Y:S01]  /*3ad0*/  LDG.E.U16 R12, desc[UR60][R12.64] ;  /* 0x0000003c0c0c7981 */ /* 0x000f22000c1e1500 */
[-C--:B------:R-:W-:Y:S02]  /*3ae0*/  LEA.HI.X.SX32 R71, R91, R121.reuse, 0x1, P0 ;  /* 0x000000795b477211 */ /* 0x080fe400000f0eff */
[----:B------:R-:W-:Y:S01]  /*3af0*/  IADD3 R96, P0, R101, R120, RZ ;  /* 0x0000007865607210 */ /* 0x000fe20007f1e0ff */
[----:B------:R0:W4:Y:S01]  /*3b00*/  LDG.E.U16 R63, desc[UR60][R94.64] ;  /* 0x0000003c5e3f7981 */ /* 0x000122000c1e1500 */
[----:B------:R-:W5:Y:S01]  /*3b10*/  LDC R101, c[0x0][0x248] ;  /* 0x00009200ff657b82 */ /* 0x000f620000000800 */
[----:B------:R-:W-:-:S02]  /*3b20*/  LEA.HI.X.SX32 R93, R203, R121, 0x1, P2 ;  /* 0x00000079cb5d7211 */ /* 0x000fc400010f0eff */
[----:B------:R0:W4:Y:S04]  /*3b30*/  LDG.E.U16 R24, desc[UR60][R70.64] ;  /* 0x0000003c46187981 */ /* 0x000128000c1e1500 */
[----:B------:R1:W4:Y:S01]  /*3b40*/  LDG.E.U16 R13, desc[UR60][R92.64] ;  /* 0x0000003c5c0d7981 */ /* 0x000322000c1e1500 */
[----:B------:R-:W-:Y:S01]  /*3b50*/  IMAD R57, R26, 0x101, RZ ;  /* 0x000001011a397824 */ /* 0x000fe200078e02ff */
[----:B------:R-:W2:Y:S01]  /*3b60*/  LDC R91, c[0x0][0x248] ;  /* 0x00009200ff5b7b82 */ /* 0x000ea20000000800 */
[----:B0-----:R-:W-:Y:S02]  /*3b70*/  IMAD R95, R102, 0x3f0, RZ ;  /* 0x000003f0665f7824 */ /* 0x001fe400078e02ff */
[----:B------:R-:W-:Y:S02]  /*3b80*/  IMAD R71, R50, 0x202, RZ ;  /* 0x0000020232477824 */ /* 0x000fe400078e02ff */
[----:B-1----:R-:W-:-:S03]  /*3b90*/  IMAD R93, R97, 0x212, RZ ;  /* 0x00000212615d7824 */ /* 0x002fc600078e02ff */
[----:B------:R-:W0:Y:S01]  /*3ba0*/  LDC R102, c[0x0][0x248] ;  /* 0x00009200ff667b82 */ /* 0x000e220000000800 */
[----:B------:R-:W-:Y:S01]  /*3bb0*/  IMAD R212, R212, 0x1f8, RZ ;  /* 0x000001f8d4d47824 */ /* 0x000fe200078e02ff */
[-C--:B------:R-:W-:Y:S01]  /*3bc0*/  LEA.HI.X.SX32 R97, R75, R121.reuse, 0x1, P0 ;  /* 0x000000794b617211 */ /* 0x080fe200000f0eff */
[----:B------:R-:W-:Y:S01]  /*3bd0*/  IMAD R75, R26, 0x109, RZ ;  /* 0x000001091a4b7824 */ /* 0x000fe200078e02ff */
[-C--:B------:R-:W-:Y:S02]  /*3be0*/  IADD3 R94, P2, R95, R120.reuse, RZ ;  /* 0x000000785f5e7210 */ /* 0x080fe40007f5e0ff */
[-C--:B------:R-:W-:Y:S01]  /*3bf0*/  IADD3 R70, P0, R71, R120.reuse, RZ ;  /* 0x0000007847467210 */ /* 0x080fe20007f1e0ff */
[----:B------:R-:W-:Y:S01]  /*3c00*/  IMAD R103, R103, 0x222, RZ ;  /* 0x0000022267677824 */ /* 0x000fe200078e02ff */
[----:B------:R-:W-:Y:S01]  /*3c10*/  IADD3 R92, P1, R93, R120, RZ ;  /* 0x000000785d5c7210 */ /* 0x000fe20007f3e0ff */
[----:B------:R1:W4:Y:S01]  /*3c20*/  LDG.E.U16 R50, desc[UR60][R96.64] ;  /* 0x0000003c60327981 */ /* 0x000322000c1e1500 */
[----:B------:R-:W-:-:S02]  /*3c30*/  LEA.HI.X.SX32 R95, R212, R121, 0x1, P2 ;  /* 0x00000079d45f7211 */ /* 0x000fc400010f0eff */
[-C--:B------:R-:W-:Y:S01]  /*3c40*/  LEA.HI.X.SX32 R71, R57, R121.reuse, 0x1, P0 ;  /* 0x0000007939477211 */ /* 0x080fe200000f0eff */
[----:B------:R-:W-:Y:S01]  /*3c50*/  IMAD R105, R105, 0x232, RZ ;  /* 0x0000023269697824 */ /* 0x000fe200078e02ff */
[----:B------:R-:W-:Y:S01]  /*3c60*/  LEA.HI.X.SX32 R93, R75, R121, 0x1, P1 ;  /* 0x000000794b5d7211 */ /* 0x000fe200008f0eff */
[----:B------:R-:W-:Y:S01]  /*3c70*/  IMAD R75, R98, 0x111, RZ ;  /* 0x00000111624b7824 */ /* 0x000fe200078e02ff */
[-C--:B------:R-:W-:Y:S01]  /*3c80*/  IADD3 R98, P0, R103, R120.reuse, RZ ;  /* 0x0000007867627210 */ /* 0x080fe20007f1e0ff */
[----:B------:R-:W-:Y:S01]  /*3c90*/  IMAD R107, R107, 0x252, RZ ;  /* 0x000002526b6b7824 */ /* 0x000fe200078e02ff */
[----:B------:R5:W4:Y:S01]  /*3ca0*/  LDG.E.U16 R57, desc[UR60][R94.64] ;  /* 0x0000003c5e397981 */ /* 0x000b22000c1e1500 */
[----:B-1----:R-:W-:Y:S01]  /*3cb0*/  IMAD R97, R106, 0x242, RZ ;  /* 0x000002426a617824 */ /* 0x002fe200078e02ff */
[-C--:B------:R-:W-:Y:S01]  /*3cc0*/  IADD3 R96, P1, R105, R120.reuse, RZ ;  /* 0x0000007869607210 */ /* 0x080fe20007f3e0ff */
[----:B-----5:R-:W-:Y:S01]  /*3cd0*/  IMAD R101, R101, 0x129, RZ ;  /* 0x0000012965657824 */ /* 0x020fe200078e02ff */
[----:B------:R-:W5:Y:S01]  /*3ce0*/  LDG.E.U16 R70, desc[UR60][R70.64] ;  /* 0x0000003c46467981 */ /* 0x000f62000c1e1500 */
[----:B------:R-:W1:Y:S01]  /*3cf0*/  LDC R105, c[0x0][0x248] ;  /* 0x00009200ff697b82 */ /* 0x000e620000000800 */
[----:B------:R-:W-:Y:S01]  /*3d00*/  IMAD R95, R99, 0x119, RZ ;  /* 0x00000119635f7824 */ /* 0x000fe200078e02ff */
[----:B------:R-:W-:-:S06]  /*3d10*/  IADD3 R94, P2, R97, R120, RZ ;  /* 0x00000078615e7210 */ /* 0x000fcc0007f5e0ff */
[----:B------:R-:W3:Y:S01]  /*3d20*/  LDC R103, c[0x0][0x248] ;  /* 0x00009200ff677b82 */ /* 0x000ee20000000800 */
[----:B------:R0:W5:Y:S01]  /*3d30*/  LDG.E.U16 R71, desc[UR60][R92.64] ;  /* 0x0000003c5c477981 */ /* 0x000162000c1e1500 */
[-C--:B------:R-:W-:Y:S02]  /*3d40*/  LEA.HI.X.SX32 R99, R75, R121.reuse, 0x1, P0 ;  /* 0x000000794b637211 */ /* 0x080fe400000f0eff */
[----:B------:R-:W-:-:S03]  /*3d50*/  LEA.HI.X.SX32 R97, R95, R121, 0x1, P1 ;  /* 0x000000795f617211 */ /* 0x000fc600008f0eff */
[----:B------:R0:W5:Y:S01]  /*3d60*/  LDG.E.U16 R75, desc[UR60][R98.64] ;  /* 0x0000003c624b7981 */ /* 0x000162000c1e1500 */
[----:B------:R-:W-:Y:S01]  /*3d70*/  IMAD R109, R109, 0x272, RZ ;  /* 0x000002726d6d7824 */ /* 0x000fe200078e02ff */
[----:B------:R-:W3:Y:S01]  /*3d80*/  LDC R106, c[0x0][0x248] ;  /* 0x00009200ff6a7b82 */ /* 0x000ee20000000800 */
[----:B0-----:R-:W-:Y:S01]  /*3d90*/  IMAD R93, R100, 0x121, RZ ;  /* 0x00000121645d7824 */ /* 0x001fe200078e02ff */
[-C--:B------:R-:W-:Y:S01]  /*3da0*/  IADD3 R92, P0, R107, R120.reuse, RZ ;  /* 0x000000786b5c7210 */ /* 0x080fe20007f1e0ff */
[----:B------:R0:W5:Y:S03]  /*3db0*/  LDG.E.U16 R119, desc[UR60][R96.64] ;  /* 0x0000003c60777981 */ /* 0x000166000c1e1500 */
[-C--:B------:R-:W-:Y:S01]  /*3dc0*/  LEA.HI.X.SX32 R95, R93, R121.reuse, 0x1, P2 ;  /* 0x000000795d5f7211 */ /* 0x080fe200010f0eff */
[----:B------:R-:W-:Y:S01]  /*3dd0*/  IMAD R99, R102, 0x131, RZ ;  /* 0x0000013166637824 */ /* 0x000fe200078e02ff */
[-C--:B------:R-:W-:Y:S01]  /*3de0*/  LEA.HI.X.SX32 R93, R101, R121.reuse, 0x1, P0 ;  /* 0x00000079655d7211 */ /* 0x080fe200000f0eff */
[----:B------:R-:W-:Y:S01]  /*3df0*/  IMAD R101, R108, 0x262, RZ ;  /* 0x000002626c657824 */ /* 0x000fe200078e02ff */
[----:B------:R-:W3:Y:S01]  /*3e00*/  LDC R107, c[0x0][0x248] ;  /* 0x00009200ff6b7b82 */ /* 0x000ee20000000800 */
[----:B------:R2:W5:Y:S03]  /*3e10*/  LDG.E.U16 R118, desc[UR60][R94.64] ;  /* 0x0000003c5e767981 */ /* 0x000566000c1e1500 */
[-C--:B0-----:R-:W-:Y:S01]  /*3e20*/  IADD3 R96, P0, R101, R120.reuse, RZ ;  /* 0x0000007865607210 */ /* 0x081fe20007f1e0ff */
[----:B------:R0:W5:Y:S03]  /*3e30*/  LDG.E.U16 R117, desc[UR60][R92.64] ;  /* 0x0000003c5c757981 */ /* 0x000166000c1e1500 */
[----:B------:R-:W-:Y:S01]  /*3e40*/  LEA.HI.X.SX32 R97, R99, R121, 0x1, P0 ;  /* 0x0000007963617211 */ /* 0x000fe200000f0eff */
[----:B------:R-:W3:Y:S01]  /*3e50*/  LDC R101, c[0x0][0x248] ;  /* 0x00009200ff657b82 */ /* 0x000ee20000000800 */
[----:B--2---:R-:W-:Y:S01]  /*3e60*/  IMAD R95, R112, 0x282, RZ ;  /* 0x00000282705f7824 */ /* 0x004fe200078e02ff */
[----:B------:R-:W-:Y:S01]  /*3e70*/  IADD3 R94, P1, R109, R120, RZ ;  /* 0x000000786d5e7210 */ /* 0x000fe20007f3e0ff */
[----:B------:R-:W-:Y:S01]  /*3e80*/  IMAD R91, R91, 0x141, RZ ;  /* 0x000001415b5b7824 */ /* 0x000fe200078e02ff */
[----:B------:R2:W5:Y:S01]  /*3e90*/  LDG.E.U16 R116, desc[UR60][R96.64] ;  /* 0x0000003c60747981 */ /* 0x000562000c1e1500 */
[----:B0-----:R-:W-:-:S03]  /*3ea0*/  IMAD R93, R104, 0x139, RZ ;  /* 0x00000139685d7824 */ /* 0x001fc600078e02ff */
[----:B------:R-:W0:Y:S08]  /*3eb0*/  LDC R99, c[0x0][0x248] ;  /* 0x00009200ff637b82 */ /* 0x000e300000000800 */
[----:B------:R-:W3:Y:S01]  /*3ec0*/  LDC R104, c[0x0][0x248] ;  /* 0x00009200ff687b82 */ /* 0x000ee20000000800 */
[----:B------:R-:W-:Y:S01]  /*3ed0*/  IADD3 R92, P2, R95, R120, RZ ;  /* 0x000000785f5c7210 */ /* 0x000fe20007f5e0ff */
[----:B------:R-:W-:Y:S01]  /*3ee0*/  IMAD R113, R113, 0x292, RZ ;  /* 0x0000029271717824 */ /* 0x000fe200078e02ff */
[----:B------:R-:W-:-:S02]  /*3ef0*/  LEA.HI.X.SX32 R95, R93, R121, 0x1, P1 ;  /* 0x000000795d5f7211 */ /* 0x000fc400008f0eff */
[----:B------:R-:W-:-:S03]  /*3f00*/  LEA.HI.X.SX32 R93, R91, R121, 0x1, P2 ;  /* 0x000000795b5d7211 */ /* 0x000fc600010f0eff */
[----:B------:R-:W3:Y:S01]  /*3f10*/  LDC R109, c[0x0][0x248] ;  /* 0x00009200ff6d7b82 */ /* 0x000ee20000000800 */
[----:B-1----:R-:W-:Y:S01]  /*3f20*/  IMAD R91, R105, 0x149, RZ ;  /* 0x00000149695b7824 */ /* 0x002fe200078e02ff */
[----:B------:R-:W-:-:S06]  /*3f30*/  IADD3 R98, P0, R113, R120, RZ ;  /* 0x0000007871627210 */ /* 0x000fcc0007f1e0ff */
[----:B------:R-:W1:Y:S01]  /*3f40*/  LDC R108, c[0x0][0x248] ;  /* 0x00009200ff6c7b82 */ /* 0x000e620000000800 */
[----:B0-----:R-:W-:-:S07]  /*3f50*/  IMAD R105, R99, 0x2c2, RZ ;  /* 0x000002c263697824 */ /* 0x001fce00078e02ff */
[----:B------:R-:W0:Y:S01]  /*3f60*/  LDC R100, c[0x0][0x248] ;  /* 0x00009200ff647b82 */ /* 0x000e220000000800 */
[----:B--2---:R-:W-:Y:S01]  /*3f70*/  IMAD R97, R122, 0x2a2, RZ ;  /* 0x000002a27a617824 */ /* 0x004fe200078e02ff */
[----:B------:R-:W-:Y:S01]  /*3f80*/  LEA.HI.X.SX32 R99, R91, R121, 0x1, P0 ;  /* 0x000000795b637211 */ /* 0x000fe200000f0eff */
[----:B---3--:R-:W-:Y:S01]  /*3f90*/  IMAD R103, R103, 0x2b2, RZ ;  /* 0x000002b267677824 */ /* 0x008fe200078e02ff */
[----:B------:R2:W3:Y:S04]  /*3fa0*/  LDG.E.U16 R115, desc[UR60][R94.64] ;  /* 0x0000003c5e737981 */ /* 0x0004e8000c1e1500 */
[----:B------:R-:W1:Y:S01]  /*3fb0*/  LDC R102, c[0x0][0x248] ;  /* 0x00009200ff667b82 */ /* 0x000e620000000800 */
[----:B------:R-:W-:Y:S01]  /*3fc0*/  IMAD R91, R104, 0x161, RZ ;  /* 0x00000161685b7824 */ /* 0x000fe200078e02ff */
[----:B------:R2:W3:Y:S01]  /*3fd0*/  LDG.E.U16 R114, desc[UR60][R92.64] ;  /* 0x0000003c5c727981 */ /* 0x0004e2000c1e1500 */
[----:B------:R-:W-:Y:S01]  /*3fe0*/  IADD3 R96, P1, R97, R120, RZ ;  /* 0x0000007861607210 */ /* 0x000fe20007f3e0ff */
[----:B--2---:R-:W-:-:S02]  /*3ff0*/  IMAD R95, R110, 0x151, RZ ;  /* 0x000001516e5f7824 */ /* 0x004fc400078e02ff */
[----:B------:R2:W3:Y:S02]  /*4000*/  LDG.E.U16 R113, desc[UR60][R98.64] ;  /* 0x0000003c62717981 */ /* 0x0004e4000c1e1500 */
[----:B------:R-:W1:Y:S01]  /*4010*/  LDC R104, c[0x0][0x248] ;  /* 0x00009200ff687b82 */ /* 0x000e620000000800 */
[-C--:B------:R-:W-:Y:S01]  /*4020*/  IADD3 R94, P0, R103, R120.reuse, RZ ;  /* 0x00000078675e7210 */ /* 0x080fe20007f1e0ff */
[----:B------:R-:W-:Y:S01]  /*4030*/  IMAD R93, R111, 0x159, RZ ;  /* 0x000001596f5d7824 */ /* 0x000fe200078e02ff */
[----:B------:R-:W-:Y:S02]  /*4040*/  IADD3 R92, P2, R105, R120, RZ ;  /* 0x00000078695c7210 */ /* 0x000fe40007f5e0ff */
[----:B------:R-:W-:-:S03]  /*4050*/  LEA.HI.X.SX32 R97, R95, R121, 0x1, P1 ;  /* 0x000000795f617211 */ /* 0x000fc600008f0eff */
[----:B------:R-:W1:Y:S01]  /*4060*/  LDC R122, c[0x0][0x248] ;  /* 0x00009200ff7a7b82 */ /* 0x000e620000000800 */
[-C--:B------:R-:W-:Y:S01]  /*4070*/  LEA.HI.X.SX32 R95, R93, R121.reuse, 0x1, P0 ;  /* 0x000000795d5f7211 */ /* 0x080fe200000f0eff */
[----:B------:R-:W-:Y:S01]  /*4080*/  IMAD R107, R107, 0x2d2, RZ ;  /* 0x000002d26b6b7824 */ /* 0x000fe200078e02ff */
[----:B------:R-:W-:Y:S01]  /*4090*/  LEA.HI.X.SX32 R93, R91, R121, 0x1, P2 ;  /* 0x000000795b5d7211 */ /* 0x000fe200010f0eff */
[----:B------:R-:W-:Y:S01]  /*40a0*/  IMAD R101, R101, 0x2e2, RZ ;  /* 0x000002e265657824 */ /* 0x000fe200078e02ff */
[----:B------:R1:W3:Y:S01]  /*40b0*/  LDG.E.U16 R112, desc[UR60][R96.64] ;  /* 0x0000003c60707981 */ /* 0x0002e2000c1e1500 */
[----:B------:R-:W-:Y:S02]  /*40c0*/  IMAD R109, R109, 0x169, RZ ;  /* 0x000001696d6d7824 */ /* 0x000fe400078e02ff */
[----:B------:R-:W1:Y:S01]  /*40d0*/  LDC R105, c[0x0][0x248] ;  /* 0x00009200ff697b82 */ /* 0x000e620000000800 */
[----:B------:R1:W3:Y:S01]  /*40e0*/  LDG.E.U16 R111, desc[UR60][R94.64] ;  /* 0x0000003c5e6f7981 */ /* 0x0002e2000c1e1500 */
[----:B--2---:R-:W-:Y:S01]  /*40f0*/  IADD3 R98, P0, R107, R120, RZ ;  /* 0x000000786b627210 */ /* 0x004fe20007f1e0ff */
[----:B0-----:R-:W-:-:S02]  /*4100*/  IMAD R107, R100, 0x302, RZ ;  /* 0x00000302646b7824 */ /* 0x001fc400078e02ff */
[----:B------:R0:W2:Y:S03]  /*4110*/  LDG.E.U16 R110, desc[UR60][R92.64] ;  /* 0x0000003c5c6e7981 */ /* 0x0000a6000c1e1500 */
[----:B------:R-:W0:Y:S01]  /*4120*/  LDC R91, c[0x0][0x248] ;  /* 0x00009200ff5b7b82 */ /* 0x000e220000000800 */
[----:B-1----:R-:W-:Y:S01]  /*4130*/  IMAD R97, R108, 0x171, RZ ;  /* 0x000001716c617824 */ /* 0x002fe200078e02ff */
[----:B------:R-:W-:Y:S01]  /*4140*/  IADD3 R96, P1, R101, R120, RZ ;  /* 0x0000007865607210 */ /* 0x000fe20007f3e0ff */
[----:B------:R-:W-:Y:S01]  /*4150*/  IMAD R95, R106, 0x2f2, RZ ;  /* 0x000002f26a5f7824 */ /* 0x000fe200078e02ff */
[----:B------:R-:W-:Y:S01]  /*4160*/  LEA.HI.X.SX32 R99, R109, R121, 0x1, P0 ;  /* 0x000000796d637211 */ /* 0x000fe200000f0eff */
[----:B------:R-:W-:-:S03]  /*4170*/  IMAD R101, R124, 0x181, RZ ;  /* 0x000001817c657824 */ /* 0x000fc600078e02ff */
[----:B------:R-:W1:Y:S01]  /*4180*/  LDC R103, c[0x0][0x248] ;  /* 0x00009200ff677b82 */ /* 0x000e620000000800 */
[----:B0-----:R-:W-:Y:S01]  /*4190*/  IMAD R93, R102, 0x179, RZ ;  /* 0x00000179665d7824 */ /* 0x001fe200078e02ff */
[-C--:B------:R-:W-:Y:S01]  /*41a0*/  IADD3 R94, P2, R95, R120.reuse, RZ ;  /* 0x000000785f5e7210 */ /* 0x080fe20007f5e0ff */
[----:B------:R-:W-:Y:S01]  /*41b0*/  IMAD R123, R123, 0x312, RZ ;  /* 0x000003127b7b7824 */ /* 0x000fe200078e02ff */
[-C--:B------:R-:W-:Y:S01]  /*41c0*/  LEA.HI.X.SX32 R97, R97, R121.reuse, 0x1, P1 ;  /* 0x0000007961617211 */ /* 0x080fe200008f0eff */
[----:B------:R0:W2:Y:S01]  /*41d0*/  LDG.E.U16 R109, desc[UR60][R98.64] ;  /* 0x0000003c626d7981 */ /* 0x0000a2000c1e1500 */
[----:B------:R-:W-:Y:S02]  /*41e0*/  IADD3 R92, P0, R107, R120, RZ ;  /* 0x000000786b5c7210 */ /* 0x000fe40007f1e0ff */
[----:B------:R-:W1:Y:S01]  /*41f0*/  LDC R124, c[0x0][0x248] ;  /* 0x00009200ff7c7b82 */ /* 0x000e620000000800 */
[-C--:B------:R-:W-:Y:S01]  /*4200*/  LEA.HI.X.SX32 R95, R93, R121.reuse, 0x1, P2 ;  /* 0x000000795d5f7211 */ /* 0x080fe200010f0eff */
[----:B------:R0:W2:Y:S01]  /*4210*/  LDG.E.U16 R108, desc[UR60][R96.64] ;  /* 0x0000003c606c7981 */ /* 0x0000a2000c1e1500 */
[----:B------:R-:W-:-:S03]  /*4220*/  LEA.HI.X.SX32 R93, R101, R121, 0x1, P0 ;  /* 0x00000079655d7211 */ /* 0x000fc600000f0eff */
[----:B------:R0:W2:Y:S02]  /*4230*/  LDG.E.U16 R107, desc[UR60][R94.64] ;  /* 0x0000003c5e6b7981 */ /* 0x0000a4000c1e1500 */
[----:B0-----:R-:W-:Y:S01]  /*4240*/  IMAD R99, R104, 0x189, RZ ;  /* 0x0000018968637824 */ /* 0x001fe200078e02ff */
[----:B------:R-:W0:Y:S01]  /*4250*/  LDC R100, c[0x0][0x248] ;  /* 0x00009200ff647b82 */ /* 0x000e220000000800 */
[----:B------:R-:W-:Y:S01]  /*4260*/  IMAD R105, R105, 0x322, RZ ;  /* 0x0000032269697824 */ /* 0x000fe200078e02ff */
[----:B------:R1:W2:Y:S01]  /*4270*/  LDG.E.U16 R106, desc[UR60][R92.64] ;  /* 0x0000003c5c6a7981 */ /* 0x0002a2000c1e1500 */
[----:B------:R-:W-:-:S04]  /*4280*/  IADD3 R96, P0, R123, R120, RZ ;  /* 0x000000787b607210 */ /* 0x000fc80007f1e0ff */
[----:B------:R-:W-:Y:S01]  /*4290*/  LEA.HI.X.SX32 R97, R99, R121, 0x1, P0 ;  /* 0x0000007963617211 */ /* 0x000fe200000f0eff */
[----:B------:R-:W0:Y:S01]  /*42a0*/  LDC R101, c[0x0][0x248] ;  /* 0x00009200ff657b82 */ /* 0x000e220000000800 */
[----:B------:R-:W-:-:S07]  /*42b0*/  IMAD R95, R122, 0x332, RZ ;  /* 0x000003327a5f7824 */ /* 0x000fce00078e02ff */
[----:B------:R-:W0:Y:S01]  /*42c0*/  LDC R99, c[0x0][0x248] ;  /* 0x00009200ff637b82 */ /* 0x000e220000000800 */
[----:B------:R-:W-:Y:S01]  /*42d0*/  IMAD R91, R91, 0x199, RZ ;  /* 0x000001995b5b7824 */ /* 0x000fe200078e02ff */
[----:B-1----:R-:W-:-:S06]  /*42e0*/  IADD3 R92, P2, R95, R120, RZ ;  /* 0x000000785f5c7210 */ /* 0x002fcc0007f5e0ff */
[----:B------:R-:W1:Y:S01]  /*42f0*/  LDC R102, c[0x0][0x248] ;  /* 0x00009200ff667b82 */ /* 0x000e620000000800 */
[----:B------:R-:W-:Y:S01]  /*4300*/  IMAD R103, R103, 0x191, RZ ;  /* 0x0000019167677824 */ /* 0x000fe200078e02ff */
[----:B------:R-:W-:Y:S02]  /*4310*/  IADD3 R94, P1, R105, R120, RZ ;  /* 0x00000078695e7210 */ /* 0x000fe40007f3e0ff */
[-C--:B------:R-:W-:Y:S01]  /*4320*/  LEA.HI.X.SX32 R93, R91, R121.reuse, 0x1, P2 ;  /* 0x000000795b5d7211 */ /* 0x080fe200010f0eff */
[----:B------:R-:W-:Y:S01]  /*4330*/  IMAD R129, R124, 0x342, RZ ;  /* 0x000003427c817824 */ /* 0x000fe200078e02ff */
[----:B------:R0:W2:Y:S02]  /*4340*/  LDG.E.U16 R105, desc[UR60][R96.64] ;  /* 0x0000003c60697981 */ /* 0x0000a4000c1e1500 */
[----:B------:R-:W1:Y:S01]  /*4350*/  LDC R122, c[0x0][0x248] ;  /* 0x00009200ff7a7b82 */ /* 0x000e620000000800 */
[----:B------:R-:W-:-:S07]  /*4360*/  LEA.HI.X.SX32 R95, R103, R121, 0x1, P1 ;  /* 0x00000079675f7211 */ /* 0x000fce00008f0eff */
[----:B------:R-:W4:Y:S01]  /*4370*/  LDC R91, c[0x0][0x248] ;  /* 0x00009200ff5b7b82 */ /* 0x000f220000000800 */
[----:B------:R0:W2:Y:S07]  /*4380*/  LDG.E.U16 R104, desc[UR60][R94.64] ;  /* 0x0000003c5e687981 */ /* 0x0000ae000c1e1500 */
[----:B------:R-:W4:Y:S01]  /*4390*/  LDC R123, c[0x0][0x248] ;  /* 0x00009200ff7b7b82 */ /* 0x000f220000000800 */
[----:B0-----:R-:W-:Y:S01]  /*43a0*/  IMAD R97, R126, 0x1a1, RZ ;  /* 0x000001a17e617824 */ /* 0x001fe200078e02ff */
[-C--:B------:R-:W-:Y:S01]  /*43b0*/  IADD3 R98, P0, R129, R120.reuse, RZ ;  /* 0x0000007881627210 */ /* 0x080fe20007f1e0ff */
[----:B------:R-:W-:Y:S01]  /*43c0*/  IMAD R95, R100, 0x362, RZ ;  /* 0x00000362645f7824 */ /* 0x000fe200078e02ff */
[----:B------:R1:W2:Y:S01]  /*43d0*/  LDG.E.U16 R103, desc[UR60][R92.64] ;  /* 0x0000003c5c677981 */ /* 0x0002a2000c1e1500 */
[----:B------:R-:W-:Y:S01]  /*43e0*/  IMAD R129, R99, 0x372, RZ ;  /* 0x0000037263817824 */ /* 0x000fe200078e02ff */
[-C--:B------:R-:W-:Y:S01]  /*43f0*/  LEA.HI.X.SX32 R99, R97, R121.reuse, 0x1, P0 ;  /* 0x0000007961637211 */ /* 0x080fe200000f0eff */
[----:B------:R-:W-:Y:S01]  /*4400*/  IMAD R101, R101, 0x1b1, RZ ;  /* 0x000001b165657824 */ /* 0x000fe200078e02ff */
[-C--:B------:R-:W-:Y:S01]  /*4410*/  IADD3 R94, P0, R95, R120.reuse, RZ ;  /* 0x000000785f5e7210 */ /* 0x080fe20007f1e0ff */
[----:B------:R-:W-:Y:S01]  /*4420*/  IMAD R127, R127, 0x1b9, RZ ;  /* 0x000001b97f7f7824 */ /* 0x000fe200078e02ff */
[----:B------:R-:W0:Y:S01]  /*4430*/  LDC R126, c[0x0][0x248] ;  /* 0x00009200ff7e7b82 */ /* 0x000e220000000800 */
[----:B-1----:R-:W-:Y:S01]  /*4440*/  IMAD R93, R102, 0x352, RZ ;  /* 0x00000352665d7824 */ /* 0x002fe200078e02ff */
[-C--:B------:R-:W-:Y:S01]  /*4450*/  IADD3 R92, P2, R129, R120.reuse, RZ ;  /* 0x00000078815c7210 */ /* 0x080fe20007f5e0ff */
[----:B------:R-:W-:Y:S01]  /*4460*/  IMAD R125, R125, 0x1a9, RZ ;  /* 0x000001a97d7d7824 */ /* 0x000fe200078e02ff */
[-C--:B------:R-:W-:Y:S01]  /*4470*/  LEA.HI.X.SX32 R95, R101, R121.reuse, 0x1, P0 ;  /* 0x00000079655f7211 */ /* 0x080fe200000f0eff */
[----:B------:R-:W-:Y:S01]  /*4480*/  IMAD R135, R131, 0x382, RZ ;  /* 0x0000038283877824 */ /* 0x000fe200078e02ff */
[-C--:B------:R-:W-:Y:S01]  /*4490*/  IADD3 R96, P1, R93, R120.reuse, RZ ;  /* 0x000000785d607210 */ /* 0x080fe20007f3e0ff */
[----:B------:R-:W-:Y:S01]  /*44a0*/  IMAD R131, R122, 0x1c1, RZ ;  /* 0x000001c17a837824 */ /* 0x000fe200078e02ff */
[-C--:B------:R-:W-:Y:S01]  /*44b0*/  LEA.HI.X.SX32 R93, R127, R121.reuse, 0x1, P2 ;  /* 0x000000797f5d7211 */ /* 0x080fe200010f0eff */
[----:B------:R1:W2:Y:S01]  /*44c0*/  LDG.E.U16 R100, desc[UR60][R94.64] ;  /* 0x0000003c5e647981 */ /* 0x0002a2000c1e1500 */
[----:B------:R-:W-:Y:S01]  /*44d0*/  LEA.HI.X.SX32 R97, R125, R121, 0x1, P1 ;  /* 0x000000797d617211 */ /* 0x000fe200008f0eff */
[----:B------:R-:W5:Y:S01]  /*44e0*/  LDC R127, c[0x0][0x248] ;  /* 0x00009200ff7f7b82 */ /* 0x000f620000000800 */
[----:B------:R-:W-:Y:S01]  /*44f0*/  IADD3 R122, P0, R135, R120, RZ ;  /* 0x00000078877a7210 */ /* 0x000fe20007f1e0ff */
[----:B----4-:R-:W-:Y:S01]  /*4500*/  IMAD R135, R123, 0x3b2, RZ ;  /* 0x000003b27b877824 */ /* 0x010fe200078e02ff */
[----:B------:R-:W4:Y:S01]  /*4510*/  LDG.E.U16 R102, desc[UR60][R98.64] ;  /* 0x0000003c62667981 */ /* 0x000f22000c1e1500 */
[----:B-1----:R-:W-:-:S04]  /*4520*/  IMAD R95, R91, 0x3a2, RZ ;  /* 0x000003a25b5f7824 */ /* 0x002fc800078e02ff */
[----:B------:R-:W1:Y:S01]  /*4530*/  LDC R125, c[0x0][0x248] ;  /* 0x00009200ff7d7b82 */ /* 0x000e620000000800 */
[----:B------:R-:W-:Y:S01]  /*4540*/  LEA.HI.X.SX32 R123, R131, R121, 0x1, P0 ;  /* 0x00000079837b7211 */ /* 0x000fe200000f0eff */
[----:B------:R-:W-:Y:S01]  /*4550*/  IMAD R91, R130, 0x1d9, RZ ;  /* 0x000001d9825b7824 */ /* 0x000fe200078e02ff */
[----:B------:R-:W4:Y:S01]  /*4560*/  LDG.E.U16 R101, desc[UR60][R96.64] ;  /* 0x0000003c60657981 */ /* 0x000f22000c1e1500 */
[----:B------:R-:W-:-:S03]  /*4570*/  IADD3 R94, P0, R95, R120, RZ ;  /* 0x000000785f5e7210 */ /* 0x000fc60007f1e0ff */
[----:B------:R0:W4:Y:S01]  /*4580*/  LDG.E.U16 R99, desc[UR60][R92.64] ;  /* 0x0000003c5c637981 */ /* 0x000122000c1e1500 */
[----:B------:R-:W5:Y:S01]  /*4590*/  LDC R129, c[0x0][0x248] ;  /* 0x00009200ff817b82 */ /* 0x000f620000000800 */
[----:B------:R-:W-:-:S07]  /*45a0*/  IMAD R133, R133, 0x392, RZ ;  /* 0x0000039285857824 */ /* 0x000fce00078e02ff */
[----:B------:R-:W5:Y:S01]  /*45b0*/  LDC R124, c[0x0][0x248] ;  /* 0x00009200ff7c7b82 */ /* 0x000f620000000800 */
[----:B0-----:R-:W-:Y:S01]  /*45c0*/  IMAD R93, R134, 0x1d1, RZ ;  /* 0x000001d1865d7824 */ /* 0x001fe200078e02ff */
[-C--:B------:R-:W-:Y:S01]  /*45d0*/  IADD3 R92, P2, R135, R120.reuse, RZ ;  /* 0x00000078875c7210 */ /* 0x080fe20007f5e0ff */
[----:B------:R-:W-:Y:S01]  /*45e0*/  IMAD R131, R126, 0x3c2, RZ ;  /* 0x000003c27e837824 */ /* 0x000fe200078e02ff */
[----:B------:R5:W4:Y:S02]  /*45f0*/  LDG.E.U16 R98, desc[UR60][R122.64] ;  /* 0x0000003c7a627981 */ /* 0x000b24000c1e1500 */
[-C--:B------:R-:W-:Y:S02]  /*4600*/  LEA.HI.X.SX32 R95, R93, R121.reuse, 0x1, P0 ;  /* 0x000000795d5f7211 */ /* 0x080fe400000f0eff */
[----:B------:R-:W-:Y:S02]  /*4610*/  LEA.HI.X.SX32 R93, R91, R121, 0x1, P2 ;  /* 0x000000795b5d7211 */ /* 0x000fe400010f0eff */
[----:B------:R-:W0:Y:S01]  /*4620*/  LDC R91, c[0x0][0x248] ;  /* 0x00009200ff5b7b82 */ /* 0x000e220000000800 */
[----:B------:R-:W-:Y:S01]  /*4630*/  IMAD R97, R132, 0x1c9, RZ ;  /* 0x000001c984617824 */ /* 0x000fe200078e02ff */
[----:B------:R-:W-:-:S04]  /*4640*/  IADD3 R96, P1, R133, R120, RZ ;  /* 0x0000007885607210 */ /* 0x000fc80007f3e0ff */
[----:B------:R-:W-:Y:S01]  /*4650*/  LEA.HI.X.SX32 R97, R97, R121, 0x1, P1 ;  /* 0x0000007961617211 */ /* 0x000fe200008f0eff */
[----:B-1----:R-:W-:Y:S01]  /*4660*/  IMAD R125, R125, 0x1e1, RZ ;  /* 0x000001e17d7d7824 */ /* 0x002fe200078e02ff */
[----:B------:R-:W-:Y:S01]  /*4670*/  IADD3 R126, P0, R131, R120, RZ ;  /* 0x00000078837e7210 */ /* 0x000fe20007f1e0ff */
[----:B------:R-:W-:-:S03]  /*4680*/  IMAD R133, R128, 0x3d2, RZ ;  /* 0x000003d280857824 */ /* 0x000fc600078e02ff */
[----:B------:R-:W4:Y:S01]  /*4690*/  LDG.E.U16 R97, desc[UR60][R96.64] ;  /* 0x0000003c60617981 */ /* 0x000f22000c1e1500 */
[----:B-----5:R-:W-:Y:S01]  /*46a0*/  IMAD R123, R127, 0x1e9, RZ ;  /* 0x000001e97f7b7824 */ /* 0x020fe200078e02ff */
[----:B------:R-:W-:Y:S01]  /*46b0*/  LEA.HI.X.SX32 R127, R125, R121, 0x1, P0 ;  /* 0x000000797d7f7211 */ /* 0x000fe200000f0eff */
[----:B------:R-:W-:Y:S01]  /*46c0*/  IMAD R135, R129, 0x3e2, RZ ;  /* 0x000003e281877824 */ /* 0x000fe200078e02ff */
[-C--:B------:R-:W-:Y:S01]  /*46d0*/  IADD3 R122, P0, R148, R120.reuse, RZ ;  /* 0x00000078947a7210 */ /* 0x080fe20007f1e0ff */
[----:B------:R-:W5:Y:S01]  /*46e0*/  LDG.E.U16 R96, desc[UR60][R94.64] ;  /* 0x0000003c5e607981 */ /* 0x000f62000c1e1500 */
[----:B------:R-:W-:Y:S02]  /*46f0*/  IMAD R129, R124, 0x1f1, RZ ;  /* 0x000001f17c817824 */ /* 0x000fe400078e02ff */
[----:B------:R-:W-:Y:S01]  /*4700*/  IADD3 R124, P2, R135, R120, RZ ;  /* 0x00000078877c7210 */ /* 0x000fe20007f5e0ff */
[----:B------:R1:W5:Y:S01]  /*4710*/  LDG.E.U16 R95, desc[UR60][R92.64] ;  /* 0x0000003c5c5f7981 */ /* 0x000362000c1e1500 */
[----:B------:R-:W-:-:S02]  /*4720*/  IMAD R149, R149, 0x112, RZ ;  /* 0x0000011295957824 */ /* 0x000fc400078e02ff */
[----:B------:R-:W-:Y:S01]  /*4730*/  IMAD R153, R153, 0x122, RZ ;  /* 0x0000012299997824 */ /* 0x000fe200078e02ff */
[----:B------:R0:W5:Y:S01]  /*4740*/  LDG.E.U16 R94, desc[UR60][R126.64] ;  /* 0x0000003c7e5e7981 */ /* 0x000162000c1e1500 */
[----:B-1----:R-:W-:-:S04]  /*4750*/  IADD3 R92, P1, R133, R120, RZ ;  /* 0x00000078855c7210 */ /* 0x002fc80007f3e0ff */
[-C--:B------:R-:W-:Y:S02]  /*4760*/  LEA.HI.X.SX32 R93, R123, R121.reuse, 0x1, P1 ;  /* 0x000000797b5d7211 */ /* 0x080fe400008f0eff */
[-C--:B0-----:R-:W-:Y:S01]  /*4770*/  LEA.HI.X.SX32 R123, R91, R121.reuse, 0x1, P0 ;  /* 0x000000795b7b7211 */ /* 0x081fe200000f0eff */
[----:B------:R-:W-:Y:S01]  /*4780*/  IMAD R154, R154, 0x132, RZ ;  /* 0x000001329a9a7824 */ /* 0x000fe200078e02ff */
[----:B------:R-:W-:Y:S01]  /*4790*/  LEA.HI.X.SX32 R125, R129, R121, 0x1, P2 ;  /* 0x00000079817d7211 */ /* 0x000fe200010f0eff */
[----:B------:R-:W-:Y:S01]  /*47a0*/  IMAD R159, R159, 0x142, RZ ;  /* 0x000001429f9f7824 */ /* 0x000fe200078e02ff */
[----:B------:R-:W5:Y:S01]  /*47b0*/  LDG.E.U16 R93, desc[UR60][R92.64] ;  /* 0x0000003c5c5d7981 */ /* 0x000f62000c1e1500 */
[----:B------:R-:W-:-:S03]  /*47c0*/  IADD3 R130, P0, R149, R120, RZ ;  /* 0x0000007895827210 */ /* 0x000fc60007f1e0ff */
[----:B------:R0:W5:Y:S01]  /*47d0*/  LDG.E.U16 R91, desc[UR60][R122.64] ;  /* 0x0000003c7a5b7981 */ /* 0x000162000c1e1500 */
[----:B------:R-:W-:Y:S01]  /*47e0*/  IMAD R126, R26, 0x99, RZ ;  /* 0x000000991a7e7824 */ /* 0x000fe200078e02ff */
[----:B------:R-:W-:Y:S01]  /*47f0*/  IADD3 R132, P2, R154, R120, RZ ;  /* 0x000000789a847210 */ /* 0x000fe20007f5e0ff */
[C---:B------:R-:W-:Y:S01]  /*4800*/  IMAD R127, R26.reuse, 0xa1, RZ ;  /* 0x000000a11a7f7824 */ /* 0x040fe200078e02ff */
[----:B------:R1:W5:Y:S01]  /*4810*/  LDG.E.U16 R92, desc[UR60][R124.64] ;  /* 0x0000003c7c5c7981 */ /* 0x000362000c1e1500 */
[C---:B0-----:R-:W-:Y:S02]  /*4820*/  IMAD R122, R26.reuse, 0x89, RZ ;  /* 0x000000891a7a7824 */ /* 0x041fe400078e02ff */
[----:B------:R-:W-:-:S03]  /*4830*/  IMAD R123, R26, 0x91, RZ ;  /* 0x000000911a7b7824 */ /* 0x000fc600078e02ff */
[-C--:B------:R-:W-:Y:S02]  /*4840*/  LEA.HI.X.SX32 R131, R122, R121.reuse, 0x1, P0 ;  /* 0x000000797a837211 */ /* 0x080fe400000f0eff */
[-C--:B-1----:R-:W-:Y:S02]  /*4850*/  IADD3 R124, P1, R153, R120.reuse, RZ ;  /* 0x00000078997c7210 */ /* 0x082fe40007f3e0ff */
[-C--:B------:R-:W-:Y:S01]  /*4860*/  IADD3 R122, P0, R159, R120.reuse, RZ ;  /* 0x000000789f7a7210 */ /* 0x080fe20007f1e0ff */
[----:B------:R-:W-:Y:S01]  /*4870*/  IMAD R166, R166, 0x172, RZ ;  /* 0x00000172a6a67824 */ /* 0x000fe200078e02ff */
[-C--:B------:R-:W-:Y:S01]  /*4880*/  LEA.HI.X.SX32 R125, R123, R121.reuse, 0x1, P1 ;  /* 0x000000797b7d7211 */ /* 0x080fe200008f0eff */
[----:B------:R-:W-:Y:S01]  /*4890*/  IMAD R161, R161, 0x152, RZ ;  /* 0x00000152a1a17824 */ /* 0x000fe200078e02ff */
[-C--:B------:R-:W-:Y:S01]  /*48a0*/  LEA.HI.X.SX32 R133, R126, R121.reuse, 0x1, P2 ;  /* 0x000000797e857211 */ /* 0x080fe200010f0eff */
[----:B------:R-:W-:Y:S01]  /*48b0*/  IMAD R169, R169, 0x182, RZ ;  /* 0x00000182a9a97824 */ /* 0x000fe200078e02ff */
[----:B------:R-:W-:Y:S01]  /*48c0*/  LEA.HI.X.SX32 R123, R127, R121, 0x1, P0 ;  /* 0x000000797f7b7211 */ /* 0x000fe200000f0eff */
[----:B------:R-:W-:Y:S01]  /*48d0*/  IMAD R127, R26, 0xb9, RZ ;  /* 0x000000b91a7f7824 */ /* 0x000fe200078e02ff */
[----:B------:R-:W5:Y:S01]  /*48e0*/  LDG.E.U16 R130, desc[UR60][R130.64] ;  /* 0x0000003c82827981 */ /* 0x000f62000c1e1500 */
[----:B------:R-:W-:-:S03]  /*48f0*/  IADD3 R126, P2, R166, R120, RZ ;  /* 0x00000078a67e7210 */ /* 0x000fc60007f5e0ff */
[----:B------:R-:W5:Y:S01]  /*4900*/  LDG.E.U16 R132, desc[UR60][R132.64] ;  /* 0x0000003c84847981 */ /* 0x000f62000c1e1500 */
[----:B------:R-:W-:Y:S01]  /*4910*/  LEA.HI.X.SX32 R127, R127, R121, 0x1, P2 ;  /* 0x000000797f7f7211 */ /* 0x000fe200010f0eff */
[----:B------:R-:W-:Y:S02]  /*4920*/  IMAD R129, R26, 0xc1, RZ ;  /* 0x000000c11a817824 */ /* 0x000fe400078e02ff */
[----:B------:R-:W-:Y:S02]  /*4930*/  IMAD R174, R174, 0x1b2, RZ ;  /* 0x000001b2aeae7824 */ /* 0x000fe400078e02ff */
[----:B------:R-:W-:Y:S01]  /*4940*/  IMAD R170, R170, 0x192, RZ ;  /* 0x00000192aaaa7824 */ /* 0x000fe200078e02ff */
[----:B------:R-:W5:Y:S04]  /*4950*/  LDG.E.U16 R137, desc[UR60][R126.64] ;  /* 0x0000003c7e897981 */ /* 0x000f68000c1e1500 */
[----:B------:R0:W5:Y:S01]  /*4960*/  LDG.E.U16 R133, desc[UR60][R122.64] ;  /* 0x0000003c7a857981 */ /* 0x000162000c1e1500 */
[----:B------:R-:W-:-:S02]  /*4970*/  IMAD R165, R165, 0x162, RZ ;  /* 0x00000162a5a57824 */ /* 0x000fc400078e02ff */
[----:B------:R-:W-:Y:S01]  /*4980*/  IMAD R177, R177, 0x1c2, RZ ;  /* 0x000001c2b1b17824 */ /* 0x000fe200078e02ff */
[----:B------:R1:W5:Y:S01]  /*4990*/  LDG.E.U16 R131, desc[UR60][R124.64] ;  /* 0x0000003c7c837981 */ /* 0x000362000c1e1500 */
[----:B0-----:R-:W-:Y:S01]  /*49a0*/  IMAD R123, R26, 0xa9, RZ ;  /* 0x000000a91a7b7824 */ /* 0x001fe200078e02ff */
[----:B------:R-:W-:-:S04]  /*49b0*/  IADD3 R122, P0, R161, R120, RZ ;  /* 0x00000078a17a7210 */ /* 0x000fc80007f1e0ff */
[-C--:B------:R-:W-:Y:S02]  /*49c0*/  LEA.HI.X.SX32 R123, R123, R121.reuse, 0x1, P0 ;  /* 0x000000797b7b7211 */ /* 0x080fe400000f0eff */
[-C--:B------:R-:W-:Y:S01]  /*49d0*/  IADD3 R128, P0, R169, R120.reuse, RZ ;  /* 0x00000078a9807210 */ /* 0x080fe20007f1e0ff */
[----:B------:R-:W-:Y:S01]  /*49e0*/  IMAD R127, R26, 0xd9, RZ ;  /* 0x000000d91a7f7824 */ /* 0x000fe200078e02ff */
[-C--:B------:R-:W-:Y:S01]  /*49f0*/  IADD3 R126, P2, R174, R120.reuse, RZ ;  /* 0x00000078ae7e7210 */ /* 0x080fe20007f5e0ff */
[----:B------:R0:W5:Y:S01]  /*4a00*/  LDG.E.U16 R134, desc[UR60][R122.64] ;  /* 0x0000003c7a867981 */ /* 0x000162000c1e1500 */
[-C--:B------:R-:W-:Y:S01]  /*4a10*/  LEA.HI.X.SX32 R129, R129, R121.reuse, 0x1, P0 ;  /* 0x0000007981817211 */ /* 0x080fe200000f0eff */
[C---:B-1----:R-:W-:Y:S01]  /*4a20*/  IMAD R125, R26.reuse, 0xb1, RZ ;  /* 0x000000b11a7d7824 */ /* 0x042fe200078e02ff */
[-C--:B------:R-:W-:Y:S02]  /*4a30*/  IADD3 R124, P1, R165, R120.reuse, RZ ;  /* 0x00000078a57c7210 */ /* 0x080fe40007f3e0ff */
[-C--:B------:R-:W-:Y:S01]  /*4a40*/  LEA.HI.X.SX32 R127, R127, R121.reuse, 0x1, P2 ;  /* 0x000000797f7f7211 */ /* 0x080fe200010f0eff */
[----:B------:R1:W5:Y:S01]  /*4a50*/  LDG.E.U16 R138, desc[UR60][R128.64] ;  /* 0x0000003c808a7981 */ /* 0x000362000c1e1500 */
[----:B0-----:R-:W-:Y:S01]  /*4a60*/  IMAD R123, R26, 0xc9, RZ ;  /* 0x000000c91a7b7824 */ /* 0x001fe200078e02ff */
[-C--:B------:R-:W-:Y:S01]  /*4a70*/  IADD3 R122, P0, R170, R120.reuse, RZ ;  /* 0x00000078aa7a7210 */ /* 0x080fe20007f1e0ff */
[----:B------:R-:W-:Y:S01]  /*4a80*/  IMAD R182, R182, 0x1f2, RZ ;  /* 0x000001f2b6b67824 */ /* 0x000fe200078e02ff */
[-C--:B------:R-:W-:Y:S01]  /*4a90*/  LEA.HI.X.SX32 R125, R125, R121.reuse, 0x1, P1 ;  /* 0x000000797d7d7211 */ /* 0x080fe200008f0eff */
[----:B------:R-:W-:Y:S01]  /*4aa0*/  IMAD R173, R173, 0x1a2, RZ ;  /* 0x000001a2adad7824 */ /* 0x000fe200078e02ff */
[----:B------:R-:W-:Y:S01]  /*4ab0*/  LEA.HI.X.SX32 R123, R123, R121, 0x1, P0 ;  /* 0x000000797b7b7211 */ /* 0x000fe200000f0eff */
[----:B-1----:R-:W-:Y:S01]  /*4ac0*/  IMAD R129, R26, 0xe1, RZ ;  /* 0x000000e11a817824 */ /* 0x002fe200078e02ff */
[----:B------:R-:W-:Y:S01]  /*4ad0*/  IADD3 R128, P0, R177, R120, RZ ;  /* 0x00000078b1807210 */ /* 0x000fe20007f1e0ff */
[----:B------:R0:W5:Y:S01]  /*4ae0*/  LDG.E.U16 R141, desc[UR60][R126.64] ;  /* 0x0000003c7e8d7981 */ /* 0x000162000c1e1500 */
[----:B------:R-:W-:-:S02]  /*4af0*/  IMAD R178, R178, 0x1d2, RZ ;  /* 0x000001d2b2b27824 */ /* 0x000fc400078e02ff */
[----:B------:R-:W-:Y:S01]  /*4b00*/  LEA.HI.X.SX32 R129, R129, R121, 0x1, P0 ;  /* 0x0000007981817211 */ /* 0x000fe200000f0eff */
[----:B------:R1:W5:Y:S04]  /*4b10*/  LDG.E.U16 R135, desc[UR60][R124.64] ;  /* 0x0000003c7c877981 */ /* 0x000368000c1e1500 */
[----:B------:R3:W5:Y:S01]  /*4b20*/  LDG.E.U16 R139, desc[UR60][R122.64] ;  /* 0x0000003c7a8b7981 */ /* 0x000762000c1e1500 */
[----:B0-----:R-:W-:Y:S01]  /*4b30*/  IMAD R127, R26, 0xf9, RZ ;  /* 0x000000f91a7f7824 */ /* 0x001fe200078e02ff */
[-C--:B------:R-:W-:Y:S02]  /*4b40*/  IADD3 R126, P2, R182, R120.reuse, RZ ;  /* 0x00000078b67e7210 */ /* 0x080fe40007f5e0ff */
[----:B------:R0:W5:Y:S01]  /*4b50*/  LDG.E.U16 R142, desc[UR60][R128.64] ;  /* 0x0000003c808e7981 */ /* 0x000162000c1e1500 */
[----:B-1----:R-:W-:Y:S01]  /*4b60*/  IMAD R125, R26, 0xd1, RZ ;  /* 0x000000d11a7d7824 */ /* 0x002fe200078e02ff */
[----:B------:R-:W-:-:S02]  /*4b70*/  IADD3 R124, P1, R173, R120, RZ ;  /* 0x00000078ad7c7210 */ /* 0x000fc40007f3e0ff */
[-C--:B------:R-:W-:Y:S01]  /*4b80*/  LEA.HI.X.SX32 R127, R127, R121.reuse, 0x1, P2 ;  /* 0x000000797f7f7211 */ /* 0x080fe200010f0eff */
[----:B---3--:R-:W-:Y:S01]  /*4b90*/  IMAD R123, R26, 0xe9, RZ ;  /* 0x000000e91a7b7824 */ /* 0x008fe200078e02ff */
[-C--:B------:R-:W-:Y:S01]  /*4ba0*/  IADD3 R122, P0, R178, R120.reuse, RZ ;  /* 0x00000078b27a7210 */ /* 0x080fe20007f1e0ff */
[----:B0-----:R-:W-:Y:S01]  /*4bb0*/  IMAD R128, R143, 0x3f2, RZ ;  /* 0x000003f28f807824 */ /* 0x001fe200078e02ff */
[-C--:B------:R-:W-:Y:S01]  /*4bc0*/  LEA.HI.X.SX32 R125, R125, R121.reuse, 0x1, P1 ;  /* 0x000000797d7d7211 */ /* 0x080fe200008f0eff */
[----:B------:R-:W-:Y:S01]  /*4bd0*/  IMAD R180, R180, 0x1e2, RZ ;  /* 0x000001e2b4b47824 */ /* 0x000fe200078e02ff */
[----:B------:R-:W-:Y:S01]  /*4be0*/  LEA.HI.X.SX32 R123, R123, R121, 0x1, P0 ;  /* 0x000000797b7b7211 */ /* 0x000fe200000f0eff */
[----:B------:R-:W-:Y:S01]  /*4bf0*/  IMAD R129, R144, 0x1f9, RZ ;  /* 0x000001f990817824 */ /* 0x000fe200078e02ff */
[----:B------:R0:W3:Y:S01]  /*4c00*/  LDG.E.U16 R145, desc[UR60][R126.64] ;  /* 0x0000003c7e917981 */ /* 0x0000e2000c1e1500 */
[----:B------:R-:W-:-:S03]  /*4c10*/  IADD3 R128, P0, R128, R120, RZ ;  /* 0x0000007880807210 */ /* 0x000fc60007f1e0ff */
[----:B------:R1:W3:Y:S01]  /*4c20*/  LDG.E.U16 R140, desc[UR60][R124.64] ;  /* 0x0000003c7c8c7981 */ /* 0x0002e2000c1e1500 */
[----:B------:R-:W-:-:S03]  /*4c30*/  LEA.HI.X.SX32 R129, R129, R121, 0x1, P0 ;  /* 0x0000007981817211 */ /* 0x000fc600000f0eff */
[----:B------:R1:W3:Y:S01]  /*4c40*/  LDG.E.U16 R143, desc[UR60][R122.64] ;  /* 0x0000003c7a8f7981 */ /* 0x0002e2000c1e1500 */
[----:B0-----:R-:W-:Y:S02]  /*4c50*/  IMAD R126, R163, 0x214, RZ ;  /* 0x00000214a37e7824 */ /* 0x001fe400078e02ff */
[----:B------:R-:W0:Y:S01]  /*4c60*/  LDC R163, c[0x0][0x248] ;  /* 0x00009200ffa37b82 */ /* 0x000e220000000800 */
[----:B------:R1:W3:Y:S02]  /*4c70*/  LDG.E.U16 R147, desc[UR60][R128.64] ;  /* 0x0000003c80937981 */ /* 0x0002e4000c1e1500 */
[----:B-1----:R-:W-:Y:S01]  /*4c80*/  IMAD R125, R26, 0xf1, RZ ;  /* 0x000000f11a7d7824 */ /* 0x002fe200078e02ff */
[----:B------:R-:W-:-:S04]  /*4c90*/  IADD3 R124, P1, R180, R120, RZ ;  /* 0x00000078b47c7210 */ /* 0x000fc80007f3e0ff */
[-C--:B------:R-:W-:Y:S02]  /*4ca0*/  LEA.HI.X.SX32 R125, R125, R121.reuse, 0x1, P1 ;  /* 0x000000797d7d7211 */ /* 0x080fe400008f0eff */
[-C--:B------:R-:W-:Y:S01]  /*4cb0*/  LEA R122, P0, R167, R120.reuse, 0x2 ;  /* 0x00000078a77a7211 */ /* 0x080fe200078010ff */
[----:B------:R-:W-:Y:S02]  /*4cc0*/  IMAD R128, R168, 0x224, RZ ;  /* 0x00000224a8807824 */ /* 0x000fe400078e02ff */
[----:B------:R1:W3:Y:S01]  /*4cd0*/  LDG.E.U16 R144, desc[UR60][R124.64] ;  /* 0x0000003c7c907981 */ /* 0x0002e2000c1e1500 */
[----:B------:R-:W-:Y:S01]  /*4ce0*/  LEA.HI.X.SX32 R123, R148, R121, 0x1, P0 ;  /* 0x00000079947b7211 */ /* 0x000fe200000f0eff */
[----:B------:R-:W2:Y:S01]  /*4cf0*/  LDC R168, c[0x0][0x248] ;  /* 0x00009200ffa87b82 */ /* 0x000ea20000000800 */
[----:B------:R-:W-:-:S03]  /*4d00*/  IADD3 R128, P0, R128, R120, RZ ;  /* 0x0000007880807210 */ /* 0x000fc60007f1e0ff */
[----:B------:R1:W3:Y:S02]  /*4d10*/  LDG.E.U16 R148, desc[UR60][R122.64] ;  /* 0x0000003c7a947981 */ /* 0x0002e4000c1e1500 */
[----:B-1----:R-:W-:Y:S01]  /*4d20*/  IMAD R124, R157, 0x204, RZ ;  /* 0x000002049d7c7824 */ /* 0x002fe200078e02ff */
[----:B------:R-:W-:Y:S01]  /*4d30*/  LEA.HI.X.SX32 R129, R149, R121, 0x1, P0 ;  /* 0x0000007995817211 */ /* 0x000fe200000f0eff */
[----:B------:R-:W1:Y:S03]  /*4d40*/  LDC R157, c[0x0][0x248] ;  /* 0x00009200ff9d7b82 */ /* 0x000e660000000800 */
[----:B------:R-:W-:Y:S01]  /*4d50*/  IADD3 R124, P1, R124, R120, RZ ;  /* 0x000000787c7c7210 */ /* 0x000fe20007f3e0ff */
[----:B------:R-:W-:-:S03]  /*4d60*/  IMAD R122, R155, 0x234, RZ ;  /* 0x000002349b7a7824 */ /* 0x000fc600078e02ff */
[----:B------:R-:W-:Y:S01]  /*4d70*/  LEA.HI.X.SX32 R125, R151, R121, 0x1, P1 ;  /* 0x00000079977d7211 */ /* 0x000fe200008f0eff */
[----:B------:R-:W-:Y:S01]  /*4d80*/  IMAD R201, R201, 0x11a, RZ ;  /* 0x0000011ac9c97824 */ /* 0x000fe200078e02ff */
[----:B------:R0:W3:Y:S01]  /*4d90*/  LDG.E.U16 R151, desc[UR60][R128.64] ;  /* 0x0000003c80977981 */ /* 0x0000e2000c1e1500 */
[----:B------:R-:W-:Y:S01]  /*4da0*/  IADD3 R122, P0, R122, R120, RZ ;  /* 0x000000787a7a7210 */ /* 0x000fe20007f1e0ff */
[----:B------:R-:W1:Y:S02]  /*4db0*/  LDC R167, c[0x0][0x248] ;  /* 0x00009200ffa77b82 */ /* 0x000e640000000800 */
[----:B------:R0:W3:Y:S02]  /*4dc0*/  LDG.E.U16 R149, desc[UR60][R124.64] ;  /* 0x0000003c7c957981 */ /* 0x0000e4000c1e1500 */
[----:B0-----:R-:W-:-:S04]  /*4dd0*/  IMAD R128, R163, 0x264, RZ ;  /* 0x00000264a3807824 */ /* 0x001fc800078e02ff */
[----:B------:R-:W0:Y:S01]  /*4de0*/  LDC R163, c[0x0][0x248] ;  /* 0x00009200ffa37b82 */ /* 0x000e220000000800 */
[----:B------:R-:W-:Y:S01]  /*4df0*/  IMAD R124, R164, 0x244, RZ ;  /* 0x00000244a47c7824 */ /* 0x000fe200078e02ff */
[-C--:B------:R-:W-:Y:S02]  /*4e00*/  IADD3 R126, P2, R126, R120.reuse, RZ ;  /* 0x000000787e7e7210 */ /* 0x080fe40007f5e0ff */
[-C--:B------:R-:W-:Y:S02]  /*4e10*/  LEA.HI.X.SX32 R123, R201, R121.reuse, 0x1, P0 ;  /* 0x00000079c97b7211 */ /* 0x080fe400000f0eff */
[----:B------:R-:W-:Y:S02]  /*4e20*/  IADD3 R124, P1, R124, R120, RZ ;  /* 0x000000787c7c7210 */ /* 0x000fe40007f3e0ff */
[-C--:B------:R-:W-:Y:S02]  /*4e30*/  LEA.HI.X.SX32 R127, R150, R121.reuse, 0x1, P2 ;  /* 0x00000079967f7211 */ /* 0x080fe400010f0eff */
[----:B------:R-:W-:-:S02]  /*4e40*/  LEA.HI.X.SX32 R125, R153, R121, 0x1, P1 ;  /* 0x00000079997d7211 */ /* 0x000fc400008f0eff */
[----:B------:R2:W3:Y:S01]  /*4e50*/  LDG.E.U16 R153, desc[UR60][R122.64] ;  /* 0x0000003c7a997981 */ /* 0x0004e2000c1e1500 */
[----:B------:R-:W-:-:S03]  /*4e60*/  IADD3 R128, P0, R128, R120, RZ ;  /* 0x0000007880807210 */ /* 0x000fc60007f1e0ff */
[----:B------:R1:W3:Y:S01]  /*4e70*/  LDG.E.U16 R150, desc[UR60][R126.64] ;  /* 0x0000003c7e967981 */ /* 0x0002e2000c1e1500 */
[----:B------:R-:W-:-:S03]  /*4e80*/  LEA.HI.X.SX32 R129, R154, R121, 0x1, P0 ;  /* 0x000000799a817211 */ /* 0x000fc600000f0eff */
[----:B------:R1:W3:Y:S01]  /*4e90*/  LDG.E.U16 R154, desc[UR60][R124.64] ;  /* 0x0000003c7c9a7981 */ /* 0x0002e2000c1e1500 */
[----:B--2---:R-:W-:Y:S02]  /*4ea0*/  IMAD R122, R168, 0x274, RZ ;  /* 0x00000274a87a7824 */ /* 0x004fe400078e02ff */
[----:B------:R-:W2:Y:S01]  /*4eb0*/  LDC R168, c[0x0][0x248] ;  /* 0x00009200ffa87b82 */ /* 0x000ea20000000800 */
[----:B-1----:R-:W-:Y:S02]  /*4ec0*/  IMAD R126, R157, 0x254, RZ ;  /* 0x000002549d7e7824 */ /* 0x002fe400078e02ff */
[----:B------:R-:W-:Y:S01]  /*4ed0*/  IMAD R202, R202, 0x12a, RZ ;  /* 0x0000012acaca7824 */ /* 0x000fe200078e02ff */
[----:B------:R0:W3:Y:S01]  /*4ee0*/  LDG.E.U16 R157, desc[UR60][R128.64] ;  /* 0x0000003c809d7981 */ /* 0x0000e2000c1e1500 */
[----:B------:R-:W-:Y:S01]  /*4ef0*/  IMAD R124, R172, 0x284, RZ ;  /* 0x00000284ac7c7824 */ /* 0x000fe200078e02ff */
[-C--:B------:R-:W-:Y:S01]  /*4f00*/  IADD3 R126, P2, R126, R120.reuse, RZ ;  /* 0x000000787e7e7210 */ /* 0x080fe20007f5e0ff */
[----:B------:R-:W-:Y:S01]  /*4f10*/  IMAD R200, R200, 0x13a, RZ ;  /* 0x0000013ac8c87824 */ /* 0x000fe200078e02ff */
[-C--:B------:R-:W-:Y:S01]  /*4f20*/  IADD3 R122, P0, R122, R120.reuse, RZ ;  /* 0x000000787a7a7210 */ /* 0x080fe20007f1e0ff */
[----:B------:R-:W1:Y:S01]  /*4f30*/  LDC R172, c[0x0][0x248] ;  /* 0x00009200ffac7b82 */ /* 0x000e620000000800 */
[----:B------:R-:W-:Y:S01]  /*4f40*/  IADD3 R124, P1, R124, R120, RZ ;  /* 0x000000787c7c7210 */ /* 0x000fe20007f3e0ff */
[----:B0-----:R-:W-:Y:S01]  /*4f50*/  IMAD R128, R163, 0x2a4, RZ ;  /* 0x000002a4a3807824 */ /* 0x001fe200078e02ff */
[----:B------:R-:W-:-:S02]  /*4f60*/  LEA.HI.X.SX32 R127, R202, R121, 0x1, P2 ;  /* 0x00000079ca7f7211 */ /* 0x000fc400010f0eff */
[-C--:B------:R-:W-:Y:S02]  /*4f70*/  LEA.HI.X.SX32 R123, R200, R121.reuse, 0x1, P0 ;  /* 0x00000079c87b7211 */ /* 0x080fe400000f0eff */
[----:B------:R-:W-:Y:S01]  /*4f80*/  IADD3 R128, P0, R128, R120, RZ ;  /* 0x0000007880807210 */ /* 0x000fe20007f1e0ff */
[----:B------:R0:W3:Y:S01]  /*4f90*/  LDG.E.U16 R155, desc[UR60][R126.64] ;  /* 0x0000003c7e9b7981 */ /* 0x0000e2000c1e1500 */
[-C--:B------:R-:W-:Y:S02]  /*4fa0*/  LEA.HI.X.SX32 R125, R159, R121.reuse, 0x1, P1 ;  /* 0x000000799f7d7211 */ /* 0x080fe400008f0eff */
[----:B------:R-:W-:Y:S01]  /*4fb0*/  LEA.HI.X.SX32 R129, R161, R121, 0x1, P0 ;  /* 0x00000079a1817211 */ /* 0x000fe200000f0eff */
[----:B------:R2:W3:Y:S01]  /*4fc0*/  LDG.E.U16 R159, desc[UR60][R122.64] ;  /* 0x0000003c7a9f7981 */ /* 0x0004e2000c1e1500 */
[----:B------:R-:W-:-:S03]  /*4fd0*/  IMAD R248, R248, 0x14a, RZ ;  /* 0x0000014af8f87824 */ /* 0x000fc600078e02ff */
[----:B------:R2:W3:Y:S01]  /*4fe0*/  LDG.E.U16 R161, desc[UR60][R124.64] ;  /* 0x0000003c7ca17981 */ /* 0x0004e2000c1e1500 */
[----:B0-----:R-:W-:-:S03]  /*4ff0*/  IMAD R126, R175, 0x294, RZ ;  /* 0x00000294af7e7824 */ /* 0x001fc600078e02ff */
[----:B------:R0:W3:Y:S01]  /*5000*/  LDG.E.U16 R164, desc[UR60][R128.64] ;  /* 0x0000003c80a47981 */ /* 0x0000e2000c1e1500 */
[----:B------:R-:W-:Y:S01]  /*5010*/  IMAD R246, R246, 0x15a, RZ ;  /* 0x0000015af6f67824 */ /* 0x000fe200078e02ff */
[----:B------:R-:W4:Y:S01]  /*5020*/  LDC R175, c[0x0][0x248] ;  /* 0x00009200ffaf7b82 */ /* 0x000f220000000800 */
[----:B--2---:R-:W-:Y:S02]  /*5030*/  IMAD R122, R167, 0x2b4, RZ ;  /* 0x000002b4a77a7824 */ /* 0x004fe400078e02ff */
[----:B------:R-:W-:Y:S01]  /*5040*/  IMAD R124, R171, 0x2c4, RZ ;  /* 0x000002c4ab7c7824 */ /* 0x000fe200078e02ff */
[----:B------:R-:W-:-:S04]  /*5050*/  IADD3 R126, P2, R126, R120, RZ ;  /* 0x000000787e7e7210 */ /* 0x000fc80007f5e0ff */
[----:B------:R-:W2:Y:S01]  /*5060*/  LDC R171, c[0x0][0x248] ;  /* 0x00009200ffab7b82 */ /* 0x000ea20000000800 */
[-C--:B------:R-:W-:Y:S01]  /*5070*/  IADD3 R122, P0, R122, R120.reuse, RZ ;  /* 0x000000787a7a7210 */ /* 0x080fe20007f1e0ff */
[----:B0-----:R-:W-:Y:S01]  /*5080*/  IMAD R128, R168, 0x2e4, RZ ;  /* 0x000002e4a8807824 */ /* 0x001fe200078e02ff */
[-C--:B------:R-:W-:Y:S02]  /*5090*/  IADD3 R124, P1, R124, R120.reuse, RZ ;  /* 0x000000787c7c7210 */ /* 0x080fe40007f3e0ff */
[-C--:B------:R-:W-:Y:S02]  /*50a0*/  LEA.HI.X.SX32 R127, R248, R121.reuse, 0x1, P2 ;  /* 0x00000079f87f7211 */ /* 0x080fe400010f0eff */
[-C--:B------:R-:W-:Y:S02]  /*50b0*/  LEA.HI.X.SX32 R123, R246, R121.reuse, 0x1, P0 ;  /* 0x00000079f67b7211 */ /* 0x080fe400000f0eff */
[----:B------:R-:W-:Y:S01]  /*50c0*/  IADD3 R128, P0, R128, R120, RZ ;  /* 0x0000007880807210 */ /* 0x000fe20007f1e0ff */
[----:B------:R0:W3:Y:S01]  /*50d0*/  LDG.E.U16 R163, desc[UR60][R126.64] ;  /* 0x0000003c7ea37981 */ /* 0x0000e2000c1e1500 */
[----:B------:R-:W-:-:S02]  /*50e0*/  LEA.HI.X.SX32 R125, R165, R121, 0x1, P1 ;  /* 0x00000079a57d7211 */ /* 0x000fc400008f0eff */
[----:B------:R-:W-:Y:S01]  /*50f0*/  LEA.HI.X.SX32 R129, R166, R121, 0x1, P0 ;  /* 0x00000079a6817211 */ /* 0x000fe200000f0eff */
[----:B------:R-:W-:Y:S01]  /*5100*/  IMAD R244, R244, 0x16a, RZ ;  /* 0x0000016af4f47824 */ /* 0x000fe200078e02ff */
[----:B------:R-:W3:Y:S04]  /*5110*/  LDG.E.U16 R165, desc[UR60][R122.64] ;  /* 0x0000003c7aa57981 */ /* 0x000ee8000c1e1500 */
[----:B------:R1:W3:Y:S01]  /*5120*/  LDG.E.U16 R166, desc[UR60][R124.64] ;  /* 0x0000003c7ca67981 */ /* 0x0002e2000c1e1500 */
[----:B0-----:R-:W-:Y:S02]  /*5130*/  IMAD R126, R179, 0x2d4, RZ ;  /* 0x000002d4b37e7824 */ /* 0x001fe400078e02ff */
[----:B------:R-:W-:Y:S01]  /*5140*/  IMAD R242, R242, 0x17a, RZ ;  /* 0x0000017af2f27824 */ /* 0x000fe200078e02ff */
[----:B------:R2:W3:Y:S01]  /*5150*/  LDG.E.U16 R168, desc[UR60][R128.64] ;  /* 0x0000003c80a87981 */ /* 0x0004e2000c1e1500 */
[----:B------:R-:W0:Y:S01]  /*5160*/  LDC R179, c[0x0][0x248] ;  /* 0x00009200ffb37b82 */ /* 0x000e220000000800 */
[----:B------:R-:W-:Y:S01]  /*5170*/  IADD3 R126, P2, R126, R120, RZ ;  /* 0x000000787e7e7210 */ /* 0x000fe20007f5e0ff */
[----:B-1----:R-:W-:-:S06]  /*5180*/  IMAD R124, R176, 0x304, RZ ;  /* 0x00000304b07c7824 */ /* 0x002fcc00078e02ff */
[----:B------:R-:W1:Y:S01]  /*5190*/  LDC R176, c[0x0][0x248] ;  /* 0x00009200ffb07b82 */ /* 0x000e620000000800 */
[----:B------:R-:W-:Y:S01]  /*51a0*/  IMAD R122, R172, 0x2f4, RZ ;  /* 0x000002f4ac7a7824 */ /* 0x000fe200078e02ff */
[----:B------:R-:W-:Y:S01]  /*51b0*/  LEA.HI.X.SX32 R127, R244, R121, 0x1, P2 ;  /* 0x00000079f47f7211 */ /* 0x000fe200010f0eff */
[----:B--2---:R-:W-:-:S03]  /*51c0*/  IMAD R128, R171, 0x324, RZ ;  /* 0x00000324ab807824 */ /* 0x004fc600078e02ff */
[-C--:B------:R-:W-:Y:S01]  /*51d0*/  IADD3 R122, P0, R122, R120.reuse, RZ ;  /* 0x000000787a7a7210 */ /* 0x080fe20007f1e0ff */
[----:B------:R2:W3:Y:S01]  /*51e0*/  LDG.E.U16 R167, desc[UR60][R126.64] ;  /* 0x0000003c7ea77981 */ /* 0x0004e2000c1e1500 */
[-C--:B------:R-:W-:Y:S02]  /*51f0*/  IADD3 R124, P1, R124, R120.reuse, RZ ;  /* 0x000000787c7c7210 */ /* 0x080fe40007f3e0ff */
[-C--:B------:R-:W-:Y:S02]  /*5200*/  LEA.HI.X.SX32 R123, R242, R121.reuse, 0x1, P0 ;  /* 0x00000079f27b7211 */ /* 0x080fe400000f0eff */
[----:B------:R-:W-:Y:S01]  /*5210*/  IADD3 R128, P0, R128, R120, RZ ;  /* 0x0000007880807210 */ /* 0x000fe20007f1e0ff */
[----:B------:R-:W-:Y:S02]  /*5220*/  IMAD R240, R240, 0x18a, RZ ;  /* 0x0000018af0f07824 */ /* 0x000fe400078e02ff */
[----:B--2---:R-:W-:Y:S02]  /*5230*/  IMAD R126, R199, 0x314, RZ ;  /* 0x00000314c77e7824 */ /* 0x004fe400078e02ff */
[----:B------:R-:W2:Y:S01]  /*5240*/  LDC R199, c[0x0][0x248] ;  /* 0x00009200ffc77b82 */ /* 0x000ea20000000800 */
[----:B------:R-:W-:-:S02]  /*5250*/  LEA.HI.X.SX32 R125, R169, R121, 0x1, P1 ;  /* 0x00000079a97d7211 */ /* 0x000fc400008f0eff */
[----:B------:R-:W-:Y:S01]  /*5260*/  IADD3 R126, P2, R126, R120, RZ ;  /* 0x000000787e7e7210 */ /* 0x000fe20007f5e0ff */
[----:B------:R4:W3:Y:S01]  /*5270*/  LDG.E.U16 R169, desc[UR60][R122.64] ;  /* 0x0000003c7aa97981 */ /* 0x0008e2000c1e1500 */
[-C--:B------:R-:W-:Y:S02]  /*5280*/  LEA.HI.X.SX32 R129, R170, R121.reuse, 0x1, P0 ;  /* 0x00000079aa817211 */ /* 0x080fe400000f0eff */
[----:B------:R-:W-:Y:S01]  /*5290*/  LEA.HI.X.SX32 R127, R240, R121, 0x1, P2 ;  /* 0x00000079f07f7211 */ /* 0x000fe200010f0eff */
[----:B------:R0:W3:Y:S01]  /*52a0*/  LDG.E.U16 R170, desc[UR60][R124.64] ;  /* 0x0000003c7caa7981 */ /* 0x0000e2000c1e1500 */
[----:B------:R-:W-:-:S03]  /*52b0*/  IMAD R238, R238, 0x19a, RZ ;  /* 0x0000019aeeee7824 */ /* 0x000fc600078e02ff */
[----:B------:R1:W3:Y:S01]  /*52c0*/  LDG.E.U16 R172, desc[UR60][R128.64] ;  /* 0x0000003c80ac7981 */ /* 0x0002e2000c1e1500 */
[----:B----4-:R-:W-:-:S03]  /*52d0*/  IMAD R122, R175, 0x334, RZ ;  /* 0x00000334af7a7824 */ /* 0x010fc600078e02ff */
[----:B------:R4:W3:Y:S01]  /*52e0*/  LDG.E.U16 R171, desc[UR60][R126.64] ;  /* 0x0000003c7eab7981 */ /* 0x0008e2000c1e1500 */
[----:B0-----:R-:W-:Y:S01]  /*52f0*/  IMAD R124, R181, 0x344, RZ ;  /* 0x00000344b57c7824 */ /* 0x001fe200078e02ff */
[-C--:B------:R-:W-:Y:S01]  /*5300*/  IADD3 R122, P0, R122, R120.reuse, RZ ;  /* 0x000000787a7a7210 */ /* 0x080fe20007f1e0ff */
[----:B------:R-:W0:Y:S01]  /*5310*/  LDC R181, c[0x0][0x248] ;  /* 0x00009200ffb57b82 */ /* 0x000e220000000800 */
[----:B-1----:R-:W-:Y:S02]  /*5320*/  IMAD R128, R176, 0x364, RZ ;  /* 0x00000364b0807824 */ /* 0x002fe400078e02ff */
[-C--:B------:R-:W-:Y:S01]  /*5330*/  LEA.HI.X.SX32 R123, R238, R121.reuse, 0x1, P0 ;  /* 0x00000079ee7b7211 */ /* 0x080fe200000f0eff */
[----:B----4-:R-:W-:Y:S01]  /*5340*/  IMAD R126, R223, 0x354, RZ ;  /* 0x00000354df7e7824 */ /* 0x010fe200078e02ff */
[-C--:B------:R-:W-:Y:S01]  /*5350*/  IADD3 R124, P1, R124, R120.reuse, RZ ;  /* 0x000000787c7c7210 */ /* 0x080fe20007f3e0ff */
[----:B------:R-:W-:Y:S01]  /*5360*/  IMAD R236, R236, 0x1aa, RZ ;  /* 0x000001aaecec7824 */ /* 0x000fe200078e02ff */
[-C--:B------:R-:W-:Y:S01]  /*5370*/  IADD3 R128, P0, R128, R120.reuse, RZ ;  /* 0x0000007880807210 */ /* 0x080fe20007f1e0ff */
[----:B------:R-:W-:Y:S01]  /*5380*/  IMAD R234, R234, 0x1ba, RZ ;  /* 0x000001baeaea7824 */ /* 0x000fe200078e02ff */
[----:B------:R-:W-:Y:S01]  /*5390*/  IADD3 R126, P2, R126, R120, RZ ;  /* 0x000000787e7e7210 */ /* 0x000fe20007f5e0ff */
[----:B------:R-:W-:Y:S01]  /*53a0*/  IMAD R232, R232, 0x1ca, RZ ;  /* 0x000001cae8e87824 */ /* 0x000fe200078e02ff */
[-C--:B------:R-:W-:Y:S01]  /*53b0*/  LEA.HI.X.SX32 R125, R173, R121.reuse, 0x1, P1 ;  /* 0x00000079ad7d7211 */ /* 0x080fe200008f0eff */
[----:B------:R-:W1:Y:S01]  /*53c0*/  LDC R223, c[0x0][0x248] ;  /* 0x00009200ffdf7b82 */ /* 0x000e620000000800 */
[-C--:B------:R-:W-:Y:S01]  /*53d0*/  LEA.HI.X.SX32 R129, R174, R121.reuse, 0x1, P0 ;  /* 0x00000079ae817211 */ /* 0x080fe200000f0eff */
[----:B------:R4:W3:Y:S01]  /*53e0*/  LDG.E.U16 R173, desc[UR60][R122.64] ;  /* 0x0000003c7aad7981 */ /* 0x0008e2000c1e1500 */
[----:B------:R-:W-:-:S03]  /*53f0*/  LEA.HI.X.SX32 R127, R236, R121, 0x1, P2 ;  /* 0x00000079ec7f7211 */ /* 0x000fc600010f0eff */
[----:B------:R2:W3:Y:S04]  /*5400*/  LDG.E.U16 R174, desc[UR60][R124.64] ;  /* 0x0000003c7cae7981 */ /* 0x0004e8000c1e1500 */
[----:B------:R2:W3:Y:S01]  /*5410*/  LDG.E.U16 R176, desc[UR60][R128.64] ;  /* 0x0000003c80b07981 */ /* 0x0004e2000c1e1500 */
[----:B----4-:R-:W-:-:S03]  /*5420*/  IMAD R122, R179, 0x374, RZ ;  /* 0x00000374b37a7824 */ /* 0x010fc600078e02ff */
[----:B------:R4:W3:Y:S01]  /*5430*/  LDG.E.U16 R175, desc[UR60][R126.64] ;  /* 0x0000003c7eaf7981 */ /* 0x0008e2000c1e1500 */
[----:B--2---:R-:W-:Y:S02]  /*5440*/  IMAD R124, R215, 0x384, RZ ;  /* 0x00000384d77c7824 */ /* 0x004fe400078e02ff */
[----:B------:R-:W-:Y:S01]  /*5450*/  IMAD R128, R199, 0x3a4, RZ ;  /* 0x000003a4c7807824 */ /* 0x000fe200078e02ff */
[-C--:B------:R-:W-:Y:S01]  /*5460*/  IADD3 R122, P0, R122, R120.reuse, RZ ;  /* 0x000000787a7a7210 */ /* 0x080fe20007f1e0ff */
[----:B------:R-:W2:Y:S01]  /*5470*/  LDC R199, c[0x0][0x248] ;  /* 0x00009200ffc77b82 */ /* 0x000ea20000000800 */
[----:B----4-:R-:W-:Y:S01]  /*5480*/  IMAD R126, R227, 0x394, RZ ;  /* 0x00000394e37e7824 */ /* 0x010fe200078e02ff */
[-C--:B------:R-:W-:Y:S02]  /*5490*/  IADD3 R124, P1, R124, R120.reuse, RZ ;  /* 0x000000787c7c7210 */ /* 0x080fe40007f3e0ff */
[----:B------:R-:W-:Y:S02]  /*54a0*/  LEA.HI.X.SX32 R123, R234, R121, 0x1, P0 ;  /* 0x00000079ea7b7211 */ /* 0x000fe400000f0eff */
[----:B------:R-:W-:-:S02]  /*54b0*/  IADD3 R126, P2, R126, R120, RZ ;  /* 0x000000787e7e7210 */ /* 0x000fc40007f5e0ff */
[----:B------:R-:W4:Y:S01]  /*54c0*/  LDC R215, c[0x0][0x248] ;  /* 0x00009200ffd77b82 */ /* 0x000f220000000800 */
[----:B------:R-:W-:Y:S02]  /*54d0*/  IADD3 R128, P0, R128, R120, RZ ;  /* 0x0000007880807210 */ /* 0x000fe40007f1e0ff */
[-C--:B------:R-:W-:Y:S02]  /*54e0*/  LEA.HI.X.SX32 R125, R177, R121.reuse, 0x1, P1 ;  /* 0x00000079b17d7211 */ /* 0x080fe400008f0eff */
[-C--:B------:R-:W-:Y:S01]  /*54f0*/  LEA.HI.X.SX32 R127, R232, R121.reuse, 0x1, P2 ;  /* 0x00000079e87f7211 */ /* 0x080fe200010f0eff */
[----:B------:R0:W3:Y:S02]  /*5500*/  LDG.E.U16 R177, desc[UR60][R122.64] ;  /* 0x0000003c7ab17981 */ /* 0x0000e4000c1e1500 */
[----:B------:R-:W5:Y:S01]  /*5510*/  LDC R227, c[0x0][0x248] ;  /* 0x00009200ffe37b82 */ /* 0x000f620000000800 */
[----:B------:R-:W-:Y:S01]  /*5520*/  LEA.HI.X.SX32 R129, R178, R121, 0x1, P0 ;  /* 0x00000079b2817211 */ /* 0x000fe200000f0eff */
[----:B------:R1:W3:Y:S04]  /*5530*/  LDG.E.U16 R179, desc[UR60][R126.64] ;  /* 0x0000003c7eb37981 */ /* 0x0002e8000c1e1500 */
[----:B------:R1:W3:Y:S01]  /*5540*/  LDG.E.U16 R178, desc[UR60][R124.64] ;  /* 0x0000003c7cb27981 */ /* 0x0002e2000c1e1500 */
[----:B0-----:R-:W-:-:S03]  /*5550*/  IMAD R122, R181, 0x3b4, RZ ;  /* 0x000003b4b57a7824 */ /* 0x001fc600078e02ff */
[----:B------:R-:W3:Y:S01]  /*5560*/  LDG.E.U16 R128, desc[UR60][R128.64] ;  /* 0x0000003c80807981 */ /* 0x000ee2000c1e1500 */
[----:B-1----:R-:W-:Y:S02]  /*5570*/  IMAD R126, R230, 0x3d4, RZ ;  /* 0x000003d4e67e7824 */ /* 0x002fe400078e02ff */
[----:B------:R-:W-:Y:S02]  /*5580*/  IMAD R124, R228, 0x3c4, RZ ;  /* 0x000003c4e47c7824 */ /* 0x000fe400078e02ff */
[----:B------:R-:W-:Y:S02]  /*5590*/  IMAD R228, R233, 0x1ea, RZ ;  /* 0x000001eae9e47824 */ /* 0x000fe400078e02ff */
[----:B------:R-:W0:Y:S01]  /*55a0*/  LDC R233, c[0x0][0x248] ;  /* 0x00009200ffe97b82 */ /* 0x000e220000000800 */
[----:B------:R-:W-:Y:S01]  /*55b0*/  IMAD R230, R231, 0x1da, RZ ;  /* 0x000001dae7e67824 */ /* 0x000fe200078e02ff */
[-C--:B------:R-:W-:Y:S01]  /*55c0*/  IADD3 R122, P0, R122, R120.reuse, RZ ;  /* 0x000000787a7a7210 */ /* 0x080fe20007f1e0ff */
[----:B--2---:R-:W-:Y:S01]  /*55d0*/  IMAD R181, R199, 0x3e4, RZ ;  /* 0x000003e4c7b57824 */ /* 0x004fe200078e02ff */
[----:B------:R-:W-:-:S02]  /*55e0*/  IADD3 R126, P2, R126, R120, RZ ;  /* 0x000000787e7e7210 */ /* 0x000fc40007f5e0ff */
[-C--:B------:R-:W-:Y:S02]  /*55f0*/  LEA.HI.X.SX32 R123, R230, R121.reuse, 0x1, P0 ;  /* 0x00000079e67b7211 */ /* 0x080fe400000f0eff */
[----:B------:R-:W1:Y:S01]  /*5600*/  LDC R231, c[0x0][0x248] ;  /* 0x00009200ffe77b82 */ /* 0x000e620000000800 */
[----:B------:R-:W-:Y:S02]  /*5610*/  LEA.HI.X.SX32 R127, R228, R121, 0x1, P2 ;  /* 0x00000079e47f7211 */ /* 0x000fe400010f0eff */
[----:B------:R2:W3:Y:S01]  /*5620*/  LDG.E.U16 R129, desc[UR60][R122.64] ;  /* 0x0000003c7a817981 */ /* 0x0004e2000c1e1500 */
[----:B----4-:R-:W-:Y:S02]  /*5630*/  IMAD R215, R215, 0x114, RZ ;  /* 0x00000114d7d77824 */ /* 0x010fe400078e02ff */
[----:B-----5:R-:W-:Y:S02]  /*5640*/  IMAD R227, R227, 0x134, RZ ;  /* 0x00000134e3e37824 */ /* 0x020fe400078e02ff */
[----:B------:R-:W4:Y:S01]  /*5650*/  LDC R199, c[0x0][0x248] ;  /* 0x00009200ffc77b82 */ /* 0x000f220000000800 */
[----:B--2---:R-:W-:-:S02]  /*5660*/  IADD3 R122, P0, R181, R120, RZ ;  /* 0x00000078b57a7210 */ /* 0x004fc40007f1e0ff */
[----:B------:R2:W5:Y:S02]  /*5670*/  LDG.E.U16 R181, desc[UR60][R126.64] ;  /* 0x0000003c7eb57981 */ /* 0x000564000c1e1500 */
[----:B------:R-:W-:Y:S01]  /*5680*/  LEA.HI.X.SX32 R123, R182, R121, 0x1, P0 ;  /* 0x00000079b67b7211 */ /* 0x000fe200000f0eff */
[----:B0-----:R-:W-:Y:S01]  /*5690*/  IMAD R239, R233, 0x144, RZ ;  /* 0x00000144e9ef7824 */ /* 0x001fe200078e02ff */
[-C--:B------:R-:W-:Y:S01]  /*56a0*/  IADD3 R124, P1, R124, R120.reuse, RZ ;  /* 0x000000787c7c7210 */ /* 0x080fe20007f3e0ff */
[----:B------:R-:W-:Y:S01]  /*56b0*/  IMAD R223, R223, 0x124, RZ ;  /* 0x00000124dfdf7824 */ /* 0x000fe200078e02ff */
[----:B------:R-:W0:Y:S01]  /*56c0*/  LDC R233, c[0x0][0x248] ;  /* 0x00009200ffe97b82 */ /* 0x000e220000000800 */
[----:B------:R1:W5:Y:S01]  /*56d0*/  LDG.E.U16 R182, desc[UR60][R122.64] ;  /* 0x0000003c7ab67981 */ /* 0x000362000c1e1500 */
[----:B--2---:R-:W-:-:S04]  /*56e0*/  IADD3 R126, P0, R215, R120, RZ ;  /* 0x00000078d77e7210 */ /* 0x004fc80007f1e0ff */
[-C--:B------:R-:W-:Y:S02]  /*56f0*/  LEA.HI.X.SX32 R127, R185, R121.reuse, 0x1, P0 ;  /* 0x00000079b97f7211 */ /* 0x080fe400000f0eff */
[----:B-1----:R-:W-:Y:S02]  /*5700*/  IADD3 R122, P2, R227, R120, RZ ;  /* 0x00000078e37a7210 */ /* 0x002fe40007f5e0ff */
[-C--:B------:R-:W-:Y:S02]  /*5710*/  LEA.HI.X.SX32 R125, R180, R121.reuse, 0x1, P1 ;  /* 0x00000079b47d7211 */ /* 0x080fe400008f0eff */
[----:B------:R-:W-:Y:S02]  /*5720*/  LEA.HI.X.SX32 R123, R183, R121, 0x1, P2 ;  /* 0x00000079b77b7211 */ /* 0x000fe400010f0eff */
[----:B------:R1:W2:Y:S04]  /*5730*/  LDG.E.U16 R183, desc[UR60][R126.64] ;  /* 0x0000003c7eb77981 */ /* 0x0002a8000c1e1500 */
[----:B------:R4:W5:Y:S01]  /*5740*/  LDG.E.U16 R180, desc[UR60][R124.64] ;  /* 0x0000003c7cb47981 */ /* 0x000962000c1e1500 */
[----:B------:R-:W-:-:S03]  /*5750*/  IMAD R235, R235, 0x164, RZ ;  /* 0x00000164ebeb7824 */ /* 0x000fc600078e02ff */
[----:B------:R4:W2:Y:S01]  /*5760*/  LDG.E.U16 R185, desc[UR60][R122.64] ;  /* 0x0000003c7ab97981 */ /* 0x0008a2000c1e1500 */
[-C--:B-1----:R-:W-:Y:S01]  /*5770*/  IADD3 R126, P0, R239, R120.reuse, RZ ;  /* 0x00000078ef7e7210 */ /* 0x082fe20007f1e0ff */
[----:B------:R-:W-:Y:S02]  /*5780*/  IMAD R239, R231, 0x154, RZ ;  /* 0x00000154e7ef7824 */ /* 0x000fe400078e02ff */
[----:B------:R-:W1:Y:S01]  /*5790*/  LDC R231, c[0x0][0x248] ;  /* 0x00009200ffe77b82 */ /* 0x000e620000000800 */
[----:B------:R-:W-:Y:S02]  /*57a0*/  LEA.HI.X.SX32 R127, R186, R121, 0x1, P0 ;  /* 0x00000079ba7f7211 */ /* 0x000fe400000f0eff */
[----:B----4-:R-:W-:-:S03]  /*57b0*/  IADD3 R124, P1, R223, R120, RZ ;  /* 0x00000078df7c7210 */ /* 0x010fc60007f3e0ff */
[----:B------:R4:W2:Y:S01]  /*57c0*/  LDG.E.U16 R186, desc[UR60][R126.64] ;  /* 0x0000003c7eba7981 */ /* 0x0008a2000c1e1500 */
[----:B------:R-:W-:Y:S01]  /*57d0*/  LEA.HI.X.SX32 R125, R184, R121, 0x1, P1 ;  /* 0x00000079b87d7211 */ /* 0x000fe200008f0eff */
[----:B------:R-:W-:Y:S02]  /*57e0*/  IMAD R122, R199, 0x174, RZ ;  /* 0x00000174c77a7824 */ /* 0x000fe400078e02ff */
[----:B------:R-:W-:Y:S02]  /*57f0*/  IMAD R199, R237, 0x184, RZ ;  /* 0x00000184edc77824 */ /* 0x000fe400078e02ff */
[----:B------:R0:W2:Y:S01]  /*5800*/  LDG.E.U16 R184, desc[UR60][R124.64] ;  /* 0x0000003c7cb87981 */ /* 0x0000a2000c1e1500 */
[----:B------:R-:W1:Y:S01]  /*5810*/  LDC R237, c[0x0][0x248] ;  /* 0x00009200ffed7b82 */ /* 0x000e620000000800 */
[----:B----4-:R-:W-:-:S04]  /*5820*/  IADD3 R126, P0, R239, R120, RZ ;  /* 0x00000078ef7e7210 */ /* 0x010fc80007f1e0ff */
[----:B------:R-:W-:-:S03]  /*5830*/  LEA.HI.X.SX32 R127, R187, R121, 0x1, P0 ;  /* 0x00000079bb7f7211 */ /* 0x000fc600000f0eff */
[----:B------:R-:W4:Y:S01]  /*5840*/  LDC R239, c[0x0][0x248] ;  /* 0x00009200ffef7b82 */ /* 0x000f220000000800 */
[----:B0-----:R-:W-:Y:S01]  /*5850*/  IADD3 R124, P1, R235, R120, RZ ;  /* 0x00000078eb7c7210 */ /* 0x001fe20007f3e0ff */
[----:B------:R0:W2:Y:S03]  /*5860*/  LDG.E.U16 R187, desc[UR60][R126.64] ;  /* 0x0000003c7ebb7981 */ /* 0x0000a6000c1e1500 */
[----:B------:R-:W-:-:S03]  /*5870*/  LEA.HI.X.SX32 R125, R188, R121, 0x1, P1 ;  /* 0x00000079bc7d7211 */ /* 0x000fc600008f0eff */
[----:B------:R-:W4:Y:S01]  /*5880*/  LDC R235, c[0x0][0x248] ;  /* 0x00009200ffeb7b82 */ /* 0x000f220000000800 */
[-C--:B------:R-:W-:Y:S01]  /*5890*/  IADD3 R122, P0, R122, R120.reuse, RZ ;  /* 0x000000787a7a7210 */ /* 0x080fe20007f1e0ff */
[----:B-1----:R-:W-:Y:S01]  /*58a0*/  IMAD R231, R231, 0x1a4, RZ ;  /* 0x000001a4e7e77824 */ /* 0x002fe200078e02ff */
[----:B------:R1:W2:Y:S01]  /*58b0*/  LDG.E.U16 R188, desc[UR60][R124.64] ;  /* 0x0000003c7cbc7981 */ /* 0x0002a2000c1e1500 */
[-C--:B0-----:R-:W-:Y:S01]  /*58c0*/  IADD3 R126, P1, R199, R120.reuse, RZ ;  /* 0x00000078c77e7210 */ /* 0x081fe20007f3e0ff */
[----:B------:R-:W-:Y:S01]  /*58d0*/  IMAD R199, R233, 0x194, RZ ;  /* 0x00000194e9c77824 */ /* 0x000fe200078e02ff */
[-C--:B------:R-:W-:Y:S02]  /*58e0*/  LEA.HI.X.SX32 R123, R189, R121.reuse, 0x1, P0 ;  /* 0x00000079bd7b7211 */ /* 0x080fe400000f0eff */
[----:B------:R-:W0:Y:S01]  /*58f0*/  LDC R233, c[0x0][0x248] ;  /* 0x00009200ffe97b82 */ /* 0x000e220000000800 */
[----:B------:R-:W-:Y:S02]  /*5900*/  LEA.HI.X.SX32 R127, R190, R121, 0x1, P1 ;  /* 0x00000079be7f7211 */ /* 0x000fe400008f0eff */
[----:B------:R-:W2:Y:S04]  /*5910*/  LDG.E.U16 R189, desc[UR60][R122.64] ;  /* 0x0000003c7abd7981 */ /* 0x000ea8000c1e1500 */
[----:B------:R4:W2:Y:S01]  /*5920*/  LDG.E.U16 R190, desc[UR60][R126.64] ;  /* 0x0000003c7ebe7981 */ /* 0x0008a2000c1e1500 */
[----:B-1----:R-:W-:-:S02]  /*5930*/  IADD3 R124, P1, R231, R120, RZ ;  /* 0x00000078e77c7210 */ /* 0x002fc40007f3e0ff */
[----:B------:R-:W1:Y:S01]  /*5940*/  LDC R231, c[0x0][0x248] ;  /* 0x00009200ffe77b82 */ /* 0x000e620000000800 */
[----:B----4-:R-:W-:-:S07]  /*5950*/  IADD3 R126, P0, R199, R120, RZ ;  /* 0x00000078c77e7210 */ /* 0x010fce0007f1e0ff */
[----:B------:R-:W4:Y:S01]  /*5960*/  LDC R199, c[0x0][0x248] ;  /* 0x00009200ffc77b82 */ /* 0x000f220000000800 */
[----:B------:R-:W-:Y:S01]  /*5970*/  IMAD R122, R239, 0x1b4, RZ ;  /* 0x000001b4ef7a7824 */ /* 0x000fe200078e02ff */
[-C--:B------:R-:W-:Y:S01]  /*5980*/  LEA.HI.X.SX32 R127, R191, R121.reuse, 0x1, P0 ;  /* 0x00000079bf7f7211 */ /* 0x080fe200000f0eff */
[----:B------:R-:W-:Y:S01]  /*5990*/  IMAD R239, R241, 0x1c4, RZ ;  /* 0x000001c4f1ef7824 */ /* 0x000fe200078e02ff */
[-C--:B------:R-:W-:Y:S02]  /*59a0*/  LEA.HI.X.SX32 R125, R192, R121.reuse, 0x1, P1 ;  /* 0x00000079c07d7211 */ /* 0x080fe400008f0eff */
[----:B------:R-:W-:Y:S01]  /*59b0*/  IADD3 R122, P0, R122, R120, RZ ;  /* 0x000000787a7a7210 */ /* 0x000fe20007f1e0ff */
[----:B------:R0:W2:Y:S01]  /*59c0*/  LDG.E.U16 R191, desc[UR60][R126.64] ;  /* 0x0000003c7ebf7981 */ /* 0x0000a2000c1e1500 */
[----:B------:R-:W-:Y:S02]  /*59d0*/  IMAD R237, R237, 0x1d4, RZ ;  /* 0x000001d4eded7824 */ /* 0x000fe400078e02ff */
[----:B------:R-:W-:Y:S01]  /*59e0*/  LEA.HI.X.SX32 R123, R193, R121, 0x1, P0 ;  /* 0x00000079c17b7211 */ /* 0x000fe200000f0eff */
[----:B------:R-:W-:Y:S01]  /*59f0*/  IMAD R235, R235, 0x1e4, RZ ;  /* 0x000001e4ebeb7824 */ /* 0x000fe200078e02ff */
[----:B------:R0:W2:Y:S02]  /*5a00*/  LDG.E.U16 R192, desc[UR60][R124.64] ;  /* 0x0000003c7cc07981 */ /* 0x0000a4000c1e1500 */
[----:B0-----:R-:W-:-:S02]  /*5a10*/  IMAD R233, R233, 0x1f4, RZ ;  /* 0x000001f4e9e97824 */ /* 0x001fc400078e02ff */
[----:B------:R0:W2:Y:S01]  /*5a20*/  LDG.E.U16 R193, desc[UR60][R122.64] ;  /* 0x0000003c7ac17981 */ /* 0x0000a2000c1e1500 */
[----:B------:R-:W-:-:S04]  /*5a30*/  IADD3 R126, P1, R239, R120, RZ ;  /* 0x00000078ef7e7210 */ /* 0x000fc80007f3e0ff */
[-C--:B------:R-:W-:Y:S02]  /*5a40*/  LEA.HI.X.SX32 R127, R194, R121.reuse, 0x1, P1 ;  /* 0x00000079c27f7211 */ /* 0x080fe400008f0eff */
[-C--:B------:R-:W-:Y:S02]  /*5a50*/  IADD3 R124, P0, R237, R120.reuse, RZ ;  /* 0x00000078ed7c7210 */ /* 0x080fe40007f1e0ff */
[----:B0-----:R-:W-:Y:S01]  /*5a60*/  IADD3 R122, P1, R235, R120, RZ ;  /* 0x00000078eb7a7210 */ /* 0x001fe20007f3e0ff */
[----:B------:R4:W5:Y:S01]  /*5a70*/  LDG.E.U16 R194, desc[UR60][R126.64] ;  /* 0x0000003c7ec27981 */ /* 0x000962000c1e1500 */
[-C--:B------:R-:W-:Y:S02]  /*5a80*/  LEA.HI.X.SX32 R125, R195, R121.reuse, 0x1, P0 ;  /* 0x00000079c37d7211 */ /* 0x080fe400000f0eff */
[----:B------:R-:W-:-:S03]  /*5a90*/  LEA.HI.X.SX32 R123, R196, R121, 0x1, P1 ;  /* 0x00000079c47b7211 */ /* 0x000fc600008f0eff */
[----:B------:R0:W2:Y:S01]  /*5aa0*/  LDG.E.U16 R195, desc[UR60][R124.64] ;  /* 0x0000003c7cc37981 */ /* 0x0000a2000c1e1500 */
[----:B----4-:R-:W-:Y:S01]  /*5ab0*/  IMAD R127, R199, 0x3f4, RZ ;  /* 0x000003f4c77f7824 */ /* 0x010fe200078e02ff */
[-C--:B------:R-:W-:Y:S02]  /*5ac0*/  IADD3 R126, P0, R233, R120.reuse, RZ ;  /* 0x00000078e97e7210 */ /* 0x080fe40007f1e0ff */
[----:B------:R4:W2:Y:S01]  /*5ad0*/  LDG.E.U16 R196, desc[UR60][R122.64] ;  /* 0x0000003c7ac47981 */ /* 0x0008a2000c1e1500 */
[----:B-1----:R-:W-:Y:S01]  /*5ae0*/  IMAD R199, R231, 0x1fa, RZ ;  /* 0x000001fae7c77824 */ /* 0x002fe200078e02ff */
[-C--:B0-----:R-:W-:Y:S02]  /*5af0*/  IADD3 R124, P1, R127, R120.reuse, RZ ;  /* 0x000000787f7c7210 */ /* 0x081fe40007f3e0ff */
[----:B------:R-:W-:Y:S02]  /*5b00*/  LEA.HI.X.SX32 R127, R214, R121, 0x1, P0 ;  /* 0x00000079d67f7211 */ /* 0x000fe400000f0eff */
[----:B----4-:R-:W-:-:S02]  /*5b10*/  IADD3 R122, P0, R197, R120, RZ ;  /* 0x00000078c57a7210 */ /* 0x010fc40007f1e0ff */
[-C--:B------:R-:W-:Y:S01]  /*5b20*/  LEA.HI.X.SX32 R125, R199, R121.reuse, 0x1, P1 ;  /* 0x00000079c77d7211 */ /* 0x080fe200008f0eff */
[----:B------:R0:W4:Y:S01]  /*5b30*/  LDG.E.U16 R197, desc[UR60][R126.64] ;  /* 0x0000003c7ec57981 */ /* 0x000122000c1e1500 */
[----:B------:R-:W-:-:S05]  /*5b40*/  LEA.HI.X.SX32 R123, R216, R121, 0x1, P0 ;  /* 0x00000079d87b7211 */ /* 0x000fca00000f0eff */
[----:B------:R1:W3:Y:S01]  /*5b50*/  LDG.E.U16 R214, desc[UR60][R122.64] ;  /* 0x0000003c7ad67981 */ /* 0x0002e2000c1e1500 */
[----:B0-----:R-:W-:-:S03]  /*5b60*/  IADD3 R126, P1, R198, R120, RZ ;  /* 0x00000078c67e7210 */ /* 0x001fc60007f3e0ff */
[----:B------:R0:W4:Y:S01]  /*5b70*/  LDG.E.U16 R198, desc[UR60][R124.64] ;  /* 0x0000003c7cc67981 */ /* 0x000122000c1e1500 */
[-C--:B------:R-:W-:Y:S02]  /*5b80*/  LEA.HI.X.SX32 R127, R218, R121.reuse, 0x1, P1 ;  /* 0x00000079da7f7211 */ /* 0x080fe400008f0eff */
[-C--:B-1----:R-:W-:Y:S01]  /*5b90*/  IADD3 R122, P0, R210, R120.reuse, RZ ;  /* 0x00000078d27a7210 */ /* 0x082fe20007f1e0ff */
[----:B------:R1:W-:Y:S03]  /*5ba0*/  STS.U16 [R8+0x11800], R27 ;  /* 0x0118001b08007388 */ /* 0x0003e60000000400 */
[----:B------:R-:W-:Y:S01]  /*5bb0*/  LEA.HI.X.SX32 R123, R217, R121, 0x1, P0 ;  /* 0x00000079d97b7211 */ /* 0x000fe200000f0eff */
[----:B------:R1:W5:Y:S01]  /*5bc0*/  LDG.E.U16 R126, desc[UR60][R126.64] ;  /* 0x0000003c7e7e7981 */ /* 0x000362000c1e1500 */
[----:B0-----:R-:W-:-:S04]  /*5bd0*/  IADD3 R124, P1, R211, R120, RZ ;  /* 0x00000078d37c7210 */ /* 0x001fc80007f3e0ff */
[----:B------:R-:W-:Y:S01]  /*5be0*/  LEA.HI.X.SX32 R125, R221, R121, 0x1, P1 ;  /* 0x00000079dd7d7211 */ /* 0x000fe200008f0eff */
[----:B-1----:R0:W2:Y:S04]  /*5bf0*/  LDG.E.U16 R27, desc[UR60][R122.64] ;  /* 0x0000003c7a1b7981 */ /* 0x0020a8000c1e1500 */
[----:B------:R1:W-:Y:S01]  /*5c00*/  STS.U16 [R8+0x12c00], R9 ;  /* 0x012c000908007388 */ /* 0x0003e20000000400 */
[----:B------:R-:W2:Y:S03]  /*5c10*/  LDC R127, c[0x0][0x248] ;  /* 0x00009200ff7f7b82 */ /* 0x000ea60000000800 */
[----:B------:R1:W-:Y:S04]  /*5c20*/  STS.U16 [R8+0x5400], R6 ;  /* 0x0054000608007388 */ /* 0x0003e80000000400 */
[----:B------:R1:W-:Y:S04]  /*5c30*/  STS.U16 [R8+0x4c00], R7 ;  /* 0x004c000708007388 */ /* 0x0003e80000000400 */
[----:B------:R1:W-:Y:S04]  /*5c40*/  STS.U16 [R8+0x12000], R4 ;  /* 0x0120000408007388 */ /* 0x0003e80000000400 */
[----:B------:R-:W-:Y:S04]  /*5c50*/  STS.U16 [R8+0x13000], R20 ;  /* 0x0130001408007388 */ /* 0x000fe80000000400 */
[----:B------:R-:W-:Y:S04]  /*5c60*/  STS.U16 [R8+0x13400], R5 ;  /* 0x0134000508007388 */ /* 0x000fe80000000400 */
[----:B------:R-:W-:Y:S04]  /*5c70*/  STS.U16 [R8+0x13c00], R18 ;  /* 0x013c001208007388 */ /* 0x000fe80000000400 */
[----:B------:R-:W-:Y:S04]  /*5c80*/  STS.U16 [R8+0x11c00], R17 ;  /* 0x011c001108007388 */ /* 0x000fe80000000400 */
[----:B------:R-:W-:Y:S04]  /*5c90*/  STS.U16 [R8+0x14800], R11 ;  /* 0x0148000b08007388 */ /* 0x000fe80000000400 */
[----:B------:R-:W-:Y:S04]  /*5ca0*/  STS.U16 [R8+0x13800], R10 ;  /* 0x0138000a08007388 */ /* 0x000fe80000000400 */
[----:B---3--:R-:W-:Y:S04]  /*5cb0*/  STL [R1+0x28], R214 ;  /* 0x000028d601007387 */ /* 0x008fe80000100800 */
[----:B------:R-:W-:Y:S04]  /*5cc0*/  STS.U16 [R8+0x12400], R29 ;  /* 0x0124001d08007388 */ /* 0x000fe80000000400 */
        /* <DEDUP_REMOVED lines=38> */
[----:B------:R3:W-:Y:S01]  /*5f30*/  STS.U16 [R8+0x7800], R12 ;  /* 0x0078000c08007388 */ /* 0x0007e20000000400 */
[----:B0-----:R-:W-:Y:S01]  /*5f40*/  IMAD R123, R26, 0x104, RZ ;  /* 0x000001041a7b7824 */ /* 0x001fe200078e02ff */
[----:B------:R-:W0:Y:S02]  /*5f50*/  LDC R122, c[0x0][0x248] ;  /* 0x00009200ff7a7b82 */ /* 0x000e240000000800 */
[----:B-1----:R-:W4:Y:S01]  /*5f60*/  LDG.E.U16 R9, desc[UR60][R124.64] ;  /* 0x0000003c7c097981 */ /* 0x002f22000c1e1500 */
[----:B------:R-:W-:-:S04]  /*5f70*/  IADD3 R6, P0, R209, R120, RZ ;  /* 0x00000078d1067210 */ /* 0x000fc80007f1e0ff */
[-C--:B------:R-:W-:Y:S02]  /*5f80*/  LEA.HI.X.SX32 R7, R220, R121.reuse, 0x1, P0 ;  /* 0x00000079dc077211 */ /* 0x080fe400000f0eff */
[----:B------:R-:W-:Y:S01]  /*5f90*/  IADD3 R4, P1, R208, R120, RZ ;  /* 0x00000078d0047210 */ /* 0x000fe20007f3e0ff */
[----:B-----5:R1:W-:Y:S01]  /*5fa0*/  STL [R1+0x24], R126 ;  /* 0x0000247e01007387 */ /* 0x0203e20000100800 */
[----:B---3--:R-:W-:Y:S01]  /*5fb0*/  LOP3.LUT R8, R2, 0x20, RZ, 0x3c, !PT ;  /* 0x0000002002087812 */ /* 0x008fe200078e3cff */
[----:B------:R-:W-:Y:S01]  /*5fc0*/  IMAD R13, R26, 0xfc, RZ ;  /* 0x000000fc1a0d7824 */ /* 0x000fe200078e02ff */
[----:B------:R-:W3:Y:S01]  /*5fd0*/  LDC R47, c[0x0][0x248] ;  /* 0x00009200ff2f7b82 */ /* 0x000ee20000000800 */
[----:B------:R5:W3:Y:S01]  /*5fe0*/  LDG.E.U16 R20, desc[UR60][R6.64] ;  /* 0x0000003c06147981 */ /* 0x000ae2000c1e1500 */
[----:B------:R-:W-:-:S05]  /*5ff0*/  LEA.HI.X.SX32 R5, R224, R121, 0x1, P1 ;  /* 0x00000079e0057211 */ /* 0x000fca00008f0eff */
[----:B------:R2:W3:Y:S01]  /*6000*/  LDG.E.U16 R18, desc[UR60][R4.64] ;  /* 0x0000003c04127981 */ /* 0x0004e2000c1e1500 */
[----:B------:R-:W-:Y:S01]  /*6010*/  IMAD R23, R26, 0x96, RZ ;  /* 0x000000961a177824 */ /* 0x000fe200078e02ff */
[----:B------:R-:W0:Y:S01]  /*6020*/  LDC R51, c[0x0][0x248] ;  /* 0x00009200ff337b82 */ /* 0x000e220000000800 */
[----:B-----5:R-:W-:-:S04]  /*6030*/  IADD3 R6, P0, R206, R120, RZ ;  /* 0x00000078ce067210 */ /* 0x020fc80007f1e0ff */
[-C--:B------:R-:W-:Y:S02]  /*6040*/  LEA.HI.X.SX32 R7, R219, R121.reuse, 0x1, P0 ;  /* 0x00000079db077211 */ /* 0x080fe400000f0eff */
[----:B--2---:R-:W-:Y:S01]  /*6050*/  IADD3 R4, P1, R207, R120, RZ ;  /* 0x00000078cf047210 */ /* 0x004fe20007f3e0ff */
[----:B------:R-:W-:Y:S01]  /*6060*/  IMAD R21, R26, 0x9e, RZ ;  /* 0x0000009e1a157824 */ /* 0x000fe200078e02ff */
[----:B------:R-:W2:Y:S01]  /*6070*/  LDC R62, c[0x0][0x248] ;  /* 0x00009200ff3e7b82 */ /* 0x000ea20000000800 */
[----:B------:R5:W2:Y:S01]  /*6080*/  LDG.E.U16 R17, desc[UR60][R6.64] ;  /* 0x0000003c06117981 */ /* 0x000aa2000c1e1500 */
[----:B------:R-:W-:-:S05]  /*6090*/  LEA.HI.X.SX32 R5, R225, R121, 0x1, P1 ;  /* 0x00000079e1057211 */ /* 0x000fca00008f0eff */
[----:B------:R1:W2:Y:S01]  /*60a0*/  LDG.E.U16 R11, desc[UR60][R4.64] ;  /* 0x0000003c040b7981 */ /* 0x0002a2000c1e1500 */
[----:B------:R-:W-:Y:S01]  /*60b0*/  IMAD R15, R26, 0x57, RZ ;  /* 0x000000571a0f7824 */ /* 0x000fe200078e02ff */
[----:B------:R-:W0:Y:S01]  /*60c0*/  LDC R225, c[0x0][0x248] ;  /* 0x00009200ffe17b82 */ /* 0x000e220000000800 */
[----:B-----5:R-:W-:-:S04]  /*60d0*/  IADD3 R6, P0, R205, R120, RZ ;  /* 0x00000078cd067210 */ /* 0x020fc80007f1e0ff */
[-C--:B------:R-:W-:Y:S02]  /*60e0*/  LEA.HI.X.SX32 R7, R222, R121.reuse, 0x1, P0 ;  /* 0x00000079de077211 */ /* 0x080fe400000f0eff */
[----:B-1----:R-:W-:Y:S01]  /*60f0*/  IADD3 R4, P1, R204, R120, RZ ;  /* 0x00000078cc047210 */ /* 0x002fe20007f3e0ff */
[----:B------:R-:W-:Y:S01]  /*6100*/  IMAD R19, R26, 0x5f, RZ ;  /* 0x0000005f1a137824 */ /* 0x000fe200078e02ff */
[----:B------:R-:W1:Y:S01]  /*6110*/  LDC R55, c[0x0][0x248] ;  /* 0x00009200ff377b82 */ /* 0x000e620000000800 */
[----:B------:R5:W2:Y:S01]  /*6120*/  LDG.E.U16 R10, desc[UR60][R6.64] ;  /* 0x0000003c060a7981 */ /* 0x000aa2000c1e1500 */
[----:B------:R-:W-:-:S03]  /*6130*/  LEA.HI.X.SX32 R5, R226, R121, 0x1, P1 ;  /* 0x00000079e2057211 */ /* 0x000fc600008f0eff */
[----:B------:R-:W-:Y:S01]  /*6140*/  STL [R1+0x20], R27 ;  /* 0x0000201b01007387 */ /* 0x000fe20000100800 */
[C---:B------:R-:W-:Y:S02]  /*6150*/  IMAD R25, R26.reuse, 0x63, RZ ;  /* 0x000000631a197824 */ /* 0x040fe400078e02ff */
[C---:B------:R-:W-:Y:S01]  /*6160*/  IMAD R29, R26.reuse, 0x77, RZ ;  /* 0x000000771a1d7824 */ /* 0x040fe200078e02ff */
[----:B------:R-:W2:Y:S01]  /*6170*/  LDL R214, [R1+0xd10] ;  /* 0x000d100001d67983 */ /* 0x000ea20000100800 */
[----:B------:R-:W-:Y:S01]  /*6180*/  IMAD R28, R26, 0xf6, RZ ;  /* 0x000000f61a1c7824 */ /* 0x000fe200078e02ff */
[----:B-----5:R-:W-:Y:S01]  /*6190*/  IADD3 R6, P0, R203, R120, RZ ;  /* 0x00000078cb067210 */ /* 0x020fe20007f1e0ff */
[----:B------:R-:W5:Y:S03]  /*61a0*/  LDC R63, c[0x0][0x248] ;  /* 0x00009200ff3f7b82 */ /* 0x000f660000000800 */
[----:B------:R-:W-:-:S05]  /*61b0*/  LEA.HI.X.SX32 R7, R229, R121, 0x1, P0 ;  /* 0x00000079e5077211 */ /* 0x000fca00000f0eff */
[----:B------:R-:W5:Y:S08]  /*61c0*/  LDC R67, c[0x0][0x248] ;  /* 0x00009200ff437b82 */ /* 0x000f700000000800 */
[----:B------:R-:W5:Y:S08]  /*61d0*/  LDC R58, c[0x0][0x248] ;  /* 0x00009200ff3a7b82 */ /* 0x000f700000000800 */
[----:B------:R-:W5:Y:S01]  /*61e0*/  LDC R126, c[0x0][0x248] ;  /* 0x00009200ff7e7b82 */ /* 0x000f620000000800 */
[----:B------:R-:W-:-:S07]  /*61f0*/  IMAD R127, R127, 0x19c, RZ ;  /* 0x0000019c7f7f7824 */ /* 0x000fce00078e02ff */
[----:B------:R-:W5:Y:S08]  /*6200*/  LDC R46, c[0x0][0x248] ;  /* 0x00009200ff2e7b82 */ /* 0x000f700000000800 */
        /* <DEDUP_REMOVED lines=17> */
[----:B------:R-:W5:Y:S01]  /*6320*/  LDC R124, c[0x0][0x248] ;  /* 0x00009200ff7c7b82 */ /* 0x000f620000000800 */
[----:B----4-:R4:W-:Y:S04]  /*6330*/  STL [R1+0x1c], R9 ;  /* 0x00001c0901007387 */ /* 0x0109e80000100800 */
[----:B----4-:R4:W5:Y:S04]  /*6340*/  LDG.E.U16 R9, desc[UR60][R4.64] ;  /* 0x0000003c04097981 */ /* 0x010968000c1e1500 */
[----:B------:R0:W5:Y:S01]  /*6350*/  LDG.E.U16 R5, desc[UR60][R6.64] ;  /* 0x0000003c06057981 */ /* 0x000162000c1e1500 */
[----:B----4-:R-:W-:-:S03]  /*6360*/  LOP3.LUT R4, R2, 0x10, RZ, 0x3c, !PT ;  /* 0x0000001002047812 */ /* 0x010fc600078e3cff */
[----:B---3--:R-:W-:Y:S04]  /*6370*/  STL [R1+0x18], R20 ;  /* 0x0000181401007387 */ /* 0x008fe80000100800 */
[----:B------:R-:W-:Y:S04]  /*6380*/  STL [R1+0x14], R18 ;  /* 0x0000141201007387 */ /* 0x000fe80000100800 */
[----:B--2---:R-:W-:Y:S04]  /*6390*/  STL [R1+0x10], R17 ;  /* 0x0000101101007387 */ /* 0x004fe80000100800 */
[----:B------:R-:W-:Y:S04]  /*63a0*/  STL [R1+0xc], R11 ;  /* 0x00000c0b01007387 */ /* 0x000fe80000100800 */
[----:B------:R2:W-:Y:S02]  /*63b0*/  STL [R1+0x8], R10 ;  /* 0x0000080a01007387 */ /* 0x0005e40000100800 */
[----:B--2---:R-:W-:-:S02]  /*63c0*/  IADD3 R10, R214, R4, RZ ;  /* 0x00000004d60a7210 */ /* 0x004fc40007ffe0ff */
[-C--:B------:R-:W-:Y:S01]  /*63d0*/  IADD3 R4, P0, R201, R120.reuse, RZ ;  /* 0x00000078c9047210 */ /* 0x080fe20007f1e0ff */
[----:B0-----:R-:W-:Y:S01]  /*63e0*/  IMAD R7, R26, 0x95, RZ ;  /* 0x000000951a077824 */ /* 0x001fe200078e02ff */
[----:B------:R-:W-:-:S04]  /*63f0*/  IADD3 R6, P1, R202, R120, RZ ;  /* 0x00000078ca067210 */ /* 0x000fc80007f3e0ff */
[----:B------:R-:W-:Y:S01]  /*6400*/  LEA.HI.X.SX32 R7, R7, R121, 0x1, P1 ;  /* 0x0000007907077211 */ /* 0x000fe200008f0eff */
[----:B------:R-:W-:Y:S01]  /*6410*/  IMAD R11, R26, 0xa5, RZ ;  /* 0x000000a51a0b7824 */ /* 0x000fe200078e02ff */
[----:B------:R-:W-:-:S03]  /*6420*/  IADD3 R248, P1, R248, R120, RZ ;  /* 0x00000078f8f87210 */ /* 0x000fc60007f3e0ff */
[----:B------:R0:W2:Y:S01]  /*6430*/  LDG.E.U16 R251, desc[UR60][R6.64] ;  /* 0x0000003c06fb7981 */ /* 0x0000a2000c1e1500 */
[-C--:B------:R-:W-:Y:S02]  /*6440*/  LEA.HI.X.SX32 R249, R11, R121.reuse, 0x1, P1 ;  /* 0x000000790bf97211 */ /* 0x080fe400008f0eff */
[----:B------:R-:W-:Y:S01]  /*6450*/  IADD3 R242, P1, R242, R120, RZ ;  /* 0x00000078f2f27210 */ /* 0x000fe20007f3e0ff */
[----:B0-----:R-:W-:Y:S01]  /*6460*/  IMAD R7, R26, 0xb5, RZ ;  /* 0x000000b51a077824 */ /* 0x001fe200078e02ff */
[----:B------:R-:W-:Y:S01]  /*6470*/  IADD3 R8, R214, R8, RZ ;  /* 0x00000008d6087210 */ /* 0x000fe20007ffe0ff */
[C---:B------:R-:W-:Y:S01]  /*6480*/  IMAD R11, R26.reuse, 0x7e, RZ ;  /* 0x0000007e1a0b7824 */ /* 0x040fe200078e02ff */
[----:B------:R0:W-:Y:S04]  /*6490*/  STS.U16 [R10+0x10080], R70 ;  /* 0x010080460a007388 */ /* 0x0001e80000000400 */
[----:B------:R-:W-:Y:S04]  /*64a0*/  STS.U16 [R10+0x10480], R71 ;  /* 0x010480470a007388 */ /* 0x000fe80000000400 */
[----:B------:R3:W-:Y:S01]  /*64b0*/  STS.U16 [R10+0x10880], R75 ;  /* 0x0108804b0a007388 */ /* 0x0007e20000000400 */
[C---:B------:R-:W-:Y:S01]  /*64c0*/  IMAD R17, R26.reuse, 0xa6, RZ ;  /* 0x000000a61a117824 */ /* 0x040fe200078e02ff */
[----:B0-----:R-:W0:Y:S02]  /*64d0*/  LDC R70, c[0x0][0x248] ;  /* 0x00009200ff467b82 */ /* 0x001e240000000800 */
[----:B------:R-:W-:Y:S04]  /*64e0*/  STS.U16 [R10+0x10c80], R119 ;  /* 0x010c80770a007388 */ /* 0x000fe80000000400 */
[----:B------:R4:W-:Y:S01]  /*64f0*/  STS.U16 [R10+0x11080], R118 ;  /* 0x011080760a007388 */ /* 0x0009e20000000400 */
[C---:B------:R-:W-:Y:S01]  /*6500*/  IMAD R27, R26.reuse, 0x67, RZ ;  /* 0x000000671a1b7824 */ /* 0x040fe200078e02ff */
[----:B---3--:R-:W3:Y:S02]  /*6510*/  LDC R75, c[0x0][0x248] ;  /* 0x00009200ff4b7b82 */ /* 0x008ee40000000800 */
[----:B------:R-:W-:Y:S04]  /*6520*/  STS.U16 [R10+0x11480], R117 ;  /* 0x011480750a007388 */ /* 0x000fe80000000400 */
[----:B------:R-:W-:Y:S01]  /*6530*/  STS.U16 [R10+0x11880], R116 ;  /* 0x011880740a007388 */ /* 0x000fe20000000400 */
[----:B------:R-:W-:Y:S01]  /*6540*/  IMAD R18, R26, 0xde, RZ ;  /* 0x000000de1a127824 */ /* 0x000fe200078e02ff */
[----:B------:R-:W0:Y:S02]  /*6550*/  LDC R71, c[0x0][0x248] ;  /* 0x00009200ff477b82 */ /* 0x000e240000000800 */
[----:B------:R-:W-:Y:S04]  /*6560*/  STS.U16 [R10+0x11c80], R115 ;  /* 0x011c80730a007388 */ /* 0x000fe80000000400 */
[----:B------:R-:W-:Y:S01]  /*6570*/  STS.U16 [R10+0x12080], R114 ;  /* 0x012080720a007388 */ /* 0x000fe20000000400 */
[----:B------:R-:W-:Y:S01]  /*6580*/  IMAD R47, R47, 0x11e, RZ ;  /* 0x0000011e2f2f7824 */ /* 0x000fe200078e02ff */
[----:B----4-:R-:W4:Y:S02]  /*6590*/  LDC R118, c[0x0][0x248] ;  /* 0x00009200ff767b82 */ /* 0x010f240000000800 */
        /* <DEDUP_REMOVED lines=10> */
[----:B------:R1:W-:Y:S04]  /*6640*/  STS.U16 [R10+0x14c80], R103 ;  /* 0x014c80670a007388 */ /* 0x0003e80000000400 */
[----:B------:R-:W-:Y:S04]  /*6650*/  STS.U16 [R10+0x15080], R102 ;  /* 0x015080660a007388 */ /* 0x000fe80000000400 */
[----:B------:R-:W-:Y:S04]  /*6660*/  STS.U16 [R10+0x15480], R101 ;  /* 0x015480650a007388 */ /* 0x000fe80000000400 */
[----:B------:R-:W-:Y:S01]  /*6670*/  STS.U16 [R10+0x15880], R100 ;  /* 0x015880640a007388 */ /* 0x000fe20000000400 */
[----:B------:R-:W-:Y:S01]  /*6680*/  IMAD R51, R51, 0x126, RZ ;  /* 0x0000012633337824 */ /* 0x000fe200078e02ff */
[----:B-1----:R-:W1:Y:S02]  /*6690*/  LDC R103, c[0x0][0x248] ;  /* 0x00009200ff677b82 */ /* 0x002e640000000800 */
[----:B------:R-:W-:Y:S04]  /*66a0*/  STS.U16 [R10+0x15c80], R99 ;  /* 0x015c80630a007388 */ /* 0x000fe80000000400 */
[----:B------:R3:W-:Y:S04]  /*66b0*/  STS.U16 [R10+0x16080], R98 ;  /* 0x016080620a007388 */ /* 0x0007e80000000400 */
[----:B------:R-:W-:Y:S04]  /*66c0*/  STS.U16 [R10+0x16480], R97 ;  /* 0x016480610a007388 */ /* 0x000fe80000000400 */
[----:B------:R-:W-:Y:S04]  /*66d0*/  STS.U16 [R10+0x16880], R96 ;  /* 0x016880600a007388 */ /* 0x000fe80000000400 */
[----:B------:R0:W-:Y:S01]  /*66e0*/  STS.U16 [R10+0x16c80], R95 ;  /* 0x016c805f0a007388 */ /* 0x0001e20000000400 */
[----:B------:R-:W-:Y:S01]  /*66f0*/  IMAD R62, R62, 0x136, RZ ;  /* 0x000001363e3e7824 */ /* 0x000fe200078e02ff */
[----:B---3--:R-:W3:Y:S02]  /*6700*/  LDC R98, c[0x0][0x248] ;  /* 0x00009200ff627b82 */ /* 0x008ee40000000800 */
[----:B------:R-:W-:Y:S04]  /*6710*/  STS.U16 [R10+0x17080], R94 ;  /* 0x0170805e0a007388 */ /* 0x000fe80000000400 */
[----:B------:R-:W-:Y:S01]  /*6720*/  STS.U16 [R10+0x17480], R93 ;  /* 0x0174805d0a007388 */ /* 0x000fe20000000400 */
[----:B------:R-:W-:Y:S01]  /*6730*/  IMAD R55, R55, 0x12c, RZ ;  /* 0x0000012c37377824 */ /* 0x000fe200078e02ff */
[----:B0-----:R-:W0:Y:S02]  /*6740*/  LDC R95, c[0x0][0x248] ;  /* 0x00009200ff5f7b82 */ /* 0x001e240000000800 */
[----:B------:R-:W-:Y:S04]  /*6750*/  STS.U16 [R10+0x17880], R92 ;  /* 0x0178805c0a007388 */ /* 0x000fe80000000400 */
[----:B------:R4:W-:Y:S04]  /*6760*/  STS.U16 [R10+0x80], R91 ;  /* 0x0000805b0a007388 */ /* 0x0009e80000000400 */
[----:B------:R-:W-:Y:S04]  /*6770*/  STS.U16 [R10+0x480], R90 ;  /* 0x0004805a0a007388 */ /* 0x000fe80000000400 */
[----:B------:R-:W-:Y:S04]  /*6780*/  STS.U16 [R10+0x880], R89 ;  /* 0x000880590a007388 */ /* 0x000fe80000000400 */
[----:B------:R-:W-:Y:S01]  /*6790*/  STS.U16 [R10+0xc80], R88 ;  /* 0x000c80580a007388 */ /* 0x000fe20000000400 */
[----:B----4-:R-:W4:Y:S03]  /*67a0*/  LDC R91, c[0x0][0x248] ;  /* 0x00009200ff5b7b82 */ /* 0x010f260000000800 */
[----:B------:R1:W-:Y:S04]  /*67b0*/  STS.U16 [R10+0x1080], R87 ;  /* 0x001080570a007388 */ /* 0x0003e80000000400 */
[----:B------:R-:W-:Y:S04]  /*67c0*/  STS.U16 [R10+0x1480], R86 ;  /* 0x001480560a007388 */ /* 0x000fe80000000400 */
[----:B------:R-:W-:Y:S04]  /*67d0*/  STS.U16 [R10+0x1880], R85 ;  /* 0x001880550a007388 */ /* 0x000fe80000000400 */
[----:B------:R-:W-:Y:S01]  /*67e0*/  STS.U16 [R10+0x1c80], R84 ;  /* 0x001c80540a007388 */ /* 0x000fe20000000400 */
[----:B-1----:R-:W1:Y:S03]  /*67f0*/  LDC R87, c[0x0][0x248] ;  /* 0x00009200ff577b82 */ /* 0x002e660000000800 */
[----:B------:R3:W-:Y:S04]  /*6800*/  STS.U16 [R10+0x2080], R83 ;  /* 0x002080530a007388 */ /* 0x0007e80000000400 */
[----:B-----5:R5:W-:Y:S01]  /*6810*/  STL [R1+0x4], R9 ;  /* 0x0000040901007387 */ /* 0x020be20000100800 */
[----:B---3--:R-:W3:Y:S03]  /*6820*/  LDC R83, c[0x0][0x248] ;  /* 0x00009200ff537b82 */ /* 0x008ee60000000800 */
[----:B------:R0:W-:Y:S04]  /*6830*/  STS.U16 [R10+0x2480], R82 ;  /* 0x002480520a007388 */ /* 0x0001e80000000400 */
[----:B------:R-:W-:Y:S04]  /*6840*/  STS.U16 [R10+0x2880], R81 ;  /* 0x002880510a007388 */ /* 0x000fe80000000400 */
[----:B------:R-:W-:Y:S01]  /*6850*/  STS.U16 [R10+0x2c80], R80 ;  /* 0x002c80500a007388 */ /* 0x000fe20000000400 */
[C---:B-----5:R-:W-:Y:S01]  /*6860*/  IMAD R9, R26.reuse, 0x9d, RZ ;  /* 0x0000009d1a097824 */ /* 0x060fe200078e02ff */
[----:B0-----:R-:W0:Y:S02]  /*6870*/  LDC R82, c[0x0][0x248] ;  /* 0x00009200ff527b82 */ /* 0x001e240000000800 */
[----:B------:R5:W-:Y:S04]  /*6880*/  STL [R1], R5 ;  /* 0x0000000501007387 */ /* 0x000be80000100800 */
[----:B------:R-:W-:Y:S04]  /*6890*/  STS.U16 [R10+0x3080], R79 ;  /* 0x0030804f0a007388 */ /* 0x000fe80000000400 */
[----:B------:R-:W-:Y:S04]  /*68a0*/  STS.U16 [R10+0x3480], R78 ;  /* 0x0034804e0a007388 */ /* 0x000fe80000000400 */
[----:B------:R4:W-:Y:S01]  /*68b0*/  STS.U16 [R10+0x3880], R77 ;  /* 0x0038804d0a007388 */ /* 0x0009e20000000400 */
[----:B-----5:R-:W-:Y:S01]  /*68c0*/  IMAD R5, R26, 0x8d, RZ ;  /* 0x0000008d1a057824 */ /* 0x020fe200078e02ff */
[----:B------:R-:W5:Y:S02]  /*68d0*/  LDC R107, c[0x0][0x248] ;  /* 0x00009200ff6b7b82 */ /* 0x000f640000000800 */
[----:B------:R-:W-:Y:S02]  /*68e0*/  STS.U16 [R10+0x3c80], R76 ;  /* 0x003c804c0a007388 */ /* 0x000fe40000000400 */
[----:B------:R-:W-:-:S02]  /*68f0*/  LEA.HI.X.SX32 R5, R5, R121, 0x1, P0 ;  /* 0x0000007905057211 */ /* 0x000fc400000f0eff */
[----:B------:R-:W-:Y:S02]  /*6900*/  STS.U16 [R10+0x4480], R130 ;  /* 0x004480820a007388 */ /* 0x000fe40000000400 */
[----:B----4-:R-:W4:Y:S02]  /*6910*/  LDC R77, c[0x0][0x248] ;  /* 0x00009200ff4d7b82 */ /* 0x010f240000000800 */
[----:B------:R1:W2:Y:S04]  /*6920*/  LDG.E.U16 R252, desc[UR60][R4.64] ;  /* 0x0000003c04fc7981 */ /* 0x0002a8000c1e1500 */
[----:B------:R-:W-:Y:S04]  /*6930*/  STS.U16 [R10+0x4880], R131 ;  /* 0x004880830a007388 */ /* 0x000fe80000000400 */
[----:B------:R-:W-:Y:S04]  /*6940*/  STS.U16 [R10+0x4c80], R132 ;  /* 0x004c80840a007388 */ /* 0x000fe80000000400 */
[----:B------:R-:W-:Y:S01]  /*6950*/  STS.U16 [R10+0x5080], R133 ;  /* 0x005080850a007388 */ /* 0x000fe20000000400 */
[----:B-1----:R-:W-:-:S03]  /*6960*/  IADD3 R4, P0, R200, R120, RZ ;  /* 0x00000078c8047210 */ /* 0x002fc60007f1e0ff */
[----:B------:R-:W-:Y:S01]  /*6970*/  STS.U16 [R10+0x5480], R134 ;  /* 0x005480860a007388 */ /* 0x000fe20000000400 */
[-C--:B------:R-:W-:Y:S01]  /*6980*/  LEA.HI.X.SX32 R5, R9, R121.reuse, 0x1, P0 ;  /* 0x0000007909057211 */ /* 0x080fe200000f0eff */
[----:B------:R-:W-:Y:S01]  /*6990*/  IMAD R9, R26, 0xad, RZ ;  /* 0x000000ad1a097824 */ /* 0x000fe200078e02ff */
[----:B------:R-:W-:Y:S01]  /*69a0*/  IADD3 R246, P0, R246, R120, RZ ;  /* 0x00000078f6f67210 */ /* 0x000fe20007f1e0ff */
[----:B------:R-:W-:Y:S04]  /*69b0*/  STS.U16 [R10+0x5880], R135 ;  /* 0x005880870a007388 */ /* 0x000fe80000000400 */
[----:B------:R-:W-:Y:S01]  /*69c0*/  STS.U16 [R10+0x5c80], R137 ;  /* 0x005c80890a007388 */ /* 0x000fe20000000400 */
[----:B------:R-:W-:-:S03]  /*69d0*/  LEA.HI.X.SX32 R247, R9, R121, 0x1, P0 ;  /* 0x0000007909f77211 */ /* 0x000fc600000f0eff */
[----:B------:R-:W-:Y:S01]  /*69e0*/  STS.U16 [R10+0x6080], R138 ;  /* 0x0060808a0a007388 */ /* 0x000fe20000000400 */
[----:B------:R-:W-:-:S03]  /*69f0*/  IADD3 R244, P0, R244, R120, RZ ;  /* 0x00000078f4f47210 */ /* 0x000fc60007f1e0ff */
[----:B------:R-:W-:Y:S01]  /*6a00*/  STS.U16 [R10+0x6480], R139 ;  /* 0x0064808b0a007388 */ /* 0x000fe20000000400 */
[-C--:B------:R-:W-:Y:S01]  /*6a10*/  LEA.HI.X.SX32 R245, R7, R121.reuse, 0x1, P0 ;  /* 0x0000007907f57211 */ /* 0x080fe200000f0eff */
[----:B------:R-:W-:Y:S01]  /*6a20*/  IMAD R7, R26, 0xc5, RZ ;  /* 0x000000c51a077824 */ /* 0x000fe200078e02ff */
[----:B------:R-:W1:Y:S01]  /*6a30*/  LDC R102, c[0x0][0x248] ;  /* 0x00009200ff667b82 */ /* 0x000e620000000800 */
[----:B------:R3:W2:Y:S01]  /*6a40*/  LDG.E.U16 R250, desc[UR60][R4.64] ;  /* 0x0000003c04fa7981 */ /* 0x0006a2000c1e1500 */
[----:B------:R-:W-:Y:S01]  /*6a50*/  IADD3 R240, P0, R240, R120, RZ ;  /* 0x00000078f0f07210 */ /* 0x000fe20007f1e0ff */
[C---:B------:R-:W-:Y:S02]  /*6a60*/  IMAD R9, R26.reuse, 0xec, RZ ;  /* 0x000000ec1a097824 */ /* 0x040fe400078e02ff */
[----:B------:R-:W-:Y:S04]  /*6a70*/  STS.U16 [R10+0x6880], R140 ;  /* 0x0068808c0a007388 */ /* 0x000fe80000000400 */
[----:B------:R-:W-:Y:S04]  /*6a80*/  STS.U16 [R10+0x6c80], R141 ;  /* 0x006c808d0a007388 */ /* 0x000fe80000000400 */
[----:B------:R-:W-:Y:S01]  /*6a90*/  STS.U16 [R10+0x7080], R142 ;  /* 0x0070808e0a007388 */ /* 0x000fe20000000400 */
[----:B---3--:R-:W-:Y:S01]  /*6aa0*/  IMAD R5, R26, 0xbd, RZ ;  /* 0x000000bd1a057824 */ /* 0x008fe200078e02ff */
[----:B------:R-:W-:-:S02]  /*6ab0*/  LEA.HI.X.SX32 R241, R7, R121, 0x1, P0 ;  /* 0x0000007907f17211 */ /* 0x000fc400000f0eff */
[----:B------:R-:W-:Y:S04]  /*6ac0*/  STS.U16 [R10+0x7480], R143 ;  /* 0x0074808f0a007388 */ /* 0x000fe80000000400 */
[----:B------:R-:W-:Y:S01]  /*6ad0*/  STS.U16 [R10+0x7880], R144 ;  /* 0x007880900a007388 */ /* 0x000fe20000000400 */
[-C--:B------:R-:W-:Y:S01]  /*6ae0*/  LEA.HI.X.SX32 R243, R5, R121.reuse, 0x1, P1 ;  /* 0x0000007905f37211 */ /* 0x080fe200008f0eff */
[----:B------:R-:W-:Y:S01]  /*6af0*/  IMAD R5, R26, 0xcd, RZ ;  /* 0x000000cd1a057824 */ /* 0x000fe200078e02ff */
[-C--:B------:R-:W-:Y:S01]  /*6b00*/  IADD3 R238, P0, R238, R120.reuse, RZ ;  /* 0x00000078eeee7210 */ /* 0x080fe20007f1e0ff */
[----:B------:R-:W-:Y:S01]  /*6b10*/  IMAD R7, R26, 0xd5, RZ ;  /* 0x000000d51a077824 */ /* 0x000fe200078e02ff */
[-C--:B------:R-:W-:Y:S01]  /*6b20*/  IADD3 R236, P1, R236, R120.reuse, RZ ;  /* 0x00000078ecec7210 */ /* 0x080fe20007f3e0ff */
[----:B------:R-:W-:Y:S01]  /*6b30*/  STS.U16 [R10+0x7c80], R145 ;  /* 0x007c80910a007388 */ /* 0x000fe20000000400 */
[-C--:B------:R-:W-:Y:S01]  /*6b40*/  LEA.HI.X.SX32 R239, R5, R121.reuse, 0x1, P0 ;  /* 0x0000007905ef7211 */ /* 0x080fe200000f0eff */
[----:B------:R-:W-:Y:S01]  /*6b50*/  IMAD R5, R26, 0xdd, RZ ;  /* 0x000000dd1a057824 */ /* 0x000fe200078e02ff */
[-C--:B------:R-:W-:Y:S01]  /*6b60*/  IADD3 R234, P0, R234, R120.reuse, RZ ;  /* 0x00000078eaea7210 */ /* 0x080fe20007f1e0ff */
[----:B------:R-:W-:Y:S04]  /*6b70*/  STS.U16 [R10+0x17c80], R147 ;  /* 0x017c80930a007388 */ /* 0x000fe80000000400 */
[----:B------:R-:W-:Y:S01]  /*6b80*/  STS.U16 [R10+0x4080], R64 ;  /* 0x004080400a007388 */ /* 0x000fe20000000400 */
[-C--:B------:R-:W-:Y:S01]  /*6b90*/  LEA.HI.X.SX32 R235, R5, R121.reuse, 0x1, P0 ;  /* 0x0000007905eb7211 */ /* 0x080fe200000f0eff */
[----:B------:R-:W-:Y:S01]  /*6ba0*/  IMAD R5, R26, 0xe5, RZ ;  /* 0x000000e51a057824 */ /* 0x000fe200078e02ff */
[-C--:B------:R-:W-:Y:S01]  /*6bb0*/  IADD3 R232, P0, R232, R120.reuse, RZ ;  /* 0x00000078e8e87210 */ /* 0x080fe20007f1e0ff */
[----:B------:R-:W-:Y:S01]  /*6bc0*/  IMAD R63, R63, 0x13c, RZ ;  /* 0x0000013c3f3f7824 */ /* 0x000fe200078e02ff */
[-C--:B------:R-:W-:Y:S01]  /*6bd0*/  LEA.HI.X.SX32 R237, R7, R121.reuse, 0x1, P1 ;  /* 0x0000007907ed7211 */ /* 0x080fe200008f0eff */
[----:B------:R-:W-:Y:S01]  /*6be0*/  IMAD R67, R67, 0x13e, RZ ;  /* 0x0000013e43437824 */ /* 0x000fe200078e02ff */
[-C--:B------:R-:W-:Y:S01]  /*6bf0*/  LEA.HI.X.SX32 R233, R5, R121.reuse, 0x1, P0 ;  /* 0x0000007905e97211 */ /* 0x080fe200000f0eff */
[----:B------:R-:W-:Y:S01]  /*6c00*/  IMAD R5, R26, 0xf5, RZ ;  /* 0x000000f51a057824 */ /* 0x000fe200078e02ff */
[-C--:B------:R-:W-:Y:S01]  /*6c10*/  IADD3 R228, P0, R228, R120.reuse, RZ ;  /* 0x00000078e4e47210 */ /* 0x080fe20007f1e0ff */
[----:B------:R-:W-:Y:S01]  /*6c20*/  IMAD R7, R26, 0xed, RZ ;  /* 0x000000ed1a077824 */ /* 0x000fe200078e02ff */
[-C--:B------:R-:W-:Y:S01]  /*6c30*/  IADD3 R230, P1, R230, R120.reuse, RZ ;  /* 0x00000078e6e67210 */ /* 0x080fe20007f3e0ff */
[----:B----4-:R-:W-:Y:S01]  /*6c40*/  IMAD R77, R77, 0x14c, RZ ;  /* 0x0000014c4d4d7824 */ /* 0x010fe200078e02ff */
[-C--:B------:R-:W-:Y:S01]  /*6c50*/  LEA.HI.X.SX32 R229, R5, R121.reuse, 0x1, P0 ;  /* 0x0000007905e57211 */ /* 0x080fe200000f0eff */
[----:B------:R-:W-:Y:S01]  /*6c60*/  IMAD R5, R26, 0xfd, RZ ;  /* 0x000000fd1a057824 */ /* 0x000fe200078e02ff */
[----:B------:R-:W-:Y:S01]  /*6c70*/  IADD3 R6, P0, R199, R120, RZ ;  /* 0x00000078c7067210 */ /* 0x000fe20007f1e0ff */
[----:B------:R-:W-:Y:S01]  /*6c80*/  IMAD R75, R75, 0x14e, RZ ;  /* 0x0000014e4b4b7824 */ /* 0x000fe200078e02ff */
[-C--:B------:R-:W-:Y:S01]  /*6c90*/  LEA.HI.X.SX32 R231, R7, R121.reuse, 0x1, P1 ;  /* 0x0000007907e77211 */ /* 0x080fe200008f0eff */
[----:B------:R-:W-:Y:S01]  /*6ca0*/  IMAD R58, R58, 0x12e, RZ ;  /* 0x0000012e3a3a7824 */ /* 0x000fe200078e02ff */
[----:B------:R-:W-:Y:S01]  /*6cb0*/  LOP3.LUT R4, R2, 0x30, RZ, 0x3c, !PT ;  /* 0x0000003002047812 */ /* 0x000fe200078e3cff */
[----:B------:R3:W-:Y:S01]  /*6cc0*/  STS.U16 [R8+0x7100], R194 ;  /* 0x007100c208007388 */ /* 0x0007e20000000400 */
[----:B------:R-:W-:Y:S01]  /*6cd0*/  LEA.HI.X.SX32 R7, R5, R121, 0x1, P0 ;  /* 0x0000007905077211 */ /* 0x000fe200000f0eff */
[----:B------:R-:W-:Y:S01]  /*6ce0*/  IMAD R5, R26, 0x3f, RZ ;  /* 0x0000003f1a057824 */ /* 0x000fe200078e02ff */
[----:B------:R-:W4:Y:S01]  /*6cf0*/  LDC R111, c[0x0][0x248] ;  /* 0x00009200ff6f7b82 */ /* 0x000f220000000800 */
[----:B------:R-:W-:Y:S01]  /*6d00*/  IMAD.IADD R4, R214, 0x1, R4 ;  /* 0x00000001d6047824 */ /* 0x000fe200078e0204 */
[----:B------:R-:W-:Y:S01]  /*6d10*/  STS.U16 [R8+0x100], R148 ;  /* 0x0001009408007388 */ /* 0x000fe20000000400 */
[----:B------:R-:W-:-:S03]  /*6d20*/  IMAD R214, R26, 0x76, RZ ;  /* 0x000000761ad67824 */ /* 0x000fc600078e02ff */
[----:B------:R0:W2:Y:S01]  /*6d30*/  LDG.E.U16 R226, desc[UR60][R6.64] ;  /* 0x0000003c06e27981 */ /* 0x0000a2000c1e1500 */
[-C--:B---3--:R-:W-:Y:S01]  /*6d40*/  IADD3 R194, P1, R9, R120.reuse, RZ ;  /* 0x0000007809c27210 */ /* 0x088fe20007f3e0ff */
[----:B------:R-:W-:Y:S01]  /*6d50*/  IMAD R87, R87, 0x15e, RZ ;  /* 0x0000015e57577824 */ /* 0x000fe200078e02ff */
[----:B------:R-:W3:Y:S01]  /*6d60*/  LDC R115, c[0x0][0x248] ;  /* 0x00009200ff737b82 */ /* 0x000ee20000000800 */
[----:B------:R-:W-:Y:S04]  /*6d70*/  STS.U16 [R8+0x10100], R149 ;  /* 0x0101009508007388 */ /* 0x000fe80000000400 */
[----:B------:R-:W-:Y:S01]  /*6d80*/  STS.U16 [R8+0x10500], R150 ;  /* 0x0105009608007388 */ /* 0x000fe20000000400 */
[----:B0-----:R-:W-:Y:S01]  /*6d90*/  IADD3 R6, P0, R11, R120, RZ ;  /* 0x000000780b067210 */ /* 0x001fe20007f1e0ff */
[----:B------:R-:W-:-:S02]  /*6da0*/  IMAD R71, R71, 0x146, RZ ;  /* 0x0000014647477824 */ /* 0x000fc400078e02ff */
[----:B------:R-:W-:Y:S01]  /*6db0*/  STS.U16 [R8+0x10900], R151 ;  /* 0x0109009708007388 */ /* 0x000fe20000000400 */
[----:B------:R-:W-:Y:S01]  /*6dc0*/  IMAD R82, R82, 0x156, RZ ;  /* 0x0000015652527824 */ /* 0x000fe200078e02ff */
[----:B------:R-:W0:Y:S02]  /*6dd0*/  LDC R64, c[0x0][0x248] ;  /* 0x00009200ff407b82 */ /* 0x000e240000000800 */
[----:B------:R-:W-:Y:S04]  /*6de0*/  STS.U16 [R8+0x10d00], R153 ;  /* 0x010d009908007388 */ /* 0x000fe80000000400 */
[----:B------:R-:W-:Y:S01]  /*6df0*/  STS.U16 [R8+0x11100], R154 ;  /* 0x0111009a08007388 */ /* 0x000fe20000000400 */
[----:B------:R-:W-:Y:S01]  /*6e00*/  IMAD R91, R91, 0x166, RZ ;  /* 0x000001665b5b7824 */ /* 0x000fe200078e02ff */
[----:B------:R-:W2:Y:S02]  /*6e10*/  LDC R78, c[0x0][0x248] ;  /* 0x00009200ff4e7b82 */ /* 0x000ea40000000800 */
        /* <DEDUP_REMOVED lines=18> */
[----:B-----5:R-:W-:Y:S01]  /*6f40*/  IMAD R107, R107, 0x17e, RZ ;  /* 0x0000017e6b6b7824 */ /* 0x020fe200078e02ff */
[----:B------:R-:W5:Y:S02]  /*6f50*/  LDC R85, c[0x0][0x248] ;  /* 0x00009200ff557b82 */ /* 0x000f640000000800 */
[----:B------:R-:W-:Y:S04]  /*6f60*/  STS.U16 [R8+0x13d00], R169 ;  /* 0x013d00a908007388 */ /* 0x000fe80000000400 */
[----:B------:R-:W-:Y:S01]  /*6f70*/  STS.U16 [R8+0x14100], R170 ;  /* 0x014100aa08007388 */ /* 0x000fe20000000400 */
[----:B------:R-:W-:Y:S01]  /*6f80*/  IMAD R118, R118, 0x18e, RZ ;  /* 0x0000018e76767824 */ /* 0x000fe200078e02ff */
        /* <DEDUP_REMOVED lines=42> */
[----:B------:R-:W-:Y:S02]  /*7230*/  STS.U16 [R8+0x2100], R38 ;  /* 0x0021002608007388 */ /* 0x000fe40000000400 */
        /* <DEDUP_REMOVED lines=28> */
[----:B------:R1:W-:Y:S04]  /*7400*/  STS.U16 [R8+0x7500], R195 ;  /* 0x007500c308007388 */ /* 0x0003e80000000400 */
[----:B------:R-:W-:Y:S02]  /*7410*/  STS.U16 [R8+0x7900], R196 ;  /* 0x007900c408007388 */ /* 0x000fe40000000400 */
[----:B------:R-:W5:Y:S02]  /*7420*/  LDC R117, c[0x0][0x248] ;  /* 0x00009200ff757b82 */ /* 0x000f640000000800 */
[----:B------:R-:W-:Y:S04]  /*7430*/  STS.U16 [R8+0x7d00], R197 ;  /* 0x007d00c508007388 */ /* 0x000fe80000000400 */
[----:B------:R-:W-:Y:S02]  /*7440*/  STS.U16 [R8+0x17d00], R198 ;  /* 0x017d00c608007388 */ /* 0x000fe40000000400 */
[----:B------:R-:W5:Y:S02]  /*7450*/  LDC R119, c[0x0][0x248] ;  /* 0x00009200ff777b82 */ /* 0x000f640000000800 */
[----:B------:R4:W-:Y:S01]  /*7460*/  STS.U16 [R8+0x4100], R3 ;  /* 0x0041000308007388 */ /* 0x0009e20000000400 */
[-C--:B-1----:R-:W-:Y:S01]  /*7470*/  LEA.HI.X.SX32 R195, R214, R121.reuse, 0x1, P1 ;  /* 0x00000079d6c37211 */ /* 0x082fe200008f0eff */
[C---:B------:R-:W-:Y:S01]  /*7480*/  IMAD R39, R26.reuse, 0x8e, RZ ;  /* 0x0000008e1a277824 */ /* 0x040fe200078e02ff */
[----:B------:R-:W-:Y:S01]  /*7490*/  LEA.HI.X.SX32 R7, R5, R121, 0x1, P0 ;  /* 0x0000007905077211 */ /* 0x000fe200000f0eff */
[----:B------:R-:W-:Y:S01]  /*74a0*/  IMAD R35, R26, 0x86, RZ ;  /* 0x000000861a237824 */ /* 0x000fe200078e02ff */
[-C--:B------:R-:W-:Y:S01]  /*74b0*/  IADD3 R188, P1, R13, R120.reuse, RZ ;  /* 0x000000780dbc7210 */ /* 0x080fe20007f3e0ff */
[----:B------:R-:W1:Y:S01]  /*74c0*/  LDC R38, c[0x0][0x248] ;  /* 0x00009200ff267b82 */ /* 0x000e620000000800 */
[----:B------:R-:W5:Y:S01]  /*74d0*/  LDG.E.U16 R236, desc[UR60][R236.64] ;  /* 0x0000003cecec7981 */ /* 0x000f62000c1e1500 */
[----:B----4-:R-:W-:-:S03]  /*74e0*/  IADD3 R8, P2, R213, R120, RZ ;  /* 0x00000078d5087210 */ /* 0x010fc60007f5e0ff */
[----:B------:R-:W-:Y:S01]  /*74f0*/  STS.U16 [R4+0x180], R162 ;  /* 0x000180a204007388 */ /* 0x000fe20000000400 */
[-C--:B------:R-:W-:Y:S02]  /*7500*/  LEA.HI.X.SX32 R9, R9, R121.reuse, 0x1, P2 ;  /* 0x0000007909097211 */ /* 0x080fe400010f0eff */
[----:B------:R-:W4:Y:S01]  /*7510*/  LDC R37, c[0x0][0x248] ;  /* 0x00009200ff257b82 */ /* 0x000f220000000800 */
[-C--:B------:R-:W-:Y:S01]  /*7520*/  IADD3 R212, P2, R212, R120.reuse, RZ ;  /* 0x00000078d4d47210 */ /* 0x080fe20007f5e0ff */
[----:B------:R-:W-:Y:S01]  /*7530*/  STS.U16 [R4+0x580], R160 ;  /* 0x000580a004007388 */ /* 0x000fe20000000400 */
[-C--:B------:R-:W-:Y:S01]  /*7540*/  LEA.HI.X.SX32 R189, R11, R121.reuse, 0x1, P1 ;  /* 0x000000790bbd7211 */ /* 0x080fe200008f0eff */
[C---:B------:R-:W-:Y:S02]  /*7550*/  IMAD R5, R26.reuse, 0x47, RZ ;  /* 0x000000471a057824 */ /* 0x040fe400078e02ff */
[----:B------:R-:W-:Y:S01]  /*7560*/  STS.U16 [R4+0x980], R158 ;  /* 0x0009809e04007388 */ /* 0x000fe20000000400 */
[----:B------:R-:W-:Y:S01]  /*7570*/  IMAD R3, R26, 0x43, RZ ;  /* 0x000000431a037824 */ /* 0x000fe200078e02ff */
[----:B------:R-:W-:Y:S01]  /*7580*/  IADD3 R218, P1, R39, R120, RZ ;  /* 0x0000007827da7210 */ /* 0x000fe20007f3e0ff */
[----:B------:R-:W0:Y:S01]  /*7590*/  LDC R42, c[0x0][0x248] ;  /* 0x00009200ff2a7b82 */ /* 0x000e220000000800 */
[----:B------:R-:W-:Y:S01]  /*75a0*/  STS.U16 [R4+0xd80], R156 ;  /* 0x000d809c04007388 */ /* 0x000fe20000000400 */
[----:B------:R-:W-:-:S03]  /*75b0*/  LEA.HI.X.SX32 R213, R13, R121, 0x1, P2 ;  /* 0x000000790dd57211 */ /* 0x000fc600010f0eff */
[----:B------:R-:W-:Y:S01]  /*75c0*/  STS.U16 [R4+0x1180], R152 ;  /* 0x0011809804007388 */ /* 0x000fe20000000400 */
[-C--:B------:R-:W-:Y:S02]  /*75d0*/  IADD3 R220, P0, R35, R120.reuse, RZ ;  /* 0x0000007823dc7210 */ /* 0x080fe40007f1e0ff */
[----:B------:R-:W2:Y:S01]  /*75e0*/  LDC R43, c[0x0][0x248] ;  /* 0x00009200ff2b7b82 */ /* 0x000ea20000000800 */
[----:B------:R-:W-:Y:S01]  /*75f0*/  STS.U16 [R4+0x1580], R146 ;  /* 0x0015809204007388 */ /* 0x000fe20000000400 */
[----:B------:R-:W-:-:S03]  /*7600*/  IADD3 R216, P2, R23, R120, RZ ;  /* 0x0000007817d87210 */ /* 0x000fc60007f5e0ff */
[----:B------:R-:W-:Y:S01]  /*7610*/  STS.U16 [R4+0x1980], R136 ;  /* 0x0019808804007388 */ /* 0x000fe20000000400 */
[----:B------:R-:W-:Y:S02]  /*7620*/  IMAD R33, R26, 0x83, RZ ;  /* 0x000000831a217824 */ /* 0x000fe400078e02ff */
[----:B------:R-:W-:Y:S01]  /*7630*/  IMAD R102, R102, 0x176, RZ ;  /* 0x0000017666667824 */ /* 0x000fe200078e02ff */
[----:B------:R1:W-:Y:S01]  /*7640*/  STS.U16 [R4+0x1d80], R0 ;  /* 0x001d800004007388 */ /* 0x0003e20000000400 */
[----:B------:R-:W-:Y:S01]  /*7650*/  IMAD R111, R111, 0x186, RZ ;  /* 0x000001866f6f7824 */ /* 0x000fe200078e02ff */
[----:B------:R-:W5:Y:S02]  /*7660*/  LDC R34, c[0x0][0x248] ;  /* 0x00009200ff227b82 */ /* 0x000f640000000800 */
[----:B------:R1:W5:Y:S01]  /*7670*/  LDG.E.U16 R222, desc[UR60][R6.64] ;  /* 0x0000003c06de7981 */ /* 0x000362000c1e1500 */
[-C--:B------:R-:W-:Y:S01]  /*7680*/  LEA.HI.X.SX32 R219, R5, R121.reuse, 0x1, P1 ;  /* 0x0000007905db7211 */ /* 0x080fe200008f0eff */
[C---:B------:R-:W-:Y:S01]  /*7690*/  IMAD R5, R26.reuse, 0x4f, RZ ;  /* 0x0000004f1a057824 */ /* 0x040fe200078e02ff */
[-C--:B------:R-:W-:Y:S01]  /*76a0*/  LEA.HI.X.SX32 R221, R3, R121.reuse, 0x1, P0 ;  /* 0x0000007903dd7211 */ /* 0x080fe200000f0eff */
[C---:B------:R-:W-:Y:S01]  /*76b0*/  IMAD R13, R26.reuse, 0xae, RZ ;  /* 0x000000ae1a0d7824 */ /* 0x040fe200078e02ff */
[----:B------:R4:W5:Y:S01]  /*76c0*/  LDG.E.U16 R3, desc[UR60][R212.64] ;  /* 0x0000003cd4037981 */ /* 0x000962000c1e1500 */
[----:B---3--:R-:W-:Y:S01]  /*76d0*/  IMAD R115, R115, 0x18c, RZ ;  /* 0x0000018c73737824 */ /* 0x008fe200078e02ff */
[----:B------:R-:W3:Y:S02]  /*76e0*/  LDC R32, c[0x0][0x248] ;  /* 0x00009200ff207b82 */ /* 0x000ee40000000800 */
[----:B-1----:R1:W3:Y:S01]  /*76f0*/  LDG.E.U16 R0, desc[UR60][R8.64] ;  /* 0x0000003c08007981 */ /* 0x0022e2000c1e1500 */
[C---:B------:R-:W-:Y:S01]  /*7700*/  IMAD R7, R26.reuse, 0x4b, RZ ;  /* 0x0000004b1a077824 */ /* 0x040fe200078e02ff */
[-C--:B------:R-:W-:Y:S01]  /*7710*/  IADD3 R10, P0, R21, R120.reuse, RZ ;  /* 0x00000078150a7210 */ /* 0x080fe20007f1e0ff */
[C---:B------:R-:W-:Y:S01]  /*7720*/  IMAD R6, R26.reuse, 0xc6, RZ ;  /* 0x000000c61a067824 */ /* 0x040fe200078e02ff */
[----:B------:R-:W3:Y:S02]  /*7730*/  LDG.E.U16 R188, desc[UR60][R188.64] ;  /* 0x0000003cbcbc7981 */ /* 0x000ee4000c1e1500 */
[-C--:B------:R-:W-:Y:S01]  /*7740*/  LEA.HI.X.SX32 R217, R7, R121.reuse, 0x1, P2 ;  /* 0x0000007907d97211 */ /* 0x080fe200010f0eff */
[----:B------:R-:W-:Y:S01]  /*7750*/  IMAD R7, R26, 0x53, RZ ;  /* 0x000000531a077824 */ /* 0x000fe200078e02ff */
[-C--:B----4-:R-:W-:Y:S01]  /*7760*/  IADD3 R212, P1, R17, R120.reuse, RZ ;  /* 0x0000007811d47210 */ /* 0x090fe20007f3e0ff */
[----:B------:R-:W-:Y:S01]  /*7770*/  IMAD R38, R38, 0x10e, RZ ;  /* 0x0000010e26267824 */ /* 0x000fe200078e02ff */
[----:B------:R-:W4:Y:S01]  /*7780*/  LDG.E.U16 R234, desc[UR60][R234.64] ;  /* 0x0000003ceaea7981 */ /* 0x000f22000c1e1500 */
[C---:B-1----:R-:W-:Y:S01]  /*7790*/  IMAD R9, R26.reuse, 0xb6, RZ ;  /* 0x000000b61a097824 */ /* 0x042fe200078e02ff */
[-C--:B------:R-:W-:Y:S01]  /*77a0*/  LEA.HI.X.SX32 R11, R5, R121.reuse, 0x1, P0 ;  /* 0x00000079050b7211 */ /* 0x080fe200000f0eff */
[C---:B------:R-:W-:Y:S01]  /*77b0*/  IMAD R5, R26.reuse, 0x5b, RZ ;  /* 0x0000005b1a057824 */ /* 0x040fe200078e02ff */
[-C--:B------:R-:W-:Y:S01]  /*77c0*/  LEA.HI.X.SX32 R213, R7, R121.reuse, 0x1, P1 ;  /* 0x0000007907d57211 */ /* 0x080fe200008f0eff */
[C---:B------:R-:W-:Y:S01]  /*77d0*/  IMAD R7, R26.reuse, 0xbe, RZ ;  /* 0x000000be1a077824 */ /* 0x040fe200078e02ff */
[-C--:B------:R-:W-:Y:S01]  /*77e0*/  IADD3 R210, P2, R13, R120.reuse, RZ ;  /* 0x000000780dd27210 */ /* 0x080fe20007f5e0ff */
[----:B------:R1:W4:Y:S01]  /*77f0*/  LDG.E.U16 R214, desc[UR60][R10.64] ;  /* 0x0000003c0ad67981 */ /* 0x000322000c1e1500 */
[-C--:B------:R-:W-:Y:S01]  /*7800*/  IADD3 R208, P0, R9, R120.reuse, RZ ;  /* 0x0000007809d07210 */ /* 0x080fe20007f1e0ff */
[C---:B------:R-:W-:Y:S01]  /*7810*/  IMAD R31, R26.reuse, 0x7f, RZ ;  /* 0x0000007f1a1f7824 */ /* 0x040fe200078e02ff */
[-C--:B------:R-:W-:Y:S01]  /*7820*/  LEA.HI.X.SX32 R211, R15, R121.reuse, 0x1, P2 ;  /* 0x000000790fd37211 */ /* 0x080fe200010f0eff */
[C---:B------:R-:W-:Y:S01]  /*7830*/  IMAD R15, R26.reuse, 0xd6, RZ ;  /* 0x000000d61a0f7824 */ /* 0x040fe200078e02ff */
[-C--:B------:R-:W-:Y:S01]  /*7840*/  LEA.HI.X.SX32 R209, R5, R121.reuse, 0x1, P0 ;  /* 0x0000007905d17211 */ /* 0x080fe200000f0eff */
[----:B------:R-:W-:Y:S01]  /*7850*/  IMAD R5, R26, 0xce, RZ ;  /* 0x000000ce1a057824 */ /* 0x000fe200078e02ff */
[-C--:B------:R-:W-:Y:S01]  /*7860*/  IADD3 R206, P0, R7, R120.reuse, RZ ;  /* 0x0000007807ce7210 */ /* 0x080fe20007f1e0ff */
[----:B------:R-:W-:Y:S01]  /*7870*/  IMAD R37, R37, 0x10c, RZ ;  /* 0x0000010c25257824 */ /* 0x000fe200078e02ff */
[-C--:B------:R-:W-:Y:S01]  /*7880*/  IADD3 R204, P1, R6, R120.reuse, RZ ;  /* 0x0000007806cc7210 */ /* 0x080fe20007f3e0ff */
[----:B-1----:R-:W-:Y:S01]  /*7890*/  IMAD R11, R26, 0x6b, RZ ;  /* 0x0000006b1a0b7824 */ /* 0x002fe200078e02ff */
[-C--:B------:R-:W-:Y:S01]  /*78a0*/  LEA.HI.X.SX32 R207, R19, R121.reuse, 0x1, P0 ;  /* 0x0000007913cf7211 */ /* 0x080fe200000f0eff */
[----:B0-----:R-:W-:Y:S01]  /*78b0*/  IMAD R42, R42, 0x116, RZ ;  /* 0x000001162a2a7824 */ /* 0x001fe200078e02ff */
[-C--:B------:R-:W-:Y:S01]  /*78c0*/  LEA.HI.X.SX32 R205, R25, R121.reuse, 0x1, P1 ;  /* 0x0000007919cd7211 */ /* 0x080fe200008f0eff */
[C---:B------:R-:W-:Y:S01]  /*78d0*/  IMAD R25, R26.reuse, 0xee, RZ ;  /* 0x000000ee1a197824 */ /* 0x040fe200078e02ff */
[-C--:B------:R-:W-:Y:S01]  /*78e0*/  IADD3 R202, P2, R5, R120.reuse, RZ ;  /* 0x0000007805ca7210 */ /* 0x080fe20007f5e0ff */
[C---:B------:R-:W-:Y:S01]  /*78f0*/  IMAD R19, R26.reuse, 0xe6, RZ ;  /* 0x000000e61a137824 */ /* 0x040fe200078e02ff */
[-C--:B------:R-:W-:Y:S01]  /*7900*/  IADD3 R200, P0, R15, R120.reuse, RZ ;  /* 0x000000780fc87210 */ /* 0x080fe20007f1e0ff */
[C---:B------:R-:W-:Y:S01]  /*7910*/  IMAD R237, R26.reuse, 0x106, RZ ;  /* 0x000001061aed7824 */ /* 0x040fe200078e02ff */
[-C--:B------:R-:W-:Y:S01]  /*7920*/  LEA.HI.X.SX32 R203, R27, R121.reuse, 0x1, P2 ;  /* 0x000000791bcb7211 */ /* 0x080fe200010f0eff */
[----:B--2---:R-:W-:Y:S01]  /*7930*/  IMAD R43, R43, 0x11c, RZ ;  /* 0x0000011c2b2b7824 */ /* 0x004fe200078e02ff */
[-C--:B------:R-:W-:Y:S01]  /*7940*/  LEA.HI.X.SX32 R201, R11, R121.reuse, 0x1, P0 ;  /* 0x000000790bc97211 */ /* 0x080fe200000f0eff */
[C---:B------:R-:W-:Y:S01]  /*7950*/  IMAD R11, R26.reuse, 0x6f, RZ ;  /* 0x0000006f1a0b7824 */ /* 0x040fe200078e02ff */
[-C--:B------:R-:W-:Y:S01]  /*7960*/  IADD3 R192, P2, R25, R120.reuse, RZ ;  /* 0x0000007819c07210 */ /* 0x080fe20007f5e0ff */
[----:B------:R-:W-:Y:S01]  /*7970*/  IMAD R27, R26, 0x73, RZ ;  /* 0x000000731a1b7824 */ /* 0x000fe200078e02ff */
[-C--:B------:R-:W-:Y:S01]  /*7980*/  IADD3 R198, P0, R18, R120.reuse, RZ ;  /* 0x0000007812c67210 */ /* 0x080fe20007f1e0ff */
[----:B------:R-:W0:Y:S01]  /*7990*/  LDC R8, c[0x0][0x248] ;  /* 0x00009200ff087b82 */ /* 0x000e220000000800 */
[-C--:B------:R-:W-:Y:S01]  /*79a0*/  LEA.HI.X.SX32 R193, R29, R121.reuse, 0x1, P2 ;  /* 0x000000791dc17211 */ /* 0x080fe200010f0eff */
[----:B------:R-:W-:Y:S01]  /*79b0*/  IMAD R29, R26, 0x7b, RZ ;  /* 0x0000007b1a1d7824 */ /* 0x000fe200078e02ff */
[----:B------:R-:W-:Y:S01]  /*79c0*/  LEA.HI.X.SX32 R199, R11, R121, 0x1, P0 ;  /* 0x000000790bc77211 */ /* 0x000fe200000f0eff */
[----:B------:R1:W2:Y:S01]  /*79d0*/  LDG.E.U16 R194, desc[UR60][R194.64] ;  /* 0x0000003cc2c27981 */ /* 0x0002a2000c1e1500 */
[----:B------:R-:W-:-:S02]  /*79e0*/  IADD3 R190, P0, R28, R120, RZ ;  /* 0x000000781cbe7210 */ /* 0x000fc40007f1e0ff */
[C---:B------:R-:W-:Y:S01]  /*79f0*/  SHF.L.U32 R11, R26.reuse, 0x2, RZ ;  /* 0x000000021a0b7819 */ /* 0x040fe200000006ff */
[----:B------:R-:W0:Y:S01]  /*7a00*/  LDC R10, c[0x0][0x248] ;  /* 0x00009200ff0a7b82 */ /* 0x000e220000000800 */
[-C--:B------:R-:W-:Y:S01]  /*7a10*/  LEA.HI.X.SX32 R191, R29, R121.reuse, 0x1, P0 ;  /* 0x000000791dbf7211 */ /* 0x080fe200000f0eff */
[----:B------:R-:W2:Y:S01]  /*7a20*/  LDG.E.U16 R228, desc[UR60][R228.64] ;  /* 0x0000003ce4e47981 */ /* 0x000ea2000c1e1500 */
[-C--:B------:R-:W-:Y:S02]  /*7a30*/  LEA R224, P0, R225, R120.reuse, 0x3 ;  /* 0x00000078e1e07211 */ /* 0x080fe400078018ff */
[-C--:B------:R-:W-:Y:S01]  /*7a40*/  IADD3 R196, P1, R19, R120.reuse, RZ ;  /* 0x0000007813c47210 */ /* 0x080fe20007f3e0ff */
[C---:B------:R-:W-:Y:S01]  /*7a50*/  IMAD R29, R26.reuse, 0x8b, RZ ;  /* 0x0000008b1a1d7824 */ /* 0x040fe200078e02ff */
[-C--:B------:R-:W-:Y:S01]  /*7a60*/  LEA.HI.X.SX32 R225, R11, R121.reuse, 0x1, P0 ;  /* 0x000000790be17211 */ /* 0x080fe200000f0eff */
[----:B------:R-:W-:Y:S01]  /*7a70*/  IMAD R11, R26, 0x87, RZ ;  /* 0x000000871a0b7824 */ /* 0x000fe200078e02ff */
[-C--:B------:R-:W-:Y:S01]  /*7a80*/  IADD3 R180, P0, R38, R120.reuse, RZ ;  /* 0x0000007826b47210 */ /* 0x080fe20007f1e0ff */
[----:B------:R-:W0:Y:S01]  /*7a90*/  LDC R189, c[0x0][0x248] ;  /* 0x00009200ffbd7b82 */ /* 0x000e220000000800 */
[-C--:B------:R-:W-:Y:S01]  /*7aa0*/  LEA.HI.X.SX32 R197, R27, R121.reuse, 0x1, P1 ;  /* 0x000000791bc57211 */ /* 0x080fe200008f0eff */
[C---:B------:R-:W-:Y:S01]  /*7ab0*/  IMAD R27, R26.reuse, 0xfe, RZ ;  /* 0x000000fe1a1b7824 */ /* 0x040fe200078e02ff */
[-C--:B------:R-:W-:Y:S01]  /*7ac0*/  LEA.HI.X.SX32 R181, R11, R121.reuse, 0x1, P0 ;  /* 0x000000790bb57211 */ /* 0x080fe200000f0eff */
[C---:B------:R-:W-:Y:S01]  /*7ad0*/  IMAD R11, R26.reuse, 0x8f, RZ ;  /* 0x0000008f1a0b7824 */ /* 0x040fe200078e02ff */
[-C--:B------:R-:W-:Y:S01]  /*7ae0*/  IADD3 R174, P0, R47, R120.reuse, RZ ;  /* 0x000000782fae7210 */ /* 0x080fe20007f1e0ff */
[----:B------:R1:W4:Y:S01]  /*7af0*/  LDG.E.U16 R224, desc[UR60][R224.64] ;  /* 0x0000003ce0e07981 */ /* 0x000322000c1e1500 */
[-C--:B------:R-:W-:Y:S01]  /*7b00*/  IADD3 R186, P1, R27, R120.reuse, RZ ;  /* 0x000000781bba7210 */ /* 0x080fe20007f3e0ff */
[----:B-1----:R-:W1:Y:S01]  /*7b10*/  LDC R195, c[0x0][0x248] ;  /* 0x00009200ffc37b82 */ /* 0x002e620000000800 */
[-C--:B------:R-:W-:Y:S01]  /*7b20*/  LEA.HI.X.SX32 R175, R11, R121.reuse, 0x1, P0 ;  /* 0x000000790baf7211 */ /* 0x080fe200000f0eff */
[----:B------:R-:W-:Y:S01]  /*7b30*/  IMAD R11, R26, 0x93, RZ ;  /* 0x000000931a0b7824 */ /* 0x000fe200078e02ff */
[----:B------:R-:W-:Y:S01]  /*7b40*/  LEA.HI.X.SX32 R187, R31, R121, 0x1, P1 ;  /* 0x000000791fbb7211 */ /* 0x000fe200008f0eff */
[----:B------:R-:W2:Y:S01]  /*7b50*/  LDG.E.U16 R196, desc[UR60][R196.64] ;  /* 0x0000003cc4c47981 */ /* 0x000ea2000c1e1500 */
[----:B------:R-:W-:-:S02]  /*7b60*/  IADD3 R182, P1, R37, R120, RZ ;  /* 0x0000007825b67210 */ /* 0x000fc40007f3e0ff */
[-C--:B------:R-:W-:Y:S01]  /*7b70*/  IADD3 R172, P0, R51, R120.reuse, RZ ;  /* 0x0000007833ac7210 */ /* 0x080fe20007f1e0ff */
[----:B------:R0:W4:Y:S01]  /*7b80*/  LDG.E.U16 R186, desc[UR60][R186.64] ;  /* 0x0000003cbaba7981 */ /* 0x000122000c1e1500 */
[-C--:B------:R-:W-:Y:S01]  /*7b90*/  LEA.HI.X.SX32 R183, R35, R121.reuse, 0x1, P1 ;  /* 0x0000007923b77211 */ /* 0x080fe200008f0eff */
[----:B------:R-:W1:Y:S01]  /*7ba0*/  LDC R225, c[0x0][0x248] ;  /* 0x00009200ffe17b82 */ /* 0x000e620000000800 */
[-C--:B------:R-:W-:Y:S01]  /*7bb0*/  LEA.HI.X.SX32 R173, R11, R121.reuse, 0x1, P0 ;  /* 0x000000790bad7211 */ /* 0x080fe200000f0eff */
[----:B------:R-:W-:Y:S01]  /*7bc0*/  IMAD R11, R26, 0x9b, RZ ;  /* 0x0000009b1a0b7824 */ /* 0x000fe200078e02ff */
[-C--:B------:R-:W-:Y:S01]  /*7bd0*/  IADD3 R178, P1, R42, R120.reuse, RZ ;  /* 0x000000782ab27210 */ /* 0x080fe20007f3e0ff */
[----:B------:R-:W4:Y:S01]  /*7be0*/  LDG.E.U16 R232, desc[UR60][R232.64] ;  /* 0x0000003ce8e87981 */ /* 0x000f22000c1e1500 */
[-C--:B------:R-:W-:Y:S02]  /*7bf0*/  IADD3 R166, P0, R62, R120.reuse, RZ ;  /* 0x000000783ea67210 */ /* 0x080fe40007f1e0ff */
[-C--:B------:R-:W-:Y:S01]  /*7c00*/  LEA.HI.X.SX32 R179, R29, R121.reuse, 0x1, P1 ;  /* 0x000000791db37211 */ /* 0x080fe200008f0eff */
[----:B0-----:R-:W0:Y:S01]  /*7c10*/  LDC R187, c[0x0][0x248] ;  /* 0x00009200ffbb7b82 */ /* 0x001e220000000800 */
[----:B------:R-:W-:Y:S01]  /*7c20*/  IADD3 R170, P1, R55, R120, RZ ;  /* 0x0000007837aa7210 */ /* 0x000fe20007f3e0ff */
[----:B------:R-:W4:Y:S01]  /*7c30*/  LDG.E.U16 R230, desc[UR60][R230.64] ;  /* 0x0000003ce6e67981 */ /* 0x000f22000c1e1500 */
[----:B------:R-:W-:-:S02]  /*7c40*/  LEA.HI.X.SX32 R167, R11, R121, 0x1, P0 ;  /* 0x000000790ba77211 */ /* 0x000fc400000f0eff */
[-C--:B------:R-:W-:Y:S01]  /*7c50*/  IADD3 R164, P0, R63, R120.reuse, RZ ;  /* 0x000000783fa47210 */ /* 0x080fe20007f1e0ff */
[C---:B------:R-:W-:Y:S01]  /*7c60*/  IMAD R11, R26.reuse, 0x9f, RZ ;  /* 0x0000009f1a0b7824 */ /* 0x040fe200078e02ff */
[-C--:B------:R-:W-:Y:S01]  /*7c70*/  IADD3 R184, P2, R237, R120.reuse, RZ ;  /* 0x00000078edb87210 */ /* 0x080fe20007f5e0ff */
[C---:B------:R-:W-:Y:S01]  /*7c80*/  IMAD R29, R26.reuse, 0x97, RZ ;  /* 0x000000971a1d7824 */ /* 0x040fe200078e02ff */
[-C--:B------:R-:W-:Y:S01]  /*7c90*/  LEA.HI.X.SX32 R171, R23, R121.reuse, 0x1, P1 ;  /* 0x0000007917ab7211 */ /* 0x080fe200008f0eff */
[----:B------:R-:W0:Y:S01]  /*7ca0*/  LDC R235, c[0x0][0x248] ;  /* 0x00009200ffeb7b82 */ /* 0x000e220000000800 */
[-C--:B------:R-:W-:Y:S01]  /*7cb0*/  IADD3 R162, P1, R67, R120.reuse, RZ ;  /* 0x0000007843a27210 */ /* 0x080fe20007f3e0ff */
[----:B------:R-:W4:Y:S01]  /*7cc0*/  LDG.E.U16 R198, desc[UR60][R198.64] ;  /* 0x0000003cc6c67981 */ /* 0x000f22000c1e1500 */
[-C--:B------:R-:W-:Y:S02]  /*7cd0*/  LEA.HI.X.SX32 R165, R21, R121.reuse, 0x1, P0 ;  /* 0x0000007915a57211 */ /* 0x080fe400000f0eff */
[-C--:B------:R-:W-:Y:S01]  /*7ce0*/  IADD3 R158, P0, R77, R120.reuse, RZ ;  /* 0x000000784d9e7210 */ /* 0x080fe20007f1e0ff */
[----:B------:R-:W4:Y:S01]  /*7cf0*/  LDG.E.U16 R242, desc[UR60][R242.64] ;  /* 0x0000003cf2f27981 */ /* 0x000f22000c1e1500 */
[-C--:B------:R-:W-:Y:S01]  /*7d00*/  LEA.HI.X.SX32 R185, R33, R121.reuse, 0x1, P2 ;  /* 0x0000007921b97211 */ /* 0x080fe200010f0eff */
[----:B------:R-:W0:Y:S01]  /*7d10*/  LDC R229, c[0x0][0x248] ;  /* 0x00009200ffe57b82 */ /* 0x000e220000000800 */
[-C--:B------:R-:W-:Y:S01]  /*7d20*/  IADD3 R176, P2, R43, R120.reuse, RZ ;  /* 0x000000782bb07210 */ /* 0x080fe20007f5e0ff */
[C---:B------:R-:W-:Y:S01]  /*7d30*/  IMAD R23, R26.reuse, 0xa3, RZ ;  /* 0x000000a31a177824 */ /* 0x040fe200078e02ff */
[-C--:B------:R-:W-:Y:S01]  /*7d40*/  LEA.HI.X.SX32 R163, R11, R121.reuse, 0x1, P1 ;  /* 0x000000790ba37211 */ /* 0x080fe200008f0eff */
[C---:B------:R-:W-:Y:S01]  /*7d50*/  IMAD R11, R26.reuse, 0xa7, RZ ;  /* 0x000000a71a0b7824 */ /* 0x040fe200078e02ff */
[-C--:B------:R-:W-:Y:S01]  /*7d60*/  LEA.HI.X.SX32 R159, R17, R121.reuse, 0x1, P0 ;  /* 0x00000079119f7211 */ /* 0x080fe200000f0eff */
[----:B------:R1:W4:Y:S01]  /*7d70*/  LDG.E.U16 R164, desc[UR60][R164.64] ;  /* 0x0000003ca4a47981 */ /* 0x000322000c1e1500 */
[-C--:B------:R-:W-:Y:S01]  /*7d80*/  IADD3 R156, P0, R75, R120.reuse, RZ ;  /* 0x000000784b9c7210 */ /* 0x080fe20007f1e0ff */
[----:B------:R-:W0:Y:S01]  /*7d90*/  LDC R197, c[0x0][0x248] ;  /* 0x00009200ffc57b82 */ /* 0x000e220000000800 */
[-C--:B------:R-:W-:Y:S01]  /*7da0*/  LEA.HI.X.SX32 R177, R39, R121.reuse, 0x1, P2 ;  /* 0x0000007927b17211 */ /* 0x080fe200010f0eff */
[----:B------:R-:W-:Y:S01]  /*7db0*/  IMAD R17, R26, 0xab, RZ ;  /* 0x000000ab1a117824 */ /* 0x000fe200078e02ff */
[-C--:B------:R-:W-:Y:S01]  /*7dc0*/  IADD3 R168, P2, R58, R120.reuse, RZ ;  /* 0x000000783aa87210 */ /* 0x080fe20007f5e0ff */
[----:B------:R-:W-:Y:S01]  /*7dd0*/  IMAD R189, R189, 0x1bc, RZ ;  /* 0x000001bcbdbd7824 */ /* 0x000fe200078e02ff */
[-C--:B------:R-:W-:Y:S01]  /*7de0*/  LEA.HI.X.SX32 R157, R11, R121.reuse, 0x1, P0 ;  /* 0x000000790b9d7211 */ /* 0x080fe200000f0eff */
[C---:B------:R-:W-:Y:S01]  /*7df0*/  IMAD R11, R26.reuse, 0xaf, RZ ;  /* 0x000000af1a0b7824 */ /* 0x040fe200078e02ff */
[-C--:B------:R-:W-:Y:S01]  /*7e00*/  IADD3 R150, P0, R87, R120.reuse, RZ ;  /* 0x0000007857967210 */ /* 0x080fe20007f1e0ff */
[----:B-1----:R-:W1:Y:S01]  /*7e10*/  LDC R165, c[0x0][0x248] ;  /* 0x00009200ffa57b82 */ /* 0x002e620000000800 */
[-C--:B------:R-:W-:Y:S01]  /*7e20*/  LEA.HI.X.SX32 R169, R29, R121.reuse, 0x1, P2 ;  /* 0x000000791da97211 */ /* 0x080fe200010f0eff */
[----:B------:R-:W-:Y:S01]  /*7e30*/  IMAD R21, R26, 0xd7, RZ ;  /* 0x000000d71a157824 */ /* 0x000fe200078e02ff */
[-C--:B------:R-:W-:Y:S01]  /*7e40*/  IADD3 R160, P2, R71, R120.reuse, RZ ;  /* 0x0000007847a07210 */ /* 0x080fe20007f5e0ff */
[----:B------:R-:W-:Y:S01]  /*7e50*/  IMAD R225, R225, 0x1c6, RZ ;  /* 0x000001c6e1e17824 */ /* 0x000fe200078e02ff */
[-C--:B------:R-:W-:Y:S01]  /*7e60*/  IADD3 R154, P1, R82, R120.reuse, RZ ;  /* 0x00000078529a7210 */ /* 0x080fe20007f3e0ff */
[----:B------:R-:W-:Y:S01]  /*7e70*/  IMAD R195, R195, 0x1cc, RZ ;  /* 0x000001ccc3c37824 */ /* 0x000fe200078e02ff */
[-C--:B------:R-:W-:Y:S01]  /*7e80*/  LEA.HI.X.SX32 R151, R11, R121.reuse, 0x1, P0 ;  /* 0x000000790b977211 */ /* 0x080fe200000f0eff */
[----:B------:R-:W-:Y:S01]  /*7e90*/  IMAD R11, R26, 0xb3, RZ ;  /* 0x000000b31a0b7824 */ /* 0x000fe200078e02ff */
[-C--:B------:R-:W-:Y:S01]  /*7ea0*/  LEA.HI.X.SX32 R161, R23, R121.reuse, 0x1, P2 ;  /* 0x0000007917a17211 */ /* 0x080fe200010f0eff */
[----:B------:R-:W1:Y:S01]  /*7eb0*/  LDC R233, c[0x0][0x248] ;  /* 0x00009200ffe97b82 */ /* 0x000e620000000800 */
[----:B------:R-:W-:Y:S01]  /*7ec0*/  LEA.HI.X.SX32 R155, R17, R121, 0x1, P1 ;  /* 0x00000079119b7211 */ /* 0x000fe200008f0eff */
[----:B------:R0:W4:Y:S01]  /*7ed0*/  LDG.E.U16 R150, desc[UR60][R150.64] ;  /* 0x0000003c96967981 */ /* 0x000122000c1e1500 */
[----:B------:R-:W-:-:S02]  /*7ee0*/  IADD3 R148, P0, R91, R120, RZ ;  /* 0x000000785b947210 */ /* 0x000fc40007f1e0ff */
[-C--:B------:R-:W-:Y:S01]  /*7ef0*/  IADD3 R152, P2, R83, R120.reuse, RZ ;  /* 0x0000007853987210 */ /* 0x080fe20007f5e0ff */
[C---:B------:R-:W-:Y:S01]  /*7f00*/  IMAD R17, R26.reuse, 0xbb, RZ ;  /* 0x000000bb1a117824 */ /* 0x040fe200078e02ff */
[-C--:B------:R-:W-:Y:S01]  /*7f10*/  IADD3 R146, P1, R95, R120.reuse, RZ ;  /* 0x000000785f927210 */ /* 0x080fe20007f3e0ff */
[----:B------:R-:W1:Y:S01]  /*7f20*/  LDC R231, c[0x0][0x248] ;  /* 0x00009200ffe77b82 */ /* 0x000e620000000800 */
[-C--:B------:R-:W-:Y:S01]  /*7f30*/  LEA.HI.X.SX32 R149, R11, R121.reuse, 0x1, P0 ;  /* 0x000000790b957211 */ /* 0x080fe200000f0eff */
[----:B0-----:R-:W-:Y:S01]  /*7f40*/  IMAD R187, R187, 0x1be, RZ ;  /* 0x000001bebbbb7824 */ /* 0x001fe200078e02ff */
[-C--:B------:R-:W-:Y:S01]  /*7f50*/  LEA.HI.X.SX32 R153, R13, R121.reuse, 0x1, P2 ;  /* 0x000000790d997211 */ /* 0x080fe200010f0eff */
[----:B------:R-:W-:Y:S01]  /*7f60*/  IMAD R13, R26, 0xb7, RZ ;  /* 0x000000b71a0d7824 */ /* 0x000fe200078e02ff */
[-C--:B------:R-:W-:Y:S01]  /*7f70*/  LEA.HI.X.SX32 R147, R9, R121.reuse, 0x1, P1 ;  /* 0x0000007909937211 */ /* 0x080fe200008f0eff */
[----:B------:R0:W4:Y:S01]  /*7f80*/  LDG.E.U16 R148, desc[UR60][R148.64] ;  /* 0x0000003c94947981 */ /* 0x000122000c1e1500 */
[-C--:B------:R-:W-:Y:S01]  /*7f90*/  IADD3 R140, P1, R103, R120.reuse, RZ ;  /* 0x00000078678c7210 */ /* 0x080fe20007f3e0ff */
[----:B------:R-:W0:Y:S01]  /*7fa0*/  LDC R151, c[0x0][0x248] ;  /* 0x00009200ff977b82 */ /* 0x000e220000000800 */
[-C--:B------:R-:W-:Y:S01]  /*7fb0*/  IADD3 R144, P0, R98, R120.reuse, RZ ;  /* 0x0000007862907210 */ /* 0x080fe20007f1e0ff */
[----:B-1----:R-:W-:Y:S01]  /*7fc0*/  IMAD R165, R165, 0x1b6, RZ ;  /* 0x000001b6a5a57824 */ /* 0x002fe200078e02ff */
[-C--:B------:R-:W-:Y:S01]  /*7fd0*/  LEA.HI.X.SX32 R141, R7, R121.reuse, 0x1, P1 ;  /* 0x00000079078d7211 */ /* 0x080fe200008f0eff */
[C---:B------:R-:W-:Y:S01]  /*7fe0*/  IMAD R7, R26.reuse, 0xbf, RZ ;  /* 0x000000bf1a077824 */ /* 0x040fe200078e02ff */
[-C--:B------:R-:W-:Y:S01]  /*7ff0*/  LEA.HI.X.SX32 R145, R13, R121.reuse, 0x1, P0 ;  /* 0x000000790d917211 */ /* 0x080fe200000f0eff */
[----:B------:R-:W4:Y:S02]  /*8000*/  LDG.E.U16 R240, desc[UR60][R240.64] ;  /* 0x0000003cf0f07981 */ /* 0x000f24000c1e1500 */
[----:B0-----:R-:W0:Y:S01]  /*8010*/  LDC R149, c[0x0][0x248] ;  /* 0x00009200ff957b82 */ /* 0x001e220000000800 */
[-C--:B------:R-:W-:Y:S01]  /*8020*/  IADD3 R138, P0, R107, R120.reuse, RZ ;  /* 0x000000786b8a7210 */ /* 0x080fe20007f1e0ff */
[----:B------:R-:W2:Y:S03]  /*8030*/  LDG.E.U16 R204, desc[UR60][R204.64] ;  /* 0x0000003ccccc7981 */ /* 0x000ea6000c1e1500 */
[-C--:B------:R-:W-:Y:S01]  /*8040*/  LEA.HI.X.SX32 R139, R7, R121.reuse, 0x1, P0 ;  /* 0x00000079078b7211 */ /* 0x080fe200000f0eff */
[----:B------:R-:W-:Y:S01]  /*8050*/  IMAD R7, R26, 0xc7, RZ ;  /* 0x000000c71a077824 */ /* 0x000fe200078e02ff */
[-C--:B------:R-:W-:Y:S01]  /*8060*/  IADD3 R132, P0, R118, R120.reuse, RZ ;  /* 0x0000007876847210 */ /* 0x080fe20007f1e0ff */
[----:B------:R-:W1:Y:S01]  /*8070*/  LDC R199, c[0x0][0x248] ;  /* 0x00009200ffc77b82 */ /* 0x000e620000000800 */
[-C--:B------:R-:W-:Y:S01]  /*8080*/  IADD3 R142, P2, R102, R120.reuse, RZ ;  /* 0x00000078668e7210 */ /* 0x080fe20007f5e0ff */
[C---:B------:R-:W-:Y:S01]  /*8090*/  IMAD R9, R26.reuse, 0xc3, RZ ;  /* 0x000000c31a097824 */ /* 0x040fe200078e02ff */
[-C--:B------:R-:W-:Y:S01]  /*80a0*/  LEA.HI.X.SX32 R133, R7, R121.reuse, 0x1, P0 ;  /* 0x0000007907857211 */ /* 0x080fe200000f0eff */
[----:B------:R0:W4:Y:S01]  /*80b0*/  LDG.E.U16 R140, desc[UR60][R140.64] ;  /* 0x0000003c8c8c7981 */ /* 0x000122000c1e1500 */
[-C--:B------:R-:W-:Y:S01]  /*80c0*/  LEA.HI.X.SX32 R143, R17, R121.reuse, 0x1, P2 ;  /* 0x00000079118f7211 */ /* 0x080fe200010f0eff */
[----:B------:R-:W-:Y:S01]  /*80d0*/  IMAD R7, R26, 0xcb, RZ ;  /* 0x000000cb1a077824 */ /* 0x000fe200078e02ff */
[-C--:B------:R-:W-:Y:S01]  /*80e0*/  IADD3 R136, P1, R111, R120.reuse, RZ ;  /* 0x000000786f887210 */ /* 0x080fe20007f3e0ff */
[----:B------:R0:W4:Y:S01]  /*80f0*/  LDG.E.U16 R132, desc[UR60][R132.64] ;  /* 0x0000003c84847981 */ /* 0x000122000c1e1500 */
[-C--:B------:R-:W-:Y:S01]  /*8100*/  IADD3 R134, P2, R115, R120.reuse, RZ ;  /* 0x0000007873867210 */ /* 0x080fe20007f5e0ff */
[----:B------:R-:W-:Y:S01]  /*8110*/  IMAD R151, R151, 0x1ae, RZ ;  /* 0x000001ae97977824 */ /* 0x000fe200078e02ff */
[-C--:B------:R-:W-:Y:S01]  /*8120*/  IADD3 R12, P0, R126, R120.reuse, RZ ;  /* 0x000000787e0c7210 */ /* 0x080fe20007f1e0ff */
[----:B------:R-:W-:Y:S01]  /*8130*/  IMAD R235, R235, 0x1ce, RZ ;  /* 0x000001ceebeb7824 */ /* 0x000fe200078e02ff */
[----:B------:R-:W1:Y:S01]  /*8140*/  LDC R243, c[0x0][0x248] ;  /* 0x00009200fff37b82 */ /* 0x000e620000000800 */
[----:B0-----:R-:W-:Y:S01]  /*8150*/  IMAD R141, R10, 0x1a6, RZ ;  /* 0x000001a60a8d7824 */ /* 0x001fe200078e02ff */
[-C--:B------:R-:W-:Y:S01]  /*8160*/  LEA.HI.X.SX32 R137, R9, R121.reuse, 0x1, P1 ;  /* 0x0000007909897211 */ /* 0x080fe200008f0eff */
[----:B------:R-:W-:Y:S01]  /*8170*/  IMAD R17, R26, 0xd3, RZ ;  /* 0x000000d31a117824 */ /* 0x000fe200078e02ff */
[----:B------:R-:W4:Y:S01]  /*8180*/  LDG.E.U16 R238, desc[UR60][R238.64] ;  /* 0x0000003ceeee7981 */ /* 0x000f22000c1e1500 */
[----:B------:R-:W-:Y:S01]  /*8190*/  IMAD R133, R8, 0x19e, RZ ;  /* 0x0000019e08857824 */ /* 0x000fe200078e02ff */
        /* <DEDUP_REMOVED lines=8> */
[-C--:B------:R-:W-:Y:S01]  /*8220*/  IADD3 R8, P0, R141, R120.reuse, RZ ;  /* 0x000000788d087210 */ /* 0x080fe20007f1e0ff */
[----:B------:R-:W-:Y:S01]  /*8230*/  IMAD R23, R26, 0xeb, RZ ;  /* 0x000000eb1a177824 */ /* 0x000fe200078e02ff */
[-C--:B------:R-:W-:Y:S01]  /*8240*/  LEA.HI.X.SX32 R7, R5, R121.reuse, 0x1, P1 ;  /* 0x0000007905077211 */ /* 0x080fe200008f0eff */
[----:B------:R-:W-:Y:S01]  /*8250*/  IMAD R197, R197, 0x1dc, RZ ;  /* 0x000001dcc5c57824 */ /* 0x000fe200078e02ff */
[-C--:B------:R-:W-:Y:S01]  /*8260*/  LEA.HI.X.SX32 R11, R9, R121.reuse, 0x1, P2 ;  /* 0x00000079090b7211 */ /* 0x080fe200010f0eff */
[----:B------:R1:W4:Y:S01]  /*8270*/  LDG.E.U16 R5, desc[UR60][R12.64] ;  /* 0x0000003c0c057981 */ /* 0x000322000c1e1500 */
[----:B------:R-:W-:Y:S01]  /*8280*/  LEA.HI.X.SX32 R9, R17, R121, 0x1, P0 ;  /* 0x0000007911097211 */ /* 0x000fe200000f0eff */
[----:B------:R-:W5:Y:S01]  /*8290*/  LDC R205, c[0x0][0x248] ;  /* 0x00009200ffcd7b82 */ /* 0x000f620000000800 */
[-C--:B------:R-:W-:Y:S01]  /*82a0*/  IADD3 R16, P0, R149, R120.reuse, RZ ;  /* 0x0000007895107210 */ /* 0x080fe20007f1e0ff */
[----:B------:R-:W4:Y:S01]  /*82b0*/  LDG.E.U16 R6, desc[UR60][R6.64] ;  /* 0x0000003c06067981 */ /* 0x000f22000c1e1500 */
[----:B------:R-:W-:-:S02]  /*82c0*/  IADD3 R14, P2, R165, R120, RZ ;  /* 0x00000078a50e7210 */ /* 0x000fc40007f5e0ff */
[-C--:B------:R-:W-:Y:S01]  /*82d0*/  LEA.HI.X.SX32 R17, R15, R121.reuse, 0x1, P0 ;  /* 0x000000790f117211 */ /* 0x080fe200000f0eff */
[----:B------:R-:W4:Y:S01]  /*82e0*/  LDG.E.U16 R8, desc[UR60][R8.64] ;  /* 0x0000003c08087981 */ /* 0x000f22000c1e1500 */
[----:B-1----:R-:W-:Y:S01]  /*82f0*/  IMAD R13, R26, 0xdb, RZ ;  /* 0x000000db1a0d7824 */ /* 0x002fe200078e02ff */
[-C--:B------:R-:W-:Y:S01]  /*8300*/  IADD3 R12, P0, R189, R120.reuse, RZ ;  /* 0x00000078bd0c7210 */ /* 0x080fe20007f1e0ff */
[----:B------:R-:W1:Y:S01]  /*8310*/  LDC R239, c[0x0][0x248] ;  /* 0x00009200ffef7b82 */ /* 0x000e620000000800 */
[----:B------:R-:W-:Y:S01]  /*8320*/  IMAD R233, R233, 0x1de, RZ ;  /* 0x000001dee9e97824 */ /* 0x000fe200078e02ff */
[----:B------:R0:W4:Y:S01]  /*8330*/  LDG.E.U16 R7, desc[UR60][R10.64] ;  /* 0x0000003c0a077981 */ /* 0x000122000c1e1500 */
[-C--:B------:R-:W-:Y:S02]  /*8340*/  LEA.HI.X.SX32 R15, R13, R121.reuse, 0x1, P2 ;  /* 0x000000790d0f7211 */ /* 0x080fe400010f0eff */
[----:B------:R-:W-:Y:S01]  /*8350*/  LEA.HI.X.SX32 R13, R18, R121, 0x1, P0 ;  /* 0x00000079120d7211 */ /* 0x000fe200000f0eff */
[----:B------:R0:W4:Y:S01]  /*8360*/  LDG.E.U16 R9, desc[UR60][R16.64] ;  /* 0x0000003c10097981 */ /* 0x000122000c1e1500 */
[----:B------:R-:W-:Y:S01]  /*8370*/  IMAD R231, R231, 0x1e6, RZ ;  /* 0x000001e6e7e77824 */ /* 0x000fe200078e02ff */
[----:B------:R-:W3:Y:S01]  /*8380*/  LDC R33, c[0x0][0x248] ;  /* 0x00009200ff217b82 */ /* 0x000ee20000000800 */
[----:B------:R-:W-:Y:S01]  /*8390*/  IMAD R199, R199, 0x1ec, RZ ;  /* 0x000001ecc7c77824 */ /* 0x000fe200078e02ff */
[----:B------:R-:W4:Y:S01]  /*83a0*/  LDG.E.U16 R248, desc[UR60][R248.64] ;  /* 0x0000003cf8f87981 */ /* 0x000f22000c1e1500 */
[----:B0-----:R-:W-:-:S02]  /*83b0*/  IADD3 R10, P1, R151, R120, RZ ;  /* 0x00000078970a7210 */ /* 0x001fc40007f3e0ff */
[-C--:B------:R-:W-:Y:S01]  /*83c0*/  IADD3 R20, P0, R187, R120.reuse, RZ ;  /* 0x00000078bb147210 */ /* 0x080fe20007f1e0ff */
[----:B------:R-:W4:Y:S01]  /*83d0*/  LDG.E.U16 R12, desc[UR60][R12.64] ;  /* 0x0000003c0c0c7981 */ /* 0x000f22000c1e1500 */
[-C--:B------:R-:W-:Y:S01]  /*83e0*/  LEA.HI.X.SX32 R11, R21, R121.reuse, 0x1, P1 ;  /* 0x00000079150b7211 */ /* 0x080fe200008f0eff */
[C---:B------:R-:W-:Y:S01]  /*83f0*/  IMAD R17, R26.reuse, 0xdf, RZ ;  /* 0x000000df1a117824 */ /* 0x040fe200078e02ff */
[-C--:B------:R-:W-:Y:S01]  /*8400*/  IADD3 R18, P2, R195, R120.reuse, RZ ;  /* 0x00000078c3127210 */ /* 0x080fe20007f5e0ff */
[C---:B------:R-:W-:Y:S01]  /*8410*/  IMAD R29, R26.reuse, 0xf3, RZ ;  /* 0x000000f31a1d7824 */ /* 0x040fe200078e02ff */
[----:B------:R-:W0:Y:S01]  /*8420*/  LDC R35, c[0x0][0x248] ;  /* 0x00009200ff237b82 */ /* 0x000e220000000800 */
[----:B------:R-:W4:Y:S01]  /*8430*/  LDG.E.U16 R10, desc[UR60][R10.64] ;  /* 0x0000003c0a0a7981 */ /* 0x000f22000c1e1500 */
[-C--:B------:R-:W-:Y:S01]  /*8440*/  LEA.HI.X.SX32 R21, R17, R121.reuse, 0x1, P0 ;  /* 0x0000007911157211 */ /* 0x080fe200000f0eff */
[----:B------:R-:W-:Y:S01]  /*8450*/  IMAD R17, R26, 0xe7, RZ ;  /* 0x000000e71a117824 */ /* 0x000fe200078e02ff */
[----:B------:R-:W-:Y:S01]  /*8460*/  IADD3 R16, P0, R235, R120, RZ ;  /* 0x00000078eb107210 */ /* 0x000fe20007f1e0ff */
[----:B------:R-:W-:Y:S01]  /*8470*/  IMAD R243, R243, 0x1ee, RZ ;  /* 0x000001eef3f37824 */ /* 0x000fe200078e02ff */
[-C--:B------:R-:W-:Y:S01]  /*8480*/  LEA.HI.X.SX32 R19, R19, R121.reuse, 0x1, P2 ;  /* 0x0000007913137211 */ /* 0x080fe200010f0eff */
[----:B------:R5:W4:Y:S01]  /*8490*/  LDG.E.U16 R13, desc[UR60][R20.64] ;  /* 0x0000003c140d7981 */ /* 0x000b22000c1e1500 */
[----:B------:R-:W-:Y:S01]  /*84a0*/  IMAD R241, R241, 0x1f6, RZ ;  /* 0x000001f6f1f17824 */ /* 0x000fe200078e02ff */
[----:B------:R-:W0:Y:S02]  /*84b0*/  LDC R40, c[0x0][0x248] ;  /* 0x00009200ff287b82 */ /* 0x000e240000000800 */
[----:B------:R5:W4:Y:S01]  /*84c0*/  LDG.E.U16 R11, desc[UR60][R14.64] ;  /* 0x0000003c0e0b7981 */ /* 0x000b22000c1e1500 */
[----:B------:R-:W-:-:S02]  /*84d0*/  LEA.HI.X.SX32 R17, R17, R121, 0x1, P0 ;  /* 0x0000007911117211 */ /* 0x000fc400000f0eff */
[-C--:B------:R-:W-:Y:S01]  /*84e0*/  IADD3 R22, P0, R229, R120.reuse, RZ ;  /* 0x00000078e5167210 */ /* 0x080fe20007f1e0ff */
[----:B------:R-:W-:Y:S01]  /*84f0*/  IMAD R49, R56, 0x228, RZ ;  /* 0x0000022838317824 */ /* 0x000fe200078e02ff */
[----:B------:R-:W4:Y:S01]  /*8500*/  LDG.E.U16 R136, desc[UR60][R136.64] ;  /* 0x0000003c88887981 */ /* 0x000f22000c1e1500 */
[----:B-----5:R-:W-:Y:S01]  /*8510*/  IMAD R21, R26, 0xef, RZ ;  /* 0x000000ef1a157824 */ /* 0x020fe200078e02ff */
[----:B------:R-:W5:Y:S01]  /*8520*/  LDC R45, c[0x0][0x248] ;  /* 0x00009200ff2d7b82 */ /* 0x000f620000000800 */
[----:B------:R-:W-:Y:S01]  /*8530*/  IMAD R64, R64, 0x25c, RZ ;  /* 0x0000025c40407824 */ /* 0x000fe200078e02ff */
[----:B------:R-:W4:Y:S01]  /*8540*/  LDG.E.U16 R134, desc[UR60][R134.64] ;  /* 0x0000003c86867981 */ /* 0x000f22000c1e1500 */
[----:B------:R-:W-:Y:S01]  /*8550*/  IMAD R15, R26, 0xe3, RZ ;  /* 0x000000e31a0f7824 */ /* 0x000fe200078e02ff */
[-C--:B------:R-:W-:Y:S02]  /*8560*/  IADD3 R14, P1, R225, R120.reuse, RZ ;  /* 0x00000078e10e7210 */ /* 0x080fe40007f3e0ff */
[----:B------:R-:W4:Y:S02]  /*8570*/  LDG.E.U16 R16, desc[UR60][R16.64] ;  /* 0x0000003c10107981 */ /* 0x000f24000c1e1500 */
[-C--:B------:R-:W-:Y:S01]  /*8580*/  LEA.HI.X.SX32 R15, R15, R121.reuse, 0x1, P1 ;  /* 0x000000790f0f7211 */ /* 0x080fe200008f0eff */
[----:B------:R-:W-:Y:S01]  /*8590*/  IMAD R205, R205, 0x1fc, RZ ;  /* 0x000001fccdcd7824 */ /* 0x000fe200078e02ff */
[----:B------:R-:W-:Y:S01]  /*85a0*/  LEA.HI.X.SX32 R23, R23, R121, 0x1, P0 ;  /* 0x0000007917177211 */ /* 0x000fe200000f0eff */
[----:B-1----:R-:W-:Y:S01]  /*85b0*/  IMAD R239, R239, 0x1fe, RZ ;  /* 0x000001feefef7824 */ /* 0x002fe200078e02ff */
[-C--:B------:R-:W-:Y:S01]  /*85c0*/  IADD3 R20, P2, R231, R120.reuse, RZ ;  /* 0x00000078e7147210 */ /* 0x080fe20007f5e0ff */
[----:B------:R-:W4:Y:S01]  /*85d0*/  LDG.E.U16 R14, desc[UR60][R14.64] ;  /* 0x0000003c0e0e7981 */ /* 0x000f22000c1e1500 */
[----:B------:R-:W-:Y:S01]  /*85e0*/  IADD3 R24, P0, R233, R120, RZ ;  /* 0x00000078e9187210 */ /* 0x000fe20007f1e0ff */
[----:B------:R-:W1:Y:S02]  /*85f0*/  LDC R36, c[0x0][0x248] ;  /* 0x00009200ff247b82 */ /* 0x000e640000000800 */
[----:B------:R-:W4:Y:S04]  /*8600*/  LDG.E.U16 R17, desc[UR60][R22.64] ;  /* 0x0000003c16117981 */ /* 0x000f28000c1e1500 */
[----:B------:R-:W4:Y:S01]  /*8610*/  LDG.E.U16 R142, desc[UR60][R142.64] ;  /* 0x0000003c8e8e7981 */ /* 0x000f22000c1e1500 */
[----:B---3--:R-:W-:Y:S01]  /*8620*/  IMAD R41, R33, 0x206, RZ ;  /* 0x0000020621297824 */ /* 0x008fe200078e02ff */
[----:B------:R-:W3:Y:S02]  /*8630*/  LDC R39, c[0x0][0x248] ;  /* 0x00009200ff277b82 */ /* 0x000ee40000000800 */
[----:B------:R0:W4:Y:S02]  /*8640*/  LDG.E.U16 R15, desc[UR60][R18.64] ;  /* 0x0000003c120f7981 */ /* 0x000124000c1e1500 */
[----:B0-----:R-:W-:-:S02]  /*8650*/  IMAD R35, R35, 0x20a, RZ ;  /* 0x0000020a23237824 */ /* 0x001fc400078e02ff */
[----:B------:R-:W4:Y:S02]  /*8660*/  LDG.E.U16 R246, desc[UR60][R246.64] ;  /* 0x0000003cf6f67981 */ /* 0x000f24000c1e1500 */
[----:B------:R-:W0:Y:S02]  /*8670*/  LDC R44, c[0x0][0x248] ;  /* 0x00009200ff2c7b82 */ /* 0x000e240000000800 */
[----:B------:R-:W4:Y:S01]  /*8680*/  LDG.E.U16 R138, desc[UR60][R138.64] ;  /* 0x0000003c8a8a7981 */ /* 0x000f22000c1e1500 */
[----:B------:R-:W-:-:S03]  /*8690*/  IADD3 R18, P1, R197, R120, RZ ;  /* 0x00000078c5127210 */ /* 0x000fc60007f3e0ff */
[----:B------:R-:W4:Y:S01]  /*86a0*/  LDG.E.U16 R144, desc[UR60][R144.64] ;  /* 0x0000003c90907981 */ /* 0x000f22000c1e1500 */
[-C--:B------:R-:W-:Y:S01]  /*86b0*/  LEA.HI.X.SX32 R19, R25, R121.reuse, 0x1, P1 ;  /* 0x0000007919137211 */ /* 0x080fe200008f0eff */
[----:B------:R-:W-:Y:S01]  /*86c0*/  IMAD R33, R26, 0x103, RZ ;  /* 0x000001031a217824 */ /* 0x000fe200078e02ff */
[-C--:B------:R-:W-:Y:S01]  /*86d0*/  IADD3 R22, P1, R199, R120.reuse, RZ ;  /* 0x00000078c7167210 */ /* 0x080fe20007f3e0ff */
[----:B------:R-:W-:Y:S01]  /*86e0*/  IMAD R57, R40, 0x216, RZ ;  /* 0x0000021628397824 */ /* 0x000fe200078e02ff */
[-C--:B------:R-:W-:Y:S01]  /*86f0*/  LEA.HI.X.SX32 R25, R21, R121.reuse, 0x1, P0 ;  /* 0x0000007915197211 */ /* 0x080fe200000f0eff */
[----:B------:R-:W4:Y:S01]  /*8700*/  LDG.E.U16 R18, desc[UR60][R18.64] ;  /* 0x0000003c12127981 */ /* 0x000f22000c1e1500 */
[-C--:B------:R-:W-:Y:S01]  /*8710*/  LEA.HI.X.SX32 R21, R29, R121.reuse, 0x1, P2 ;  /* 0x000000791d157211 */ /* 0x080fe200010f0eff */
[----:B-----5:R-:W-:Y:S01]  /*8720*/  IMAD R45, R45, 0x10b, RZ ;  /* 0x0000010b2d2d7824 */ /* 0x020fe200078e02ff */
[----:B------:R-:W-:Y:S01]  /*8730*/  LEA.HI.X.SX32 R23, R28, R121, 0x1, P1 ;  /* 0x000000791c177211 */ /* 0x000fe200008f0eff */
[----:B------:R-:W-:Y:S01]  /*8740*/  IMAD R29, R26, 0xf7, RZ ;  /* 0x000000f71a1d7824 */ /* 0x000fe200078e02ff */
[----:B------:R-:W5:Y:S01]  /*8750*/  LDC R40, c[0x0][0x248] ;  /* 0x00009200ff287b82 */ /* 0x000f620000000800 */
[----:B------:R-:W4:Y:S01]  /*8760*/  LDG.E.U16 R20, desc[UR60][R20.64] ;  /* 0x0000003c14147981 */ /* 0x000f22000c1e1500 */
[----:B------:R-:W-:-:S03]  /*8770*/  IADD3 R30, P1, R241, R120, RZ ;  /* 0x00000078f11e7210 */ /* 0x000fc60007f3e0ff */
[----:B------:R1:W4:Y:S01]  /*8780*/  LDG.E.U16 R19, desc[UR60][R24.64] ;  /* 0x0000003c18137981 */ /* 0x000322000c1e1500 */
[----:B---3--:R-:W-:Y:S02]  /*8790*/  IMAD R39, R39, 0x10d, RZ ;  /* 0x0000010d27277824 */ /* 0x008fe400078e02ff */
[----:B------:R-:W3:Y:S01]  /*87a0*/  LDC R56, c[0x0][0x248] ;  /* 0x00009200ff387b82 */ /* 0x000ee20000000800 */
[----:B------:R-:W4:Y:S04]  /*87b0*/  LDG.E.U16 R154, desc[UR60][R154.64] ;  /* 0x0000003c9a9a7981 */ /* 0x000f28000c1e1500 */
[----:B------:R0:W4:Y:S01]  /*87c0*/  LDG.E.U16 R21, desc[UR60][R22.64] ;  /* 0x0000003c16157981 */ /* 0x000122000c1e1500 */
[----:B-1----:R-:W-:Y:S01]  /*87d0*/  IMAD R25, R26, 0xfb, RZ ;  /* 0x000000fb1a197824 */ /* 0x002fe200078e02ff */
[-C--:B------:R-:W-:Y:S01]  /*87e0*/  IADD3 R24, P2, R205, R120.reuse, RZ ;  /* 0x00000078cd187210 */ /* 0x080fe20007f5e0ff */
[----:B------:R-:W1:Y:S01]  /*87f0*/  LDC R114, c[0x0][0x248] ;  /* 0x00009200ff727b82 */ /* 0x000e620000000800 */
[----:B------:R-:W4:Y:S04]  /*8800*/  LDG.E.U16 R152, desc[UR60][R152.64] ;  /* 0x0000003c98987981 */ /* 0x000f28000c1e1500 */
[----:B------:R-:W4:Y:S01]  /*8810*/  LDG.E.U16 R146, desc[UR60][R146.64] ;  /* 0x0000003c92927981 */ /* 0x000f22000c1e1500 */
[----:B0-----:R-:W-:-:S02]  /*8820*/  IADD3 R22, P0, R243, R120, RZ ;  /* 0x00000078f3167210 */ /* 0x001fc40007f1e0ff */
[----:B------:R-:W0:Y:S01]  /*8830*/  LDC R116, c[0x0][0x248] ;  /* 0x00009200ff747b82 */ /* 0x000e220000000800 */
[----:B------:R-:W4:Y:S01]  /*8840*/  LDG.E.U16 R160, desc[UR60][R160.64] ;  /* 0x0000003ca0a07981 */ /* 0x000f22000c1e1500 */
[-C--:B------:R-:W-:Y:S01]  /*8850*/  LEA.HI.X.SX32 R23, R29, R121.reuse, 0x1, P0 ;  /* 0x000000791d177211 */ /* 0x080fe200000f0eff */
[----:B------:R-:W-:Y:S01]  /*8860*/  IMAD R29, R26, 0xff, RZ ;  /* 0x000000ff1a1d7824 */ /* 0x000fe200078e02ff */
[----:B------:R-:W-:Y:S01]  /*8870*/  IADD3 R28, P0, R239, R120, RZ ;  /* 0x00000078ef1c7210 */ /* 0x000fe20007f1e0ff */
[----:B------:R-:W4:Y:S01]  /*8880*/  LDG.E.U16 R158, desc[UR60][R158.64] ;  /* 0x0000003c9e9e7981 */ /* 0x000f22000c1e1500 */
[-C--:B------:R-:W-:Y:S02]  /*8890*/  LEA.HI.X.SX32 R31, R25, R121.reuse, 0x1, P1 ;  /* 0x00000079191f7211 */ /* 0x080fe400008f0eff */
[-C--:B------:R-:W-:Y:S01]  /*88a0*/  LEA.HI.X.SX32 R25, R27, R121.reuse, 0x1, P2 ;  /* 0x000000791b197211 */ /* 0x080fe200010f0eff */
[----:B------:R-:W4:Y:S01]  /*88b0*/  LDG.E.U16 R22, desc[UR60][R22.64] ;  /* 0x0000003c16167981 */ /* 0x000f22000c1e1500 */
[----:B------:R-:W-:Y:S01]  /*88c0*/  LEA.HI.X.SX32 R29, R29, R121, 0x1, P0 ;  /* 0x000000791d1d7211 */ /* 0x000fe200000f0eff */
[----:B---3--:R-:W-:Y:S01]  /*88d0*/  IMAD R56, R56, 0x11f, RZ ;  /* 0x0000011f38387824 */ /* 0x008fe200078e02ff */
[----:B------:R-:W3:Y:S01]  /*88e0*/  LDC R249, c[0x0][0x248] ;  /* 0x00009200fff97b82 */ /* 0x000ee20000000800 */
[----:B------:R-:W4:Y:S04]  /*88f0*/  LDG.E.U16 R24, desc[UR60][R24.64] ;  /* 0x0000003c18187981 */ /* 0x000f28000c1e1500 */
[----:B------:R-:W4:Y:S03]  /*8900*/  LDG.E.U16 R162, desc[UR60][R162.64] ;  /* 0x0000003ca2a27981 */ /* 0x000f26000c1e1500 */
[----:B------:R-:W2:Y:S01]  /*8910*/  LDC R131, c[0x0][0x248] ;  /* 0x00009200ff837b82 */ /* 0x000ea20000000800 */
[----:B------:R5:W4:Y:S04]  /*8920*/  LDG.E.U16 R23, desc[UR60][R30.64] ;  /* 0x0000003c1e177981 */ /* 0x000b28000c1e1500 */
[----:B------:R1:W4:Y:S01]  /*8930*/  LDG.E.U16 R25, desc[UR60][R28.64] ;  /* 0x0000003c1c197981 */ /* 0x000322000c1e1500 */
[----:B------:R-:W-:-:S02]  /*8940*/  IMAD R27, R26, 0x105, RZ ;  /* 0x000001051a1b7824 */ /* 0x000fc400078e02ff */
[----:B------:R-:W2:Y:S01]  /*8950*/  LDC R129, c[0x0][0x248] ;  /* 0x00009200ff817b82 */ /* 0x000ea20000000800 */
[----:B------:R-:W4:Y:S01]  /*8960*/  LDG.E.U16 R166, desc[UR60][R166.64] ;  /* 0x0000003ca6a67981 */ /* 0x000f22000c1e1500 */
[----:B-----5:R-:W-:Y:S01]  /*8970*/  IMAD R31, R34, 0x208, RZ ;  /* 0x00000208221f7824 */ /* 0x020fe200078e02ff */
[-C--:B------:R-:W-:Y:S02]  /*8980*/  IADD3 R34, P0, R41, R120.reuse, RZ ;  /* 0x0000007829227210 */ /* 0x080fe40007f1e0ff */
[----:B------:R-:W5:Y:S01]  /*8990*/  LDG.E.U16 R156, desc[UR60][R156.64] ;  /* 0x0000003c9c9c7981 */ /* 0x000f62000c1e1500 */
[----:B-1----:R-:W-:Y:S01]  /*89a0*/  IMAD R29, R32, 0x20e, RZ ;  /* 0x0000020e201d7824 */ /* 0x002fe200078e02ff */
[-C--:B------:R-:W-:Y:S01]  /*89b0*/  IADD3 R32, P1, R31, R120.reuse, RZ ;  /* 0x000000781f207210 */ /* 0x080fe20007f3e0ff */
[----:B------:R-:W-:Y:S01]  /*89c0*/  IMAD R31, R26, 0x107, RZ ;  /* 0x000001071a1f7824 */ /* 0x000fe200078e02ff */
[-C--:B------:R-:W-:Y:S01]  /*89d0*/  IADD3 R28, P2, R35, R120.reuse, RZ ;  /* 0x00000078231c7210 */ /* 0x080fe20007f5e0ff */
[----:B------:R-:W1:Y:S01]  /*89e0*/  LDC R41, c[0x0][0x248] ;  /* 0x00009200ff297b82 */ /* 0x000e620000000800 */
[----:B------:R-:W-:Y:S01]  /*89f0*/  LEA.HI.X.SX32 R35, R33, R121, 0x1, P0 ;  /* 0x0000007921237211 */ /* 0x000fe200000f0eff */
[----:B------:R-:W5:Y:S01]  /*8a00*/  LDG.E.U16 R174, desc[UR60][R174.64] ;  /* 0x0000003caeae7981 */ /* 0x000f62000c1e1500 */
[----:B------:R-:W-:-:S02]  /*8a10*/  IADD3 R30, P0, R29, R120, RZ ;  /* 0x000000781d1e7210 */ /* 0x000fc40007f1e0ff */
[-C--:B------:R-:W-:Y:S01]  /*8a20*/  LEA.HI.X.SX32 R29, R27, R121.reuse, 0x1, P2 ;  /* 0x000000791b1d7211 */ /* 0x080fe200010f0eff */
[----:B------:R0:W5:Y:S01]  /*8a30*/  LDG.E.U16 R26, desc[UR60][R34.64] ;  /* 0x0000003c221a7981 */ /* 0x000162000c1e1500 */
[-C--:B------:R-:W-:Y:S01]  /*8a40*/  LEA.HI.X.SX32 R33, R123, R121.reuse, 0x1, P1 ;  /* 0x000000797b217211 */ /* 0x080fe200008f0eff */
[----:B------:R-:W2:Y:S01]  /*8a50*/  LDC R128, c[0x0][0x248] ;  /* 0x00009200ff807b82 */ /* 0x000ea20000000800 */
[-C--:B------:R-:W-:Y:S01]  /*8a60*/  LEA.HI.X.SX32 R31, R31, R121.reuse, 0x1, P0 ;  /* 0x000000791f1f7211 */ /* 0x080fe200000f0eff */
[----:B------:R-:W5:Y:S04]  /*8a70*/  LDG.E.U16 R28, desc[UR60][R28.64] ;  /* 0x0000003c1c1c7981 */ /* 0x000f68000c1e1500 */
[----:B------:R3:W5:Y:S01]  /*8a80*/  LDG.E.U16 R27, desc[UR60][R32.64] ;  /* 0x0000003c201b7981 */ /* 0x000762000c1e1500 */
[----:B0-----:R-:W-:Y:S01]  /*8a90*/  IMAD R35, R46, 0x218, RZ ;  /* 0x000002182e237824 */ /* 0x001fe200078e02ff */
[----:B------:R-:W0:Y:S02]  /*8aa0*/  LDC R123, c[0x0][0x248] ;  /* 0x00009200ff7b7b82 */ /* 0x000e240000000800 */
[----:B------:R-:W5:Y:S04]  /*8ab0*/  LDG.E.U16 R168, desc[UR60][R168.64] ;  /* 0x0000003ca8a87981 */ /* 0x000f68000c1e1500 */
[----:B------:R3:W5:Y:S02]  /*8ac0*/  LDG.E.U16 R29, desc[UR60][R30.64] ;  /* 0x0000003c1e1d7981 */ /* 0x000764000c1e1500 */
[----:B---3--:R-:W-:Y:S01]  /*8ad0*/  IMAD R33, R36, 0x21a, RZ ;  /* 0x0000021a24217824 */ /* 0x008fe200078e02ff */
[----:B------:R-:W3:Y:S01]  /*8ae0*/  LDC R46, c[0x0][0x248] ;  /* 0x00009200ff2e7b82 */ /* 0x000ee20000000800 */
[----:B------:R-:W4:Y:S04]  /*8af0*/  LDG.E.U16 R172, desc[UR60][R172.64] ;  /* 0x0000003cacac7981 */ /* 0x000f28000c1e1500 */
[----:B------:R-:W5:Y:S01]  /*8b00*/  LDG.E.U16 R176, desc[UR60][R176.64] ;  /* 0x0000003cb0b07981 */ /* 0x000f62000c1e1500 */
[----:B------:R-:W-:Y:S01]  /*8b10*/  IADD3 R30, P0, R57, R120, RZ ;  /* 0x00000078391e7210 */ /* 0x000fe20007f1e0ff */
[----:B-1----:R-:W-:Y:S01]  /*8b20*/  IMAD R41, R41, 0x10f, RZ ;  /* 0x0000010f29297824 */ /* 0x002fe200078e02ff */
[----:B------:R-:W1:Y:S01]  /*8b30*/  LDC R130, c[0x0][0x248] ;  /* 0x00009200ff827b82 */ /* 0x000e620000000800 */
[----:B------:R-:W5:Y:S01]  /*8b40*/  LDG.E.U16 R170, desc[UR60][R170.64] ;  /* 0x0000003caaaa7981 */ /* 0x000f62000c1e1500 */
[----:B------:R-:W-:-:S02]  /*8b50*/  LEA.HI.X.SX32 R31, R45, R121, 0x1, P0 ;  /* 0x000000792d1f7211 */ /* 0x000fc400000f0eff */
[-C--:B------:R-:W-:Y:S01]  /*8b60*/  IADD3 R32, P0, R33, R120.reuse, RZ ;  /* 0x0000007821207210 */ /* 0x080fe20007f1e0ff */
[----:B------:R-:W-:Y:S01]  /*8b70*/  IMAD R57, R44, 0x21c, RZ ;  /* 0x0000021c2c397824 */ /* 0x000fe200078e02ff */
[-C--:B------:R-:W-:Y:S01]  /*8b80*/  IADD3 R36, P1, R35, R120.reuse, RZ ;  /* 0x0000007823247210 */ /* 0x080fe20007f3e0ff */
[----:B------:R-:W5:Y:S01]  /*8b90*/  LDG.E.U16 R30, desc[UR60][R30.64] ;  /* 0x0000003c1e1e7981 */ /* 0x000f62000c1e1500 */
[-C--:B------:R-:W-:Y:S01]  /*8ba0*/  LEA.HI.X.SX32 R33, R39, R121.reuse, 0x1, P0 ;  /* 0x0000007927217211 */ /* 0x080fe200000f0eff */
[----:B------:R-:W2:Y:S01]  /*8bb0*/  LDC R44, c[0x0][0x248] ;  /* 0x00009200ff2c7b82 */ /* 0x000ea20000000800 */
[----:B------:R-:W-:Y:S01]  /*8bc0*/  IADD3 R34, P2, R57, R120, RZ ;  /* 0x0000007839227210 */ /* 0x000fe20007f5e0ff */
[----:B------:R-:W4:Y:S04]  /*8bd0*/  LDG.E.U16 R178, desc[UR60][R178.64] ;  /* 0x0000003cb2b27981 */ /* 0x000f28000c1e1500 */
[----:B------:R-:W5:Y:S02]  /*8be0*/  LDG.E.U16 R184, desc[UR60][R184.64] ;  /* 0x0000003cb8b87981 */ /* 0x000f64000c1e1500 */
[----:B------:R-:W0:Y:S01]  /*8bf0*/  LDC R39, c[0x0][0x248] ;  /* 0x00009200ff277b82 */ /* 0x000e220000000800 */
[-C--:B------:R-:W-:Y:S01]  /*8c00*/  LEA.HI.X.SX32 R37, R37, R121.reuse, 0x1, P1 ;  /* 0x0000007925257211 */ /* 0x080fe200008f0eff */
[----:B------:R-:W4:Y:S01]  /*8c10*/  LDG.E.U16 R32, desc[UR60][R32.64] ;  /* 0x0000003c20207981 */ /* 0x000f22000c1e1500 */
[----:B------:R-:W-:Y:S01]  /*8c20*/  LEA.HI.X.SX32 R35, R38, R121, 0x1, P2 ;  /* 0x0000007926237211 */ /* 0x000fe200010f0eff */
[----:B------:R-:W-:-:S02]  /*8c30*/  IMAD R57, R54, 0x226, RZ ;  /* 0x0000022636397824 */ /* 0x000fc400078e02ff */
[----:B------:R3:W4:Y:S02]  /*8c40*/  LDG.E.U16 R31, desc[UR60][R36.64] ;  /* 0x0000003c241f7981 */ /* 0x000724000c1e1500 */
[----:B------:R-:W1:Y:S02]  /*8c50*/  LDC R45, c[0x0][0x248] ;  /* 0x00009200ff2d7b82 */ /* 0x000e640000000800 */
[----:B------:R-:W4:Y:S04]  /*8c60*/  LDG.E.U16 R182, desc[UR60][R182.64] ;  /* 0x0000003cb6b67981 */ /* 0x000f28000c1e1500 */
[----:B------:R3:W4:Y:S02]  /*8c70*/  LDG.E.U16 R33, desc[UR60][R34.64] ;  /* 0x0000003c22217981 */ /* 0x000724000c1e1500 */
[----:B---3--:R-:W-:Y:S01]  /*8c80*/  IMAD R37, R40, 0x22a, RZ ;  /* 0x0000022a28257824 */ /* 0x008fe200078e02ff */
[-C--:B------:R-:W-:Y:S01]  /*8c90*/  IADD3 R40, P1, R57, R120.reuse, RZ ;  /* 0x0000007839287210 */ /* 0x080fe20007f3e0ff */
[----:B------:R-:W-:Y:S01]  /*8ca0*/  IMAD R46, R46, 0x238, RZ ;  /* 0x000002382e2e7824 */ /* 0x000fe200078e02ff */
[-C--:B------:R-:W-:Y:S01]  /*8cb0*/  IADD3 R36, P2, R49, R120.reuse, RZ ;  /* 0x0000007831247210 */ /* 0x080fe20007f5e0ff */
[----:B------:R-:W3:Y:S01]  /*8cc0*/  LDC R57, c[0x0][0x248] ;  /* 0x00009200ff397b82 */ /* 0x000ee20000000800 */
[----:B------:R-:W4:Y:S01]  /*8cd0*/  LDG.E.U16 R180, desc[UR60][R180.64] ;  /* 0x0000003cb4b47981 */ /* 0x000f22000c1e1500 */
[----:B------:R-:W-:Y:S01]  /*8ce0*/  IADD3 R34, P0, R59, R120, RZ ;  /* 0x000000783b227210 */ /* 0x000fe20007f1e0ff */
[----:B0-----:R-:W-:-:S02]  /*8cf0*/  IMAD R39, R39, 0x115, RZ ;  /* 0x0000011527277824 */ /* 0x001fc400078e02ff */
[----:B------:R-:W5:Y:S01]  /*8d00*/  LDG.E.U16 R216, desc[UR60][R216.64] ;  /* 0x0000003cd8d87981 */ /* 0x000f62000c1e1500 */
[-C--:B------:R-:W-:Y:S02]  /*8d10*/  LEA.HI.X.SX32 R35, R41, R121.reuse, 0x1, P0 ;  /* 0x0000007929237211 */ /* 0x080fe400000f0eff */
[----:B------:R-:W0:Y:S01]  /*8d20*/  LDC R49, c[0x0][0x248] ;  /* 0x00009200ff317b82 */ /* 0x000e220000000800 */
[----:B------:R-:W-:Y:S01]  /*8d30*/  IADD3 R38, P0, R37, R120, RZ ;  /* 0x0000007825267210 */ /* 0x000fe20007f1e0ff */
[----:B------:R-:W4:Y:S01]  /*8d40*/  LDG.E.U16 R190, desc[UR60][R190.64] ;  /* 0x0000003cbebe7981 */ /* 0x000f22000c1e1500 */
[-C--:B------:R-:W-:Y:S02]  /*8d50*/  LEA.HI.X.SX32 R41, R53, R121.reuse, 0x1, P1 ;  /* 0x0000007935297211 */ /* 0x080fe400008f0eff */
[-C--:B------:R-:W-:Y:S01]  /*8d60*/  LEA.HI.X.SX32 R37, R215, R121.reuse, 0x1, P2 ;  /* 0x00000079d7257211 */ /* 0x080fe200010f0eff */
[----:B------:R-:W-:Y:S01]  /*8d70*/  IMAD R59, R48, 0x22c, RZ ;  /* 0x0000022c303b7824 */ /* 0x000fe200078e02ff */
[----:B------:R-:W-:Y:S01]  /*8d80*/  LEA.HI.X.SX32 R39, R39, R121, 0x1, P0 ;  /* 0x0000007927277211 */ /* 0x000fe200000f0eff */
[----:B------:R-:W2:Y:S01]  /*8d90*/  LDC R53, c[0x0][0x248] ;  /* 0x00009200ff357b82 */ /* 0x000ea20000000800 */
[----:B------:R-:W4:Y:S04]  /*8da0*/  LDG.E.U16 R34, desc[UR60][R34.64] ;  /* 0x0000003c22227981 */ /* 0x000f28000c1e1500 */
[----:B------:R-:W4:Y:S03]  /*8db0*/  LDG.E.U16 R36, desc[UR60][R36.64] ;  /* 0x0000003c24247981 */ /* 0x000f26000c1e1500 */
[----:B------:R-:W0:Y:S01]  /*8dc0*/  LDC R54, c[0x0][0x248] ;  /* 0x00009200ff367b82 */ /* 0x000e220000000800 */
[----:B------:R-:W4:Y:S04]  /*8dd0*/  LDG.E.U16 R208, desc[UR60][R208.64] ;  /* 0x0000003cd0d07981 */ /* 0x000f28000c1e1500 */
[----:B------:R-:W4:Y:S03]  /*8de0*/  LDG.E.U16 R35, desc[UR60][R40.64] ;  /* 0x0000003c28237981 */ /* 0x000f26000c1e1500 */
[----:B------:R-:W0:Y:S01]  /*8df0*/  LDC R48, c[0x0][0x248] ;  /* 0x00009200ff307b82 */ /* 0x000e220000000800 */
[----:B------:R1:W4:Y:S01]  /*8e00*/  LDG.E.U16 R37, desc[UR60][R38.64] ;  /* 0x0000003c26257981 */ /* 0x000322000c1e1500 */
[----:B---3--:R-:W-:-:S03]  /*8e10*/  IMAD R57, R57, 0x11d, RZ ;  /* 0x0000011d39397824 */ /* 0x008fc600078e02ff */
[----:B------:R-:W3:Y:S01]  /*8e20*/  LDG.E.U16 R210, desc[UR60][R210.64] ;  /* 0x0000003cd2d27981 */ /* 0x000ee2000c1e1500 */
[----:B--2---:R-:W-:Y:S02]  /*8e30*/  IMAD R53, R53, 0x23a, RZ ;  /* 0x0000023a35357824 */ /* 0x004fe400078e02ff */
[----:B------:R-:W2:Y:S01]  /*8e40*/  LDC R137, c[0x0][0x248] ;  /* 0x00009200ff897b82 */ /* 0x000ea20000000800 */
[----:B------:R-:W3:Y:S01]  /*8e50*/  LDG.E.U16 R202, desc[UR60][R202.64] ;  /* 0x0000003ccaca7981 */ /* 0x000ee2000c1e1500 */
[-C--:B-1----:R-:W-:Y:S01]  /*8e60*/  IADD3 R38, P0, R59, R120.reuse, RZ ;  /* 0x000000783b267210 */ /* 0x082fe20007f1e0ff */
[----:B------:R-:W-:Y:S02]  /*8e70*/  IMAD R40, R44, 0x236, RZ ;  /* 0x000002362c287824 */ /* 0x000fe400078e02ff */
[----:B------:R-:W3:Y:S01]  /*8e80*/  LDG.E.U16 R200, desc[UR60][R200.64] ;  /* 0x0000003cc8c87981 */ /* 0x000ee2000c1e1500 */
[----:B------:R-:W-:Y:S02]  /*8e90*/  LEA.HI.X.SX32 R39, R42, R121, 0x1, P0 ;  /* 0x000000792a277211 */ /* 0x000fe400000f0eff */
[-C--:B------:R-:W-:Y:S01]  /*8ea0*/  IADD3 R42, P2, R46, R120.reuse, RZ ;  /* 0x000000782e2a7210 */ /* 0x080fe20007f5e0ff */
[----:B------:R-:W-:Y:S01]  /*8eb0*/  IMAD R41, R45, 0x11b, RZ ;  /* 0x0000011b2d297824 */ /* 0x000fe200078e02ff */
[----:B------:R-:W1:Y:S01]  /*8ec0*/  LDC R46, c[0x0][0x248] ;  /* 0x00009200ff2e7b82 */ /* 0x000e620000000800 */
[-C--:B------:R-:W-:Y:S01]  /*8ed0*/  IADD3 R44, P1, R52, R120.reuse, RZ ;  /* 0x00000078342c7210 */ /* 0x080fe20007f3e0ff */
[----:B------:R-:W3:Y:S01]  /*8ee0*/  LDG.E.U16 R38, desc[UR60][R38.64] ;  /* 0x0000003c26267981 */ /* 0x000ee2000c1e1500 */
[----:B------:R-:W-:-:S02]  /*8ef0*/  IADD3 R40, P0, R40, R120, RZ ;  /* 0x0000007828287210 */ /* 0x000fc40007f1e0ff */
[-C--:B------:R-:W-:Y:S01]  /*8f00*/  LEA.HI.X.SX32 R45, R50, R121.reuse, 0x1, P1 ;  /* 0x00000079322d7211 */ /* 0x080fe200008f0eff */
[----:B------:R-:W3:Y:S02]  /*8f10*/  LDG.E.U16 R206, desc[UR60][R206.64] ;  /* 0x0000003ccece7981 */ /* 0x000ee4000c1e1500 */
[----:B------:R-:W2:Y:S01]  /*8f20*/  LDC R59, c[0x0][0x248] ;  /* 0x00009200ff3b7b82 */ /* 0x000ea20000000800 */
[-C--:B------:R-:W-:Y:S01]  /*8f30*/  LEA.HI.X.SX32 R41, R41, R121.reuse, 0x1, P0 ;  /* 0x0000007929297211 */ /* 0x080fe200000f0eff */
[----:B------:R-:W3:Y:S01]  /*8f40*/  LDG.E.U16 R192, desc[UR60][R192.64] ;  /* 0x0000003cc0c07981 */ /* 0x000ee2000c1e1500 */
[----:B------:R-:W-:-:S03]  /*8f50*/  LEA.HI.X.SX32 R43, R43, R121, 0x1, P2 ;  /* 0x000000792b2b7211 */ /* 0x000fc600010f0eff */
[----:B------:R-:W3:Y:S02]  /*8f60*/  LDG.E.U16 R40, desc[UR60][R40.64] ;  /* 0x0000003c28287981 */ /* 0x000ee4000c1e1500 */
[----:B------:R-:W1:Y:S01]  /*8f70*/  LDC R50, c[0x0][0x248] ;  /* 0x00009200ff327b82 */ /* 0x000e620000000800 */
[----:B0-----:R-:W-:Y:S01]  /*8f80*/  IMAD R49, R49, 0x23c, RZ ;  /* 0x0000023c31317824 */ /* 0x001fe200078e02ff */
[----:B------:R0:W3:Y:S04]  /*8f90*/  LDG.E.U16 R39, desc[UR60][R44.64] ;  /* 0x0000003c2c277981 */ /* 0x0000e8000c1e1500 */
[----:B------:R-:W4:Y:S02]  /*8fa0*/  LDG.E.U16 R212, desc[UR60][R212.64] ;  /* 0x0000003cd4d47981 */ /* 0x000f24000c1e1500 */
[----:B------:R-:W1:Y:S02]  /*8fb0*/  LDC R52, c[0x0][0x248] ;  /* 0x00009200ff347b82 */ /* 0x000e640000000800 */
[----:B------:R2:W3:Y:S01]  /*8fc0*/  LDG.E.U16 R41, desc[UR60][R42.64] ;  /* 0x0000003c2a297981 */ /* 0x0004e2000c1e1500 */
[----:B------:R-:W-:-:S02]  /*8fd0*/  IMAD R54, R54, 0x23e, RZ ;  /* 0x0000023e36367824 */ /* 0x000fc400078e02ff */
[----:B0-----:R-:W-:Y:S01]  /*8fe0*/  IMAD R45, R48, 0x246, RZ ;  /* 0x00000246302d7824 */ /* 0x001fe200078e02ff */
[----:B------:R-:W3:Y:S01]  /*8ff0*/  LDG.E.U16 R218, desc[UR60][R218.64] ;  /* 0x0000003cdada7981 */ /* 0x000ee2000c1e1500 */
[----:B--2---:R-:W-:Y:S01]  /*9000*/  IMAD R59, R59, 0x248, RZ ;  /* 0x000002483b3b7824 */ /* 0x004fe200078e02ff */
[----:B------:R-:W0:Y:S02]  /*9010*/  LDC R135, c[0x0][0x248] ;  /* 0x00009200ff877b82 */ /* 0x000e240000000800 */
[----:B------:R-:W2:Y:S01]  /*9020*/  LDG.E.U16 R220, desc[UR60][R220.64] ;  /* 0x0000003cdcdc7981 */ /* 0x000ea2000c1e1500 */
[----:B------:R-:W-:-:S03]  /*9030*/  IADD3 R42, P0, R53, R120, RZ ;  /* 0x00000078352a7210 */ /* 0x000fc60007f1e0ff */
[----:B------:R-:W3:Y:S01]  /*9040*/  LDG.E.U16 R244, desc[UR60][R244.64] ;  /* 0x0000003cf4f47981 */ /* 0x000ee2000c1e1500 */
[----:B------:R-:W-:Y:S01]  /*9050*/  LEA.HI.X.SX32 R43, R57, R121, 0x1, P0 ;  /* 0x00000079392b7211 */ /* 0x000fe200000f0eff */
[----:B-1----:R-:W-:Y:S01]  /*9060*/  IMAD R50, R50, 0x24a, RZ ;  /* 0x0000024a32327824 */ /* 0x002fe200078e02ff */
[----:B------:R-:W1:Y:S01]  /*9070*/  LDC R57, c[0x0][0x248] ;  /* 0x00009200ff397b82 */ /* 0x000e620000000800 */
[-C--:B------:R-:W-:Y:S01]  /*9080*/  IADD3 R48, P1, R49, R120.reuse, RZ ;  /* 0x0000007831307210 */ /* 0x080fe20007f3e0ff */
[----:B------:R-:W-:Y:S01]  /*9090*/  IMAD R53, R46, 0x123, RZ ;  /* 0x000001232e357824 */ /* 0x000fe200078e02ff */
[-C--:B------:R-:W-:Y:S01]  /*90a0*/  IADD3 R44, P2, R54, R120.reuse, RZ ;  /* 0x00000078362c7210 */ /* 0x080fe20007f5e0ff */
[----:B------:R-:W3:Y:S01]  /*90b0*/  LDG.E.U16 R42, desc[UR60][R42.64] ;  /* 0x0000003c2a2a7981 */ /* 0x000ee2000c1e1500 */
[----:B------:R-:W-:-:S03]  /*90c0*/  IADD3 R46, P0, R45, R120, RZ ;  /* 0x000000782d2e7210 */ /* 0x000fc60007f1e0ff */
[----:B------:R-:W0:Y:S01]  /*90d0*/  LDC R54, c[0x0][0x248] ;  /* 0x00009200ff367b82 */ /* 0x000e220000000800 */
[-C--:B------:R-:W-:Y:S02]  /*90e0*/  LEA.HI.X.SX32 R49, R47, R121.reuse, 0x1, P1 ;  /* 0x000000792f317211 */ /* 0x080fe400008f0eff */
[-C--:B------:R-:W-:Y:S02]  /*90f0*/  LEA.HI.X.SX32 R45, R56, R121.reuse, 0x1, P2 ;  /* 0x00000079382d7211 */ /* 0x080fe400010f0eff */
[----:B------:R-:W-:Y:S01]  /*9100*/  LEA.HI.X.SX32 R47, R53, R121, 0x1, P0 ;  /* 0x00000079352f7211 */ /* 0x000fe200000f0eff */
[----:B------:R1:W3:Y:S02]  /*9110*/  LDG.E.U16 R43, desc[UR60][R48.64] ;  /* 0x0000003c302b7981 */ /* 0x0002e4000c1e1500 */
[----:B------:R-:W0:Y:S02]  /*9120*/  LDC R56, c[0x0][0x248] ;  /* 0x00009200ff387b82 */ /* 0x000e240000000800 */
[----:B------:R-:W3:Y:S01]  /*9130*/  LDG.E.U16 R44, desc[UR60][R44.64] ;  /* 0x0000003c2c2c7981 */ /* 0x000ee2000c1e1500 */
[----:B-1----:R-:W-:-:S05]  /*9140*/  IMAD R48, R52, 0x24c, RZ ;  /* 0x0000024c34307824 */ /* 0x002fca00078e02ff */
[----:B------:R-:W1:Y:S01]  /*9150*/  LDC R139, c[0x0][0x248] ;  /* 0x00009200ff8b7b82 */ /* 0x000e620000000800 */
[----:B------:R0:W3:Y:S01]  /*9160*/  LDG.E.U16 R45, desc[UR60][R46.64] ;  /* 0x0000003c2e2d7981 */ /* 0x0000e2000c1e1500 */
[-C--:B------:R-:W-:Y:S02]  /*9170*/  IADD3 R52, P1, R50, R120.reuse, RZ ;  /* 0x0000007832347210 */ /* 0x080fe40007f3e0ff */
[----:B------:R-:W-:Y:S01]  /*9180*/  IADD3 R48, P2, R48, R120, RZ ;  /* 0x0000007830307210 */ /* 0x000fe20007f5e0ff */
[----:B------:R-:W-:-:S03]  /*9190*/  IMAD R123, R123, 0x144, RZ ;  /* 0x000001447b7b7824 */ /* 0x000fc600078e02ff */
[----:B------:R-:W1:Y:S01]  /*91a0*/  LDC R143, c[0x0][0x248] ;  /* 0x00009200ff8f7b82 */ /* 0x000e620000000800 */
[-C--:B0-----:R-:W-:Y:S02]  /*91b0*/  IADD3 R46, P0, R59, R120.reuse, RZ ;  /* 0x000000783b2e7210 */ /* 0x081fe40007f1e0ff */
[-C--:B------:R-:W-:Y:S01]  /*91c0*/  LEA.HI.X.SX32 R49, R51, R121.reuse, 0x1, P2 ;  /* 0x0000007933317211 */ /* 0x080fe200010f0eff */
[----:B------:R-:W-:Y:S01]  /*91d0*/  IMAD R57, R57, 0x256, RZ ;  /* 0x0000025639397824 */ /* 0x000fe200078e02ff */
[-C--:B------:R-:W-:Y:S01]  /*91e0*/  LEA.HI.X.SX32 R47, R223, R121.reuse, 0x1, P0 ;  /* 0x00000079df2f7211 */ /* 0x080fe200000f0eff */
[----:B------:R-:W-:Y:S01]  /*91f0*/  IMAD R54, R54, 0x12b, RZ ;  /* 0x0000012b36367824 */ /* 0x000fe200078e02ff */
[----:B------:R-:W-:Y:S01]  /*9200*/  IADD3 R50, P0, R61, R120, RZ ;  /* 0x000000783d327210 */ /* 0x000fe20007f1e0ff */
[----:B------:R-:W3:Y:S01]  /*9210*/  LDG.E.U16 R48, desc[UR60][R48.64] ;  /* 0x0000003c30307981 */ /* 0x000ee2000c1e1500 */
[----:B------:R-:W0:Y:S02]  /*9220*/  LDC R61, c[0x0][0x248] ;  /* 0x00009200ff3d7b82 */ /* 0x000e240000000800 */
[-C--:B------:R-:W-:Y:S01]  /*9230*/  LEA.HI.X.SX32 R51, R66, R121.reuse, 0x1, P0 ;  /* 0x0000007942337211 */ /* 0x080fe200000f0eff */
[----:B------:R-:W3:Y:S01]  /*9240*/  LDG.E.U16 R46, desc[UR60][R46.64] ;  /* 0x0000003c2e2e7981 */ /* 0x000ee2000c1e1500 */
[----:B------:R-:W-:-:S04]  /*9250*/  LEA.HI.X.SX32 R53, R60, R121, 0x1, P1 ;  /* 0x000000793c357211 */ /* 0x000fc800008f0eff */
[----:B------:R-:W1:Y:S01]  /*9260*/  LDC R59, c[0x0][0x248] ;  /* 0x00009200ff3b7b82 */ /* 0x000e620000000800 */
[----:B------:R0:W3:Y:S04]  /*9270*/  LDG.E.U16 R49, desc[UR60][R50.64] ;  /* 0x0000003c32317981 */ /* 0x0000e8000c1e1500 */
[----:B------:R0:W3:Y:S03]  /*9280*/  LDG.E.U16 R47, desc[UR60][R52.64] ;  /* 0x0000003c342f7981 */ /* 0x0000e6000c1e1500 */
[----:B------:R-:W1:Y:S01]  /*9290*/  LDC R60, c[0x0][0x248] ;  /* 0x00009200ff3c7b82 */ /* 0x000e620000000800 */
[----:B0-----:R-:W-:-:S04]  /*92a0*/  IADD3 R50, P0, R57, R120, RZ ;  /* 0x0000007839327210 */ /* 0x001fc80007f1e0ff */
[----:B------:R-:W-:Y:S01]  /*92b0*/  LEA.HI.X.SX32 R51, R54, R121, 0x1, P0 ;  /* 0x0000007936337211 */ /* 0x000fe200000f0eff */
[----:B------:R-:W-:Y:S01]  /*92c0*/  IMAD R56, R56, 0x258, RZ ;  /* 0x0000025838387824 */ /* 0x000fe200078e02ff */
[-C--:B------:R-:W-:Y:S01]  /*92d0*/  IADD3 R52, P0, R65, R120.reuse, RZ ;  /* 0x0000007841347210 */ /* 0x080fe20007f1e0ff */
[----:B------:R-:W0:Y:S01]  /*92e0*/  LDC R66, c[0x0][0x248] ;  /* 0x00009200ff427b82 */ /* 0x000e220000000800 */
[----:B------:R-:W-:Y:S01]  /*92f0*/  IMAD R53, R69, 0x12d, RZ ;  /* 0x0000012d45357824 */ /* 0x000fe200078e02ff */
[-C--:B------:R-:W-:Y:S01]  /*9300*/  IADD3 R54, P2, R64, R120.reuse, RZ ;  /* 0x0000007840367210 */ /* 0x080fe20007f5e0ff */
[----:B------:R-:W-:Y:S01]  /*9310*/  IMAD R61, R61, 0x25e, RZ ;  /* 0x0000025e3d3d7824 */ /* 0x000fe200078e02ff */
[----:B------:R-:W3:Y:S04]  /*9320*/  LDG.E.U16 R50, desc[UR60][R50.64] ;  /* 0x0000003c32327981 */ /* 0x000ee8000c1e1500 */
[----:B------:R-:W0:Y:S01]  /*9330*/  LDC R65, c[0x0][0x248] ;  /* 0x00009200ff417b82 */ /* 0x000e220000000800 */
[----:B------:R-:W-:-:S02]  /*9340*/  IADD3 R56, P1, R56, R120, RZ ;  /* 0x0000007838387210 */ /* 0x000fc40007f3e0ff */
[-C--:B------:R-:W-:Y:S02]  /*9350*/  LEA.HI.X.SX32 R53, R53, R121.reuse, 0x1, P0 ;  /* 0x0000007935357211 */ /* 0x080fe400000f0eff */
[----:B------:R-:W-:-:S03]  /*9360*/  LEA.HI.X.SX32 R57, R55, R121, 0x1, P1 ;  /* 0x0000007937397211 */ /* 0x000fc600008f0eff */
[----:B------:R-:W5:Y:S01]  /*9370*/  LDC R64, c[0x0][0x248] ;  /* 0x00009200ff407b82 */ /* 0x000f620000000800 */
[----:B------:R-:W-:Y:S01]  /*9380*/  LEA.HI.X.SX32 R55, R58, R121, 0x1, P2 ;  /* 0x000000793a377211 */ /* 0x000fe200010f0eff */
[----:B------:R-:W3:Y:S01]  /*9390*/  LDG.E.U16 R52, desc[UR60][R52.64] ;  /* 0x0000003c34347981 */ /* 0x000ee2000c1e1500 */
[----:B-1----:R-:W-:Y:S02]  /*93a0*/  IMAD R59, R59, 0x268, RZ ;  /* 0x000002683b3b7824 */ /* 0x002fe400078e02ff */
[----:B------:R-:W-:Y:S01]  /*93b0*/  IMAD R58, R70, 0x26a, RZ ;  /* 0x0000026a463a7824 */ /* 0x000fe200078e02ff */
[----:B------:R1:W3:Y:S01]  /*93c0*/  LDG.E.U16 R51, desc[UR60][R56.64] ;  /* 0x0000003c38337981 */ /* 0x0002e2000c1e1500 */
[----:B------:R-:W-:Y:S01]  /*93d0*/  IMAD R60, R60, 0x266, RZ ;  /* 0x000002663c3c7824 */ /* 0x000fe200078e02ff */
[----:B------:R-:W5:Y:S02]  /*93e0*/  LDC R69, c[0x0][0x248] ;  /* 0x00009200ff457b82 */ /* 0x000f640000000800 */
[----:B------:R0:W3:Y:S01]  /*93f0*/  LDG.E.U16 R53, desc[UR60][R54.64] ;  /* 0x0000003c36357981 */ /* 0x0000e2000c1e1500 */
[----:B-1----:R-:W-:Y:S01]  /*9400*/  IADD3 R56, P2, R59, R120, RZ ;  /* 0x000000783b387210 */ /* 0x002fe20007f5e0ff */
[----:B0-----:R-:W-:-:S04]  /*9410*/  IMAD R65, R65, 0x135, RZ ;  /* 0x0000013541417824 */ /* 0x001fc800078e02ff */
[----:B------:R-:W0:Y:S01]  /*9420*/  LDC R70, c[0x0][0x248] ;  /* 0x00009200ff467b82 */ /* 0x000e220000000800 */
[----:B------:R-:W-:-:S04]  /*9430*/  IADD3 R54, P0, R61, R120, RZ ;  /* 0x000000783d367210 */ /* 0x000fc80007f1e0ff */
[-C--:B------:R-:W-:Y:S01]  /*9440*/  LEA.HI.X.SX32 R55, R68, R121.reuse, 0x1, P0 ;  /* 0x0000007944377211 */ /* 0x080fe200000f0eff */
[----:B------:R-:W-:Y:S01]  /*9450*/  IMAD R249, R249, 0x184, RZ ;  /* 0x00000184f9f97824 */ /* 0x000fe200078e02ff */
[-C--:B------:R-:W-:Y:S01]  /*9460*/  IADD3 R58, P0, R58, R120.reuse, RZ ;  /* 0x000000783a3a7210 */ /* 0x080fe20007f1e0ff */
[----:B------:R-:W-:Y:S01]  /*9470*/  IMAD R66, R66, 0x133, RZ ;  /* 0x0000013342427824 */ /* 0x000fe200078e02ff */
[-C--:B------:R-:W-:Y:S01]  /*9480*/  LEA.HI.X.SX32 R57, R227, R121.reuse, 0x1, P2 ;  /* 0x00000079e3397211 */ /* 0x080fe200010f0eff */
[----:B------:R-:W1:Y:S01]  /*9490*/  LDC R68, c[0x0][0x248] ;  /* 0x00009200ff447b82 */ /* 0x000e620000000800 */
[----:B------:R-:W-:Y:S01]  /*94a0*/  LEA.HI.X.SX32 R59, R65, R121, 0x1, P0 ;  /* 0x00000079413b7211 */ /* 0x000fe200000f0eff */
[----:B------:R-:W3:Y:S01]  /*94b0*/  LDG.E.U16 R54, desc[UR60][R54.64] ;  /* 0x0000003c36367981 */ /* 0x000ee2000c1e1500 */
[----:B------:R-:W-:-:S03]  /*94c0*/  IADD3 R60, P1, R60, R120, RZ ;  /* 0x000000783c3c7210 */ /* 0x000fc60007f3e0ff */
[----:B------:R-:W3:Y:S01]  /*94d0*/  LDG.E.U16 R56, desc[UR60][R56.64] ;  /* 0x0000003c38387981 */ /* 0x000ee2000c1e1500 */
[----:B------:R-:W-:Y:S01]  /*94e0*/  LEA.HI.X.SX32 R61, R66, R121, 0x1, P1 ;  /* 0x00000079423d7211 */ /* 0x000fe200008f0eff */
[----:B------:R-:W-:Y:S01]  /*94f0*/  IMAD R65, R79, 0x278, RZ ;  /* 0x000002784f417824 */ /* 0x000fe200078e02ff */
[----:B------:R-:W4:Y:S03]  /*9500*/  LDC R145, c[0x0][0x248] ;  /* 0x00009200ff917b82 */ /* 0x000f260000000800 */
[----:B------:R-:W3:Y:S04]  /*9510*/  LDG.E.U16 R55, desc[UR60][R60.64] ;  /* 0x0000003c3c377981 */ /* 0x000ee8000c1e1500 */
[----:B------:R5:W3:Y:S01]  /*9520*/  LDG.E.U16 R57, desc[UR60][R58.64] ;  /* 0x0000003c3a397981 */ /* 0x000ae2000c1e1500 */
[----:B------:R-:W-:Y:S01]  /*9530*/  IMAD R66, R80, 0x13b, RZ ;  /* 0x0000013b50427824 */ /* 0x000fe200078e02ff */
[----:B------:R-:W4:Y:S01]  /*9540*/  LDC R79, c[0x0][0x248] ;  /* 0x00009200ff4f7b82 */ /* 0x000f220000000800 */
[----:B-----5:R-:W-:-:S07]  /*9550*/  IMAD R58, R64, 0x26c, RZ ;  /* 0x0000026c403a7824 */ /* 0x020fce00078e02ff */
[----:B------:R-:W5:Y:S01]  /*9560*/  LDC R80, c[0x0][0x248] ;  /* 0x00009200ff507b82 */ /* 0x000f620000000800 */
[----:B------:R-:W-:Y:S02]  /*9570*/  IMAD R64, R73, 0x26e, RZ ;  /* 0x0000026e49407824 */ /* 0x000fe400078e02ff */
[----:B------:R-:W-:Y:S01]  /*9580*/  IMAD R60, R78, 0x276, RZ ;  /* 0x000002764e3c7824 */ /* 0x000fe200078e02ff */
[----:B------:R-:W-:Y:S01]  /*9590*/  IADD3 R58, P0, R58, R120, RZ ;  /* 0x000000783a3a7210 */ /* 0x000fe20007f1e0ff */
[----:B------:R-:W-:-:S03]  /*95a0*/  IMAD R61, R74, 0x137, RZ ;  /* 0x000001374a3d7824 */ /* 0x000fc600078e02ff */
[----:B------:R-:W5:Y:S01]  /*95b0*/  LDC R73, c[0x0][0x248] ;  /* 0x00009200ff497b82 */ /* 0x000f620000000800 */
[-C--:B------:R-:W-:Y:S02]  /*95c0*/  IADD3 R64, P1, R64, R120.reuse, RZ ;  /* 0x0000007840407210 */ /* 0x080fe40007f3e0ff */
[-C--:B------:R-:W-:Y:S02]  /*95d0*/  LEA.HI.X.SX32 R59, R62, R121.reuse, 0x1, P0 ;  /* 0x000000793e3b7211 */ /* 0x080fe400000f0eff */
[-C--:B------:R-:W-:Y:S02]  /*95e0*/  IADD3 R60, P0, R60, R120.reuse, RZ ;  /* 0x000000783c3c7210 */ /* 0x080fe40007f1e0ff */
[----:B------:R-:W-:Y:S01]  /*95f0*/  IADD3 R62, P2, R65, R120, RZ ;  /* 0x00000078413e7210 */ /* 0x000fe20007f5e0ff */
[----:B------:R-:W4:Y:S01]  /*9600*/  LDC R74, c[0x0][0x248] ;  /* 0x00009200ff4a7b82 */ /* 0x000f220000000800 */
[-C--:B------:R-:W-:Y:S01]  /*9610*/  LEA.HI.X.SX32 R65, R61, R121.reuse, 0x1, P1 ;  /* 0x000000793d417211 */ /* 0x080fe200008f0eff */
[----:B------:R-:W3:Y:S01]  /*9620*/  LDG.E.U16 R58, desc[UR60][R58.64] ;  /* 0x0000003c3a3a7981 */ /* 0x000ee2000c1e1500 */
[----:B------:R-:W-:-:S02]  /*9630*/  LEA.HI.X.SX32 R61, R66, R121, 0x1, P0 ;  /* 0x00000079423d7211 */ /* 0x000fc400000f0eff */
[----:B------:R-:W-:-:S03]  /*9640*/  LEA.HI.X.SX32 R63, R63, R121, 0x1, P2 ;  /* 0x000000793f3f7211 */ /* 0x000fc600010f0eff */
[----:B------:R-:W3:Y:S01]  /*9650*/  LDG.E.U16 R60, desc[UR60][R60.64] ;  /* 0x0000003c3c3c7981 */ /* 0x000ee2000c1e1500 */
[----:B------:R-:W-:Y:S01]  /*9660*/  IMAD R66, R81, 0x286, RZ ;  /* 0x0000028651427824 */ /* 0x000fe200078e02ff */
[----:B------:R-:W2:Y:S02]  /*9670*/  LDC R78, c[0x0][0x248] ;  /* 0x00009200ff4e7b82 */ /* 0x000ea40000000800 */
[----:B------:R0:W3:Y:S04]  /*9680*/  LDG.E.U16 R59, desc[UR60][R64.64] ;  /* 0x0000003c403b7981 */ /* 0x0000e8000c1e1500 */
[----:B------:R1:W3:Y:S02]  /*9690*/  LDG.E.U16 R61, desc[UR60][R62.64] ;  /* 0x0000003c3e3d7981 */ /* 0x0002e4000c1e1500 */
[----:B------:R-:W2:Y:S01]  /*96a0*/  LDC R81, c[0x0][0x248] ;  /* 0x00009200ff517b82 */ /* 0x000ea20000000800 */
[----:B0-----:R-:W-:-:S07]  /*96b0*/  IMAD R64, R70, 0x27e, RZ ;  /* 0x0000027e46407824 */ /* 0x001fce00078e02ff */
[----:B------:R-:W0:Y:S01]  /*96c0*/  LDC R155, c[0x0][0x248] ;  /* 0x00009200ff9b7b82 */ /* 0x000e220000000800 */
[----:B-1----:R-:W-:Y:S02]  /*96d0*/  IMAD R62, R68, 0x27a, RZ ;  /* 0x0000027a443e7824 */ /* 0x002fe400078e02ff */
[----:B------:R-:W-:Y:S02]  /*96e0*/  IMAD R63, R69, 0x13d, RZ ;  /* 0x0000013d453f7824 */ /* 0x000fe400078e02ff */
[----:B------:R-:W-:Y:S01]  /*96f0*/  IMAD R68, R72, 0x27c, RZ ;  /* 0x0000027c48447824 */ /* 0x000fe200078e02ff */
[-C--:B------:R-:W-:Y:S01]  /*9700*/  IADD3 R62, P0, R62, R120.reuse, RZ ;  /* 0x000000783e3e7210 */ /* 0x080fe20007f1e0ff */
[----:B------:R-:W-:Y:S01]  /*9710*/  IMAD R65, R76, 0x13f, RZ ;  /* 0x0000013f4c417824 */ /* 0x000fe200078e02ff */
[-C--:B------:R-:W-:Y:S01]  /*9720*/  IADD3 R64, P2, R64, R120.reuse, RZ ;  /* 0x0000007840407210 */ /* 0x080fe20007f5e0ff */
[----:B-----5:R-:W-:Y:S01]  /*9730*/  IMAD R70, R73, 0x143, RZ ;  /* 0x0000014349467824 */ /* 0x020fe200078e02ff */
[----:B------:R-:W-:Y:S01]  /*9740*/  IADD3 R68, P1, R68, R120, RZ ;  /* 0x0000007844447210 */ /* 0x000fe20007f3e0ff */
[----:B------:R-:W1:Y:S01]  /*9750*/  LDC R76, c[0x0][0x248] ;  /* 0x00009200ff4c7b82 */ /* 0x000e620000000800 */
[----:B------:R-:W-:-:S02]  /*9760*/  LEA.HI.X.SX32 R63, R63, R121, 0x1, P0 ;  /* 0x000000793f3f7211 */ /* 0x000fc400000f0eff */
[----:B------:R-:W-:Y:S02]  /*9770*/  IADD3 R66, P0, R66, R120, RZ ;  /* 0x0000007842427210 */ /* 0x000fe40007f1e0ff */
[-C--:B------:R-:W-:Y:S01]  /*9780*/  LEA.HI.X.SX32 R69, R67, R121.reuse, 0x1, P1 ;  /* 0x0000007943457211 */ /* 0x080fe200008f0eff */
[----:B------:R-:W5:Y:S01]  /*9790*/  LDG.E.U16 R62, desc[UR60][R62.64] ;  /* 0x0000003c3e3e7981 */ /* 0x000f62000c1e1500 */
[-C--:B------:R-:W-:Y:S01]  /*97a0*/  LEA.HI.X.SX32 R65, R65, R121.reuse, 0x1, P2 ;  /* 0x0000007941417211 */ /* 0x080fe200010f0eff */
[----:B------:R-:W0:Y:S01]  /*97b0*/  LDC R153, c[0x0][0x248] ;  /* 0x00009200ff997b82 */ /* 0x000e220000000800 */
[----:B------:R-:W-:-:S03]  /*97c0*/  LEA.HI.X.SX32 R67, R70, R121, 0x1, P0 ;  /* 0x0000007946437211 */ /* 0x000fc600000f0eff */
[----:B------:R-:W5:Y:S01]  /*97d0*/  LDG.E.U16 R64, desc[UR60][R64.64] ;  /* 0x0000003c40407981 */ /* 0x000f62000c1e1500 */
[----:B----4-:R-:W-:-:S03]  /*97e0*/  IMAD R72, R79, 0x28a, RZ ;  /* 0x0000028a4f487824 */ /* 0x010fc600078e02ff */
[----:B------:R4:W5:Y:S01]  /*97f0*/  LDG.E.U16 R63, desc[UR60][R68.64] ;  /* 0x0000003c443f7981 */ /* 0x000962000c1e1500 */
[----:B------:R-:W-:Y:S01]  /*9800*/  IMAD R70, R85, 0x28e, RZ ;  /* 0x0000028e55467824 */ /* 0x000fe200078e02ff */
[----:B------:R-:W0:Y:S02]  /*9810*/  LDC R147, c[0x0][0x248] ;  /* 0x00009200ff937b82 */ /* 0x000e240000000800 */
[----:B------:R2:W5:Y:S01]  /*9820*/  LDG.E.U16 R65, desc[UR60][R66.64] ;  /* 0x0000003c42417981 */ /* 0x000562000c1e1500 */
[----:B----4-:R-:W-:Y:S01]  /*9830*/  IMAD R68, R80, 0x28c, RZ ;  /* 0x0000028c50447824 */ /* 0x010fe200078e02ff */
[----:B------:R-:W-:Y:S01]  /*9840*/  IADD3 R72, P1, R72, R120, RZ ;  /* 0x0000007848487210 */ /* 0x000fe20007f3e0ff */
[----:B------:R-:W-:-:S03]  /*9850*/  IMAD R69, R84, 0x145, RZ ;  /* 0x0000014554457824 */ /* 0x000fc600078e02ff */
[----:B------:R-:W4:Y:S01]  /*9860*/  LDC R79, c[0x0][0x248] ;  /* 0x00009200ff4f7b82 */ /* 0x000f220000000800 */
[----:B--2---:R-:W-:Y:S01]  /*9870*/  IMAD R66, R74, 0x288, RZ ;  /* 0x000002884a427824 */ /* 0x004fe200078e02ff */
[----:B------:R-:W-:-:S04]  /*9880*/  IADD3 R68, P2, R68, R120, RZ ;  /* 0x0000007844447210 */ /* 0x000fc80007f5e0ff */
[-C--:B------:R-:W-:Y:S01]  /*9890*/  IADD3 R66, P0, R66, R120.reuse, RZ ;  /* 0x0000007842427210 */ /* 0x080fe20007f1e0ff */
[----:B------:R-:W-:Y:S01]  /*98a0*/  IMAD R74, R89, 0x147, RZ ;  /* 0x00000147594a7824 */ /* 0x000fe200078e02ff */
[-C--:B------:R-:W-:Y:S01]  /*98b0*/  LEA.HI.X.SX32 R73, R69, R121.reuse, 0x1, P1 ;  /* 0x0000007945497211 */ /* 0x080fe200008f0eff */
[----:B------:R-:W2:Y:S01]  /*98c0*/  LDC R80, c[0x0][0x248] ;  /* 0x00009200ff507b82 */ /* 0x000ea20000000800 */
[-C--:B------:R-:W-:Y:S02]  /*98d0*/  LEA.HI.X.SX32 R67, R123, R121.reuse, 0x1, P0 ;  /* 0x000000797b437211 */ /* 0x080fe400000f0eff */
[----:B------:R-:W-:Y:S02]  /*98e0*/  IADD3 R70, P0, R70, R120, RZ ;  /* 0x0000007846467210 */ /* 0x000fe40007f1e0ff */
[-C--:B------:R-:W-:Y:S01]  /*98f0*/  LEA.HI.X.SX32 R69, R71, R121.reuse, 0x1, P2 ;  /* 0x0000007947457211 */ /* 0x080fe200010f0eff */
[----:B------:R-:W5:Y:S01]  /*9900*/  LDG.E.U16 R66, desc[UR60][R66.64] ;  /* 0x0000003c42427981 */ /* 0x000f62000c1e1500 */
[----:B------:R-:W-:Y:S01]  /*9910*/  LEA.HI.X.SX32 R71, R74, R121, 0x1, P0 ;  /* 0x000000794a477211 */ /* 0x000fe200000f0eff */
[----:B------:R-:W0:Y:S02]  /*9920*/  LDC R85, c[0x0][0x248] ;  /* 0x00009200ff557b82 */ /* 0x000e240000000800 */
[----:B------:R-:W5:Y:S01]  /*9930*/  LDG.E.U16 R68, desc[UR60][R68.64] ;  /* 0x0000003c44447981 */ /* 0x000f62000c1e1500 */
[----:B------:R-:W-:-:S05]  /*9940*/  IMAD R74, R86, 0x29c, RZ ;  /* 0x0000029c564a7824 */ /* 0x000fca00078e02ff */
[----:B------:R-:W4:Y:S01]  /*9950*/  LDC R84, c[0x0][0x248] ;  /* 0x00009200ff547b82 */ /* 0x000f220000000800 */
[----:B------:R-:W5:Y:S04]  /*9960*/  LDG.E.U16 R67, desc[UR60][R72.64] ;  /* 0x0000003c48437981 */ /* 0x000f68000c1e1500 */
[----:B------:R1:W5:Y:S03]  /*9970*/  LDG.E.U16 R69, desc[UR60][R70.64] ;  /* 0x0000003c46457981 */ /* 0x000366000c1e1500 */
[----:B------:R-:W0:Y:S01]  /*9980*/  LDC R89, c[0x0][0x248] ;  /* 0x00009200ff597b82 */ /* 0x000e220000000800 */
[----:B-1----:R-:W-:-:S07]  /*9990*/  IMAD R70, R76, 0x296, RZ ;  /* 0x000002964c467824 */ /* 0x002fce00078e02ff */
[----:B------:R-:W1:Y:S01]  /*99a0*/  LDC R123, c[0x0][0x248] ;  /* 0x00009200ff7b7b82 */ /* 0x000e620000000800 */
[----:B------:R-:W-:Y:S02]  /*99b0*/  IMAD R71, R81, 0x14b, RZ ;  /* 0x0000014b51477824 */ /* 0x000fe400078e02ff */
[----:B------:R-:W-:Y:S01]  /*99c0*/  IMAD R72, R88, 0x29a, RZ ;  /* 0x0000029a58487824 */ /* 0x000fe200078e02ff */
[----:B------:R-:W-:Y:S01]  /*99d0*/  IADD3 R70, P0, R70, R120, RZ ;  /* 0x0000007846467210 */ /* 0x000fe20007f1e0ff */
[----:B------:R-:W-:-:S03]  /*99e0*/  IMAD R73, R92, 0x14d, RZ ;  /* 0x0000014d5c497824 */ /* 0x000fc600078e02ff */
[----:B------:R-:W0:Y:S01]  /*99f0*/  LDC R81, c[0x0][0x248] ;  /* 0x00009200ff517b82 */ /* 0x000e220000000800 */
[-C--:B------:R-:W-:Y:S01]  /*9a00*/  LEA.HI.X.SX32 R71, R71, R121.reuse, 0x1, P0 ;  /* 0x0000007947477211 */ /* 0x080fe200000f0eff */
[----:B------:R-:W-:Y:S01]  /*9a10*/  IMAD R76, R78, 0x298, RZ ;  /* 0x000002984e4c7824 */ /* 0x000fe200078e02ff */
[-C--:B------:R-:W-:Y:S02]  /*9a20*/  IADD3 R72, P0, R72, R120.reuse, RZ ;  /* 0x0000007848487210 */ /* 0x080fe40007f1e0ff */
[-C--:B------:R-:W-:Y:S01]  /*9a30*/  IADD3 R74, P2, R74, R120.reuse, RZ ;  /* 0x000000784a4a7210 */ /* 0x080fe20007f5e0ff */
[----:B------:R-:W5:Y:S01]  /*9a40*/  LDG.E.U16 R70, desc[UR60][R70.64] ;  /* 0x0000003c46467981 */ /* 0x000f62000c1e1500 */
[-C--:B------:R-:W-:Y:S01]  /*9a50*/  LEA.HI.X.SX32 R73, R73, R121.reuse, 0x1, P0 ;  /* 0x0000007949497211 */ /* 0x080fe200000f0eff */
[----:B------:R-:W0:Y:S01]  /*9a60*/  LDC R86, c[0x0][0x248] ;  /* 0x00009200ff567b82 */ /* 0x000e220000000800 */
[----:B------:R-:W-:Y:S02]  /*9a70*/  IADD3 R76, P1, R76, R120, RZ ;  /* 0x000000784c4c7210 */ /* 0x000fe40007f3e0ff */
[-C--:B------:R-:W-:Y:S01]  /*9a80*/  LEA.HI.X.SX32 R75, R75, R121.reuse, 0x1, P2 ;  /* 0x000000794b4b7211 */ /* 0x080fe200010f0eff */
[----:B------:R-:W5:Y:S01]  /*9a90*/  LDG.E.U16 R72, desc[UR60][R72.64] ;  /* 0x0000003c48487981 */ /* 0x000f62000c1e1500 */
[----:B------:R-:W-:Y:S01]  /*9aa0*/  LEA.HI.X.SX32 R77, R77, R121, 0x1, P1 ;  /* 0x000000794d4d7211 */ /* 0x000fe200008f0eff */
[----:B------:R-:W-:-:S02]  /*9ab0*/  IMAD R78, R90, 0x2aa, RZ ;  /* 0x000002aa5a4e7824 */ /* 0x000fc400078e02ff */
[----:B-1----:R-:W-:Y:S01]  /*9ac0*/  IMAD R123, R123, 0x154, RZ ;  /* 0x000001547b7b7824 */ /* 0x002fe200078e02ff */
[----:B------:R-:W1:Y:S01]  /*9ad0*/  LDC R88, c[0x0][0x248] ;  /* 0x00009200ff587b82 */ /* 0x000e620000000800 */
[----:B------:R4:W5:Y:S04]  /*9ae0*/  LDG.E.U16 R71, desc[UR60][R76.64] ;  /* 0x0000003c4c477981 */ /* 0x000968000c1e1500 */
[----:B------:R2:W5:Y:S03]  /*9af0*/  LDG.E.U16 R73, desc[UR60][R74.64] ;  /* 0x0000003c4a497981 */ /* 0x000566000c1e1500 */
[----:B------:R-:W1:Y:S01]  /*9b00*/  LDC R90, c[0x0][0x248] ;  /* 0x00009200ff5a7b82 */ /* 0x000e620000000800 */
[----:B----4-:R-:W-:-:S02]  /*9b10*/  IMAD R76, R84, 0x2a8, RZ ;  /* 0x000002a8544c7824 */ /* 0x010fc400078e02ff */
[----:B--2---:R-:W-:-:S05]  /*9b20*/  IMAD R74, R79, 0x29e, RZ ;  /* 0x0000029e4f4a7824 */ /* 0x004fca00078e02ff */
[----:B------:R-:W2:Y:S01]  /*9b30*/  LDC R92, c[0x0][0x248] ;  /* 0x00009200ff5c7b82 */ /* 0x000ea20000000800 */
[----:B------:R-:W-:Y:S02]  /*9b40*/  IMAD R75, R80, 0x14f, RZ ;  /* 0x0000014f504b7824 */ /* 0x000fe400078e02ff */
[----:B0-----:R-:W-:Y:S01]  /*9b50*/  IMAD R80, R85, 0x2a6, RZ ;  /* 0x000002a655507824 */ /* 0x001fe200078e02ff */
[-C--:B------:R-:W-:Y:S01]  /*9b60*/  IADD3 R74, P0, R74, R120.reuse, RZ ;  /* 0x000000784a4a7210 */ /* 0x080fe20007f1e0ff */
[----:B------:R-:W-:Y:S01]  /*9b70*/  IMAD R77, R89, 0x153, RZ ;  /* 0x00000153594d7824 */ /* 0x000fe200078e02ff */
[-C--:B------:R-:W-:Y:S01]  /*9b80*/  IADD3 R76, P2, R76, R120.reuse, RZ ;  /* 0x000000784c4c7210 */ /* 0x080fe20007f5e0ff */
[----:B------:R-:W-:Y:S01]  /*9b90*/  IMAD R79, R81, 0x155, RZ ;  /* 0x00000155514f7824 */ /* 0x000fe200078e02ff */
[----:B------:R-:W-:Y:S01]  /*9ba0*/  IADD3 R80, P1, R80, R120, RZ ;  /* 0x0000007850507210 */ /* 0x000fe20007f3e0ff */
[----:B------:R-:W0:Y:S01]  /*9bb0*/  LDC R89, c[0x0][0x248] ;  /* 0x00009200ff597b82 */ /* 0x000e220000000800 */
[----:B------:R-:W-:-:S02]  /*9bc0*/  LEA.HI.X.SX32 R75, R75, R121, 0x1, P0 ;  /* 0x000000794b4b7211 */ /* 0x000fc400000f0eff */
[----:B------:R-:W-:Y:S02]  /*9bd0*/  IADD3 R78, P0, R78, R120, RZ ;  /* 0x000000784e4e7210 */ /* 0x000fe40007f1e0ff */
[-C--:B------:R-:W-:Y:S01]  /*9be0*/  LEA.HI.X.SX32 R81, R77, R121.reuse, 0x1, P1 ;  /* 0x000000794d517211 */ /* 0x080fe200008f0eff */
[----:B------:R-:W4:Y:S01]  /*9bf0*/  LDG.E.U16 R74, desc[UR60][R74.64] ;  /* 0x0000003c4a4a7981 */ /* 0x000f22000c1e1500 */
[-C--:B------:R-:W-:Y:S01]  /*9c00*/  LEA.HI.X.SX32 R77, R123, R121.reuse, 0x1, P2 ;  /* 0x000000797b4d7211 */ /* 0x080fe200010f0eff */
[----:B------:R-:W3:Y:S01]  /*9c10*/  LDC R161, c[0x0][0x248] ;  /* 0x00009200ffa17b82 */ /* 0x000ee20000000800 */
[----:B------:R-:W-:-:S03]  /*9c20*/  LEA.HI.X.SX32 R79, R79, R121, 0x1, P0 ;  /* 0x000000794f4f7211 */ /* 0x000fc600000f0eff */
[----:B------:R-:W4:Y:S01]  /*9c30*/  LDG.E.U16 R76, desc[UR60][R76.64] ;  /* 0x0000003c4c4c7981 */ /* 0x000f22000c1e1500 */
[----:B------:R-:W-:-:S03]  /*9c40*/  IMAD R84, R93, 0x2ae, RZ ;  /* 0x000002ae5d547824 */ /* 0x000fc600078e02ff */
[----:B------:R1:W4:Y:S01]  /*9c50*/  LDG.E.U16 R75, desc[UR60][R80.64] ;  /* 0x0000003c504b7981 */ /* 0x000322000c1e1500 */
[----:B------:R-:W-:Y:S01]  /*9c60*/  IMAD R85, R99, 0x2b8, RZ ;  /* 0x000002b863557824 */ /* 0x000fe200078e02ff */
[----:B------:R-:W0:Y:S02]  /*9c70*/  LDC R93, c[0x0][0x248] ;  /* 0x00009200ff5d7b82 */ /* 0x000e240000000800 */
[----:B------:R1:W4:Y:S02]  /*9c80*/  LDG.E.U16 R77, desc[UR60][R78.64] ;  /* 0x0000003c4e4d7981 */ /* 0x000324000c1e1500 */
[----:B-1----:R-:W-:Y:S01]  /*9c90*/  IMAD R80, R97, 0x2b6, RZ ;  /* 0x000002b661507824 */ /* 0x002fe200078e02ff */
[----:B------:R-:W-:Y:S01]  /*9ca0*/  IADD3 R84, P1, R84, R120, RZ ;  /* 0x0000007854547210 */ /* 0x000fe20007f3e0ff */
[----:B------:R-:W-:Y:S02]  /*9cb0*/  IMAD R81, R94, 0x157, RZ ;  /* 0x000001575e517824 */ /* 0x000fe400078e02ff */
[----:B------:R-:W1:Y:S01]  /*9cc0*/  LDC R99, c[0x0][0x248] ;  /* 0x00009200ff637b82 */ /* 0x000e620000000800 */
[----:B------:R-:W-:-:S05]  /*9cd0*/  IMAD R78, R86, 0x2ac, RZ ;  /* 0x000002ac564e7824 */ /* 0x000fca00078e02ff */
[-C--:B------:R-:W-:Y:S01]  /*9ce0*/  IADD3 R78, P0, R78, R120.reuse, RZ ;  /* 0x000000784e4e7210 */ /* 0x080fe20007f1e0ff */
[----:B------:R-:W-:Y:S01]  /*9cf0*/  IMAD R86, R100, 0x15b, RZ ;  /* 0x0000015b64567824 */ /* 0x000fe200078e02ff */
[----:B------:R-:W1:Y:S02]  /*9d00*/  LDC R94, c[0x0][0x248] ;  /* 0x00009200ff5e7b82 */ /* 0x000e640000000800 */
[-C--:B------:R-:W-:Y:S02]  /*9d10*/  LEA.HI.X.SX32 R79, R82, R121.reuse, 0x1, P0 ;  /* 0x00000079524f7211 */ /* 0x080fe400000f0eff */
[-C--:B------:R-:W-:Y:S02]  /*9d20*/  IADD3 R80, P0, R80, R120.reuse, RZ ;  /* 0x0000007850507210 */ /* 0x080fe40007f1e0ff */
[----:B------:R-:W-:Y:S01]  /*9d30*/  IADD3 R82, P2, R85, R120, RZ ;  /* 0x0000007855527210 */ /* 0x000fe20007f5e0ff */
[----:B------:R-:W4:Y:S01]  /*9d40*/  LDG.E.U16 R78, desc[UR60][R78.64] ;  /* 0x0000003c4e4e7981 */ /* 0x000f22000c1e1500 */
[-C--:B------:R-:W-:Y:S01]  /*9d50*/  LEA.HI.X.SX32 R85, R81, R121.reuse, 0x1, P1 ;  /* 0x0000007951557211 */ /* 0x080fe200008f0eff */
[----:B------:R-:W1:Y:S01]  /*9d60*/  LDC R100, c[0x0][0x248] ;  /* 0x00009200ff647b82 */ /* 0x000e620000000800 */
[----:B------:R-:W-:-:S02]  /*9d70*/  LEA.HI.X.SX32 R81, R86, R121, 0x1, P0 ;  /* 0x0000007956517211 */ /* 0x000fc400000f0eff */
[----:B------:R-:W-:-:S03]  /*9d80*/  LEA.HI.X.SX32 R83, R83, R121, 0x1, P2 ;  /* 0x0000007953537211 */ /* 0x000fc600010f0eff */
[----:B------:R-:W4:Y:S02]  /*9d90*/  LDG.E.U16 R80, desc[UR60][R80.64] ;  /* 0x0000003c50507981 */ /* 0x000f24000c1e1500 */
[----:B------:R-:W1:Y:S02]  /*9da0*/  LDC R123, c[0x0][0x248] ;  /* 0x00009200ff7b7b82 */ /* 0x000e640000000800 */
[----:B------:R2:W4:Y:S04]  /*9db0*/  LDG.E.U16 R79, desc[UR60][R84.64] ;  /* 0x0000003c544f7981 */ /* 0x000528000c1e1500 */
[----:B------:R0:W4:Y:S01]  /*9dc0*/  LDG.E.U16 R81, desc[UR60][R82.64] ;  /* 0x0000003c52517981 */ /* 0x000122000c1e1500 */
[----:B------:R-:W-:Y:S01]  /*9dd0*/  IMAD R86, R101, 0x2c6, RZ ;  /* 0x000002c665567824 */ /* 0x000fe200078e02ff */
[----:B------:R-:W3:Y:S01]  /*9de0*/  LDC R97, c[0x0][0x248] ;  /* 0x00009200ff617b82 */ /* 0x000ee20000000800 */
[----:B--2---:R-:W-:-:S02]  /*9df0*/  IMAD R84, R92, 0x2be, RZ ;  /* 0x000002be5c547824 */ /* 0x004fc400078e02ff */
[----:B0-----:R-:W-:-:S05]  /*9e00*/  IMAD R82, R88, 0x2ba, RZ ;  /* 0x000002ba58527824 */ /* 0x001fca00078e02ff */
[----:B------:R-:W0:Y:S01]  /*9e10*/  LDC R101, c[0x0][0x248] ;  /* 0x00009200ff657b82 */ /* 0x000e220000000800 */
[----:B------:R-:W-:Y:S02]  /*9e20*/  IMAD R83, R89, 0x15d, RZ ;  /* 0x0000015d59537824 */ /* 0x000fe400078e02ff */
[----:B------:R-:W-:Y:S01]  /*9e30*/  IMAD R88, R90, 0x2bc, RZ ;  /* 0x000002bc5a587824 */ /* 0x000fe200078e02ff */
[-C--:B------:R-:W-:Y:S01]  /*9e40*/  IADD3 R82, P0, R82, R120.reuse, RZ ;  /* 0x0000007852527210 */ /* 0x080fe20007f1e0ff */
[----:B------:R-:W-:Y:S01]  /*9e50*/  IMAD R85, R96, 0x15f, RZ ;  /* 0x0000015f60557824 */ /* 0x000fe200078e02ff */
[-C--:B------:R-:W-:Y:S01]  /*9e60*/  IADD3 R84, P2, R84, R120.reuse, RZ ;  /* 0x0000007854547210 */ /* 0x080fe20007f5e0ff */
[----:B------:R-:W-:Y:S01]  /*9e70*/  IMAD R90, R93, 0x163, RZ ;  /* 0x000001635d5a7824 */ /* 0x000fe200078e02ff */
[----:B------:R-:W-:Y:S01]  /*9e80*/  IADD3 R88, P1, R88, R120, RZ ;  /* 0x0000007858587210 */ /* 0x000fe20007f3e0ff */
[----:B------:R-:W2:Y:S01]  /*9e90*/  LDC R96, c[0x0][0x248] ;  /* 0x00009200ff607b82 */ /* 0x000ea20000000800 */
[----:B------:R-:W-:-:S02]  /*9ea0*/  LEA.HI.X.SX32 R83, R83, R121, 0x1, P0 ;  /* 0x0000007953537211 */ /* 0x000fc400000f0eff */
[----:B------:R-:W-:Y:S02]  /*9eb0*/  IADD3 R86, P0, R86, R120, RZ ;  /* 0x0000007856567210 */ /* 0x000fe40007f1e0ff */
[-C--:B------:R-:W-:Y:S01]  /*9ec0*/  LEA.HI.X.SX32 R89, R87, R121.reuse, 0x1, P1 ;  /* 0x0000007957597211 */ /* 0x080fe200008f0eff */
[----:B------:R-:W4:Y:S01]  /*9ed0*/  LDG.E.U16 R82, desc[UR60][R82.64] ;  /* 0x0000003c52527981 */ /* 0x000f22000c1e1500 */
[-C--:B------:R-:W-:Y:S01]  /*9ee0*/  LEA.HI.X.SX32 R85, R85, R121.reuse, 0x1, P2 ;  /* 0x0000007955557211 */ /* 0x080fe200010f0eff */
[----:B------:R-:W5:Y:S01]  /*9ef0*/  LDC R159, c[0x0][0x248] ;  /* 0x00009200ff9f7b82 */ /* 0x000f620000000800 */
[----:B------:R-:W-:-:S03]  /*9f00*/  LEA.HI.X.SX32 R87, R90, R121, 0x1, P0 ;  /* 0x000000795a577211 */ /* 0x000fc600000f0eff */
[----:B------:R-:W4:Y:S01]  /*9f10*/  LDG.E.U16 R84, desc[UR60][R84.64] ;  /* 0x0000003c54547981 */ /* 0x000f22000c1e1500 */
[----:B-1----:R-:W-:Y:S02]  /*9f20*/  IMAD R92, R99, 0x2ca, RZ ;  /* 0x000002ca635c7824 */ /* 0x002fe400078e02ff */
[----:B------:R-:W-:Y:S01]  /*9f30*/  IMAD R123, R123, 0x164, RZ ;  /* 0x000001647b7b7824 */ /* 0x000fe200078e02ff */
[----:B------:R1:W4:Y:S01]  /*9f40*/  LDG.E.U16 R83, desc[UR60][R88.64] ;  /* 0x0000003c58537981 */ /* 0x000322000c1e1500 */
[----:B------:R-:W-:Y:S01]  /*9f50*/  IMAD R90, R105, 0x2ce, RZ ;  /* 0x000002ce695a7824 */ /* 0x000fe200078e02ff */
[----:B------:R-:W5:Y:S02]  /*9f60*/  LDC R163, c[0x0][0x248] ;  /* 0x00009200ffa37b82 */ /* 0x000f640000000800 */
[----:B------:R3:W4:Y:S01]  /*9f70*/  LDG.E.U16 R85, desc[UR60][R86.64] ;  /* 0x0000003c56557981 */ /* 0x000722000c1e1500 */
[----:B-1----:R-:W-:Y:S01]  /*9f80*/  IMAD R88, R100, 0x2cc, RZ ;  /* 0x000002cc64587824 */ /* 0x002fe200078e02ff */
[----:B------:R-:W-:Y:S01]  /*9f90*/  IADD3 R92, P1, R92, R120, RZ ;  /* 0x000000785c5c7210 */ /* 0x000fe20007f3e0ff */
[----:B------:R-:W-:-:S03]  /*9fa0*/  IMAD R89, R104, 0x165, RZ ;  /* 0x0000016568597824 */ /* 0x000fc600078e02ff */
[----:B------:R-:W1:Y:S01]  /*9fb0*/  LDC R99, c[0x0][0x248] ;  /* 0x00009200ff637b82 */ /* 0x000e620000000800 */
[----:B---3--:R-:W-:Y:S01]  /*9fc0*/  IMAD R86, R94, 0x2c8, RZ ;  /* 0x000002c85e567824 */ /* 0x008fe200078e02ff */
[----:B------:R-:W-:-:S04]  /*9fd0*/  IADD3 R88, P2, R88, R120, RZ ;  /* 0x0000007858587210 */ /* 0x000fc80007f5e0ff */
[-C--:B------:R-:W-:Y:S01]  /*9fe0*/  IADD3 R86, P0, R86, R120.reuse, RZ ;  /* 0x0000007856567210 */ /* 0x080fe20007f1e0ff */
[----:B------:R-:W-:Y:S01]  /*9ff0*/  IMAD R94, R109, 0x167, RZ ;  /* 0x000001676d5e7824 */ /* 0x000fe200078e02ff */
[-C--:B------:R-:W-:Y:S01]  /*a000*/  LEA.HI.X.SX32 R93, R89, R121.reuse, 0x1, P1 ;  /* 0x00000079595d7211 */ /* 0x080fe200008f0eff */
[----:B------:R-:W3:Y:S01]  /*a010*/  LDC R100, c[0x0][0x248] ;  /* 0x00009200ff647b82 */ /* 0x000ee20000000800 */
[-C--:B------:R-:W-:Y:S02]  /*a020*/  LEA.HI.X.SX32 R87, R123, R121.reuse, 0x1, P0 ;  /* 0x000000797b577211 */ /* 0x080fe400000f0eff */
[----:B------:R-:W-:Y:S02]  /*a030*/  IADD3 R90, P0, R90, R120, RZ ;  /* 0x000000785a5a7210 */ /* 0x000fe40007f1e0ff */
[-C--:B------:R-:W-:Y:S01]  /*a040*/  LEA.HI.X.SX32 R89, R91, R121.reuse, 0x1, P2 ;  /* 0x000000795b597211 */ /* 0x080fe200010f0eff */
[----:B------:R-:W4:Y:S01]  /*a050*/  LDG.E.U16 R86, desc[UR60][R86.64] ;  /* 0x0000003c56567981 */ /* 0x000f22000c1e1500 */
[----:B------:R-:W-:Y:S01]  /*a060*/  LEA.HI.X.SX32 R91, R94, R121, 0x1, P0 ;  /* 0x000000795e5b7211 */ /* 0x000fe200000f0eff */
[----:B------:R-:W3:Y:S02]  /*a070*/  LDC R105, c[0x0][0x248] ;  /* 0x00009200ff697b82 */ /* 0x000ee40000000800 */
[----:B------:R-:W4:Y:S01]  /*a080*/  LDG.E.U16 R88, desc[UR60][R88.64] ;  /* 0x0000003c58587981 */ /* 0x000f22000c1e1500 */
[----:B------:R-:W-:-:S05]  /*a090*/  IMAD R94, R106, 0x2dc, RZ ;  /* 0x000002dc6a5e7824 */ /* 0x000fca00078e02ff */
[----:B------:R-:W1:Y:S01]  /*a0a0*/  LDC R104, c[0x0][0x248] ;  /* 0x00009200ff687b82 */ /* 0x000e620000000800 */
[----:B------:R-:W4:Y:S04]  /*a0b0*/  LDG.E.U16 R87, desc[UR60][R92.64] ;  /* 0x0000003c5c577981 */ /* 0x000f28000c1e1500 */
[----:B------:R2:W4:Y:S03]  /*a0c0*/  LDG.E.U16 R89, desc[UR60][R90.64] ;  /* 0x0000003c5a597981 */ /* 0x000526000c1e1500 */
[----:B------:R-:W3:Y:S01]  /*a0d0*/  LDC R109, c[0x0][0x248] ;  /* 0x00009200ff6d7b82 */ /* 0x000ee20000000800 */
[----:B--2---:R-:W-:-:S07]  /*a0e0*/  IMAD R90, R96, 0x2d6, RZ ;  /* 0x000002d6605a7824 */ /* 0x004fce00078e02ff */
[----:B------:R-:W2:Y:S01]  /*a0f0*/  LDC R123, c[0x0][0x248] ;  /* 0x00009200ff7b7b82 */ /* 0x000ea20000000800 */
[----:B0-----:R-:W-:Y:S02]  /*a100*/  IMAD R91, R101, 0x16b, RZ ;  /* 0x0000016b655b7824 */ /* 0x001fe400078e02ff */
        /* <DEDUP_REMOVED lines=8> */
[----:B------:R-:W4:Y:S01]  /*a190*/  LDG.E.U16 R90, desc[UR60][R90.64] ;  /* 0x0000003c5a5a7981 */ /* 0x000f22000c1e1500 */
[----:B------:R-:W-:Y:S01]  /*a1a0*/  IADD3 R94, P2, R94, R120, RZ ;  /* 0x000000785e5e7210 */ /* 0x000fe20007f5e0ff */
[----:B------:R-:W0:Y:S01]  /*a1b0*/  LDC R106, c[0x0][0x248] ;  /* 0x00009200ff6a7b82 */ /* 0x000e220000000800 */
[-C--:B------:R-:W-:Y:S02]  /*a1c0*/  LEA.HI.X.SX32 R97, R95, R121.reuse, 0x1, P1 ;  /* 0x000000795f617211 */ /* 0x080fe400008f0eff */
[----:B------:R-:W-:-:S02]  /*a1d0*/  LEA.HI.X.SX32 R93, R93, R121, 0x1, P0 ;  /* 0x000000795d5d7211 */ /* 0x000fc400000f0eff */
[----:B------:R-:W-:-:S03]  /*a1e0*/  LEA.HI.X.SX32 R95, R98, R121, 0x1, P2 ;  /* 0x00000079625f7211 */ /* 0x000fc600010f0eff */
[----:B------:R-:W4:Y:S01]  /*a1f0*/  LDG.E.U16 R92, desc[UR60][R92.64] ;  /* 0x0000003c5c5c7981 */ /* 0x000f22000c1e1500 */
[----:B------:R-:W-:Y:S01]  /*a200*/  IMAD R98, R110, 0x2ea, RZ ;  /* 0x000002ea6e627824 */ /* 0x000fe200078e02ff */
[----:B------:R-:W5:Y:S02]  /*a210*/  LDC R108, c[0x0][0x248] ;  /* 0x00009200ff6c7b82 */ /* 0x000f640000000800 */
[----:B------:R1:W4:Y:S04]  /*a220*/  LDG.E.U16 R91, desc[UR60][R96.64] ;  /* 0x0000003c605b7981 */ /* 0x000328000c1e1500 */
[----:B------:R3:W4:Y:S01]  /*a230*/  LDG.E.U16 R93, desc[UR60][R94.64] ;  /* 0x0000003c5e5d7981 */ /* 0x000722000c1e1500 */
[----:B--2---:R-:W-:Y:S01]  /*a240*/  IMAD R123, R123, 0x174, RZ ;  /* 0x000001747b7b7824 */ /* 0x004fe200078e02ff */
[----:B------:R-:W2:Y:S01]  /*a250*/  LDC R110, c[0x0][0x248] ;  /* 0x00009200ff6e7b82 */ /* 0x000ea20000000800 */
[----:B-1----:R-:W-:-:S02]  /*a260*/  IMAD R96, R104, 0x2e8, RZ ;  /* 0x000002e868607824 */ /* 0x002fc400078e02ff */
[----:B---3--:R-:W-:-:S05]  /*a270*/  IMAD R94, R99, 0x2de, RZ ;  /* 0x000002de635e7824 */ /* 0x008fca00078e02ff */
[----:B------:R-:W1:Y:S01]  /*a280*/  LDC R112, c[0x0][0x248] ;  /* 0x00009200ff707b82 */ /* 0x000e620000000800 */
[----:B------:R-:W-:Y:S02]  /*a290*/  IMAD R95, R100, 0x16f, RZ ;  /* 0x0000016f645f7824 */ /* 0x000fe400078e02ff */
[----:B------:R-:W-:Y:S01]  /*a2a0*/  IMAD R100, R105, 0x2e6, RZ ;  /* 0x000002e669647824 */ /* 0x000fe200078e02ff */
[-C--:B------:R-:W-:Y:S01]  /*a2b0*/  IADD3 R94, P0, R94, R120.reuse, RZ ;  /* 0x000000785e5e7210 */ /* 0x080fe20007f1e0ff */
[----:B------:R-:W-:Y:S01]  /*a2c0*/  IMAD R97, R109, 0x173, RZ ;  /* 0x000001736d617824 */ /* 0x000fe200078e02ff */
[-C--:B------:R-:W-:Y:S01]  /*a2d0*/  IADD3 R96, P2, R96, R120.reuse, RZ ;  /* 0x0000007860607210 */ /* 0x080fe20007f5e0ff */
[----:B0-----:R-:W-:Y:S01]  /*a2e0*/  IMAD R99, R101, 0x175, RZ ;  /* 0x0000017565637824 */ /* 0x001fe200078e02ff */
[----:B------:R-:W-:Y:S01]  /*a2f0*/  IADD3 R100, P1, R100, R120, RZ ;  /* 0x0000007864647210 */ /* 0x000fe20007f3e0ff */
[----:B------:R-:W0:Y:S01]  /*a300*/  LDC R109, c[0x0][0x248] ;  /* 0x00009200ff6d7b82 */ /* 0x000e220000000800 */
[----:B------:R-:W-:-:S02]  /*a310*/  LEA.HI.X.SX32 R95, R95, R121, 0x1, P0 ;  /* 0x000000795f5f7211 */ /* 0x000fc400000f0eff */
[----:B------:R-:W-:Y:S02]  /*a320*/  IADD3 R98, P0, R98, R120, RZ ;  /* 0x0000007862627210 */ /* 0x000fe40007f1e0ff */
[-C--:B------:R-:W-:Y:S01]  /*a330*/  LEA.HI.X.SX32 R101, R97, R121.reuse, 0x1, P1 ;  /* 0x0000007961657211 */ /* 0x080fe200008f0eff */
[----:B------:R-:W3:Y:S01]  /*a340*/  LDG.E.U16 R94, desc[UR60][R94.64] ;  /* 0x0000003c5e5e7981 */ /* 0x000ee2000c1e1500 */
[-C--:B------:R-:W-:Y:S01]  /*a350*/  LEA.HI.X.SX32 R97, R123, R121.reuse, 0x1, P2 ;  /* 0x000000797b617211 */ /* 0x080fe200010f0eff */
[----:B------:R-:W4:Y:S01]  /*a360*/  LDC R167, c[0x0][0x248] ;  /* 0x00009200ffa77b82 */ /* 0x000f220000000800 */
[----:B------:R-:W-:-:S03]  /*a370*/  LEA.HI.X.SX32 R99, R99, R121, 0x1, P0 ;  /* 0x0000007963637211 */ /* 0x000fc600000f0eff */
[----:B------:R-:W3:Y:S01]  /*a380*/  LDG.E.U16 R96, desc[UR60][R96.64] ;  /* 0x0000003c60607981 */ /* 0x000ee2000c1e1500 */
[----:B------:R-:W-:-:S03]  /*a390*/  IMAD R104, R113, 0x2ee, RZ ;  /* 0x000002ee71687824 */ /* 0x000fc600078e02ff */
[----:B------:R-:W2:Y:S01]  /*a3a0*/  LDC R123, c[0x0][0x248] ;  /* 0x00009200ff7b7b82 */ /* 0x000ea20000000800 */
[----:B------:R1:W3:Y:S04]  /*a3b0*/  LDG.E.U16 R95, desc[UR60][R100.64] ;  /* 0x0000003c645f7981 */ /* 0x0002e8000c1e1500 */
[----:B------:R1:W3:Y:S01]  /*a3c0*/  LDG.E.U16 R97, desc[UR60][R98.64] ;  /* 0x0000003c62617981 */ /* 0x0002e2000c1e1500 */
[----:B------:R-:W-:Y:S02]  /*a3d0*/  IMAD R105, R119, 0x2f8, RZ ;  /* 0x000002f877697824 */ /* 0x000fe400078e02ff */
[----:B------:R-:W0:Y:S01]  /*a3e0*/  LDC R113, c[0x0][0x248] ;  /* 0x00009200ff717b82 */ /* 0x000e220000000800 */
[----:B-1----:R-:W-:Y:S02]  /*a3f0*/  IMAD R100, R117, 0x2f6, RZ ;  /* 0x000002f675647824 */ /* 0x002fe400078e02ff */
[----:B------:R-:W-:Y:S01]  /*a400*/  IMAD R98, R106, 0x2ec, RZ ;  /* 0x000002ec6a627824 */ /* 0x000fe200078e02ff */
[----:B------:R-:W-:Y:S01]  /*a410*/  IADD3 R104, P1, R104, R120, RZ ;  /* 0x0000007868687210 */ /* 0x000fe20007f3e0ff */
[----:B------:R-:W-:-:S03]  /*a420*/  IMAD R101, R114, 0x177, RZ ;  /* 0x0000017772657824 */ /* 0x000fc600078e02ff */
[----:B------:R-:W1:Y:S01]  /*a430*/  LDC R119, c[0x0][0x248] ;  /* 0x00009200ff777b82 */ /* 0x000e620000000800 */
[----:B------:R-:W-:Y:S01]  /*a440*/  IADD3 R98, P0, R98, R120, RZ ;  /* 0x0000007862627210 */ /* 0x000fe20007f1e0ff */
[----:B------:R-:W-:-:S03]  /*a450*/  IMAD R106, R122, 0x17b, RZ ;  /* 0x0000017b7a6a7824 */ /* 0x000fc600078e02ff */
[-C--:B------:R-:W-:Y:S02]  /*a460*/  LEA.HI.X.SX32 R99, R102, R121.reuse, 0x1, P0 ;  /* 0x0000007966637211 */ /* 0x080fe400000f0eff */
[-C--:B------:R-:W-:Y:S01]  /*a470*/  IADD3 R100, P0, R100, R120.reuse, RZ ;  /* 0x0000007864647210 */ /* 0x080fe20007f1e0ff */
[----:B------:R-:W1:Y:S01]  /*a480*/  LDC R114, c[0x0][0x248] ;  /* 0x00009200ff727b82 */ /* 0x000e620000000800 */
[----:B------:R-:W-:Y:S01]  /*a490*/  IADD3 R102, P2, R105, R120, RZ ;  /* 0x0000007869667210 */ /* 0x000fe20007f5e0ff */
[----:B------:R-:W3:Y:S01]  /*a4a0*/  LDG.E.U16 R98, desc[UR60][R98.64] ;  /* 0x0000003c62627981 */ /* 0x000ee2000c1e1500 */
[-C--:B------:R-:W-:Y:S02]  /*a4b0*/  LEA.HI.X.SX32 R105, R101, R121.reuse, 0x1, P1 ;  /* 0x0000007965697211 */ /* 0x080fe400008f0eff */
[-C--:B------:R-:W-:Y:S02]  /*a4c0*/  LEA.HI.X.SX32 R101, R106, R121.reuse, 0x1, P0 ;  /* 0x000000796a657211 */ /* 0x080fe400000f0eff */
[----:B------:R-:W-:Y:S01]  /*a4d0*/  LEA.HI.X.SX32 R103, R103, R121, 0x1, P2 ;  /* 0x0000007967677211 */ /* 0x000fe200010f0eff */
[----:B------:R-:W1:Y:S02]  /*a4e0*/  LDC R122, c[0x0][0x248] ;  /* 0x00009200ff7a7b82 */ /* 0x000e640000000800 */
[----:B------:R-:W3:Y:S01]  /*a4f0*/  LDG.E.U16 R100, desc[UR60][R100.64] ;  /* 0x0000003c64647981 */ /* 0x000ee2000c1e1500 */
[----:B--2---:R-:W-:-:S03]  /*a500*/  IMAD R106, R123, 0x306, RZ ;  /* 0x000003067b6a7824 */ /* 0x004fc600078e02ff */
[----:B------:R2:W3:Y:S02]  /*a510*/  LDG.E.U16 R99, desc[UR60][R104.64] ;  /* 0x0000003c68637981 */ /* 0x0004e4000c1e1500 */
[----:B------:R-:W1:Y:S02]  /*a520*/  LDC R123, c[0x0][0x248] ;  /* 0x00009200ff7b7b82 */ /* 0x000e640000000800 */
[----:B------:R5:W3:Y:S01]  /*a530*/  LDG.E.U16 R101, desc[UR60][R102.64] ;  /* 0x0000003c66657981 */ /* 0x000ae2000c1e1500 */
[----:B--2---:R-:W-:-:S05]  /*a540*/  IMAD R104, R112, 0x2fe, RZ ;  /* 0x000002fe70687824 */ /* 0x004fca00078e02ff */
[----:B------:R-:W2:Y:S01]  /*a550*/  LDC R117, c[0x0][0x248] ;  /* 0x00009200ff757b82 */ /* 0x000ea20000000800 */
[----:B-----5:R-:W-:Y:S02]  /*a560*/  IMAD R102, R108, 0x2fa, RZ ;  /* 0x000002fa6c667824 */ /* 0x020fe400078e02ff */
[----:B0-----:R-:W-:-:S05]  /*a570*/  IMAD R103, R109, 0x17d, RZ ;  /* 0x0000017d6d677824 */ /* 0x001fca00078e02ff */
[----:B------:R-:W0:Y:S01]  /*a580*/  LDC R157, c[0x0][0x248] ;  /* 0x00009200ff9d7b82 */ /* 0x000e220000000800 */
[----:B------:R-:W-:Y:S01]  /*a590*/  IMAD R108, R110, 0x2fc, RZ ;  /* 0x000002fc6e6c7824 */ /* 0x000fe200078e02ff */
[-C--:B------:R-:W-:Y:S01]  /*a5a0*/  IADD3 R102, P0, R102, R120.reuse, RZ ;  /* 0x0000007866667210 */ /* 0x080fe20007f1e0ff */
[----:B------:R-:W-:Y:S01]  /*a5b0*/  IMAD R105, R116, 0x17f, RZ ;  /* 0x0000017f74697824 */ /* 0x000fe200078e02ff */
[-C--:B------:R-:W-:Y:S01]  /*a5c0*/  IADD3 R104, P2, R104, R120.reuse, RZ ;  /* 0x0000007868687210 */ /* 0x080fe20007f5e0ff */
[----:B------:R-:W-:Y:S01]  /*a5d0*/  IMAD R110, R113, 0x183, RZ ;  /* 0x00000183716e7824 */ /* 0x000fe200078e02ff */
[-C--:B------:R-:W-:Y:S02]  /*a5e0*/  IADD3 R108, P1, R108, R120.reuse, RZ ;  /* 0x000000786c6c7210 */ /* 0x080fe40007f3e0ff */
[----:B------:R-:W-:Y:S01]  /*a5f0*/  LEA.HI.X.SX32 R103, R103, R121, 0x1, P0 ;  /* 0x0000007967677211 */ /* 0x000fe200000f0eff */
[----:B------:R-:W5:Y:S01]  /*a600*/  LDC R116, c[0x0][0x248] ;  /* 0x00009200ff747b82 */ /* 0x000f620000000800 */
[----:B------:R-:W-:-:S02]  /*a610*/  IADD3 R106, P0, R106, R120, RZ ;  /* 0x000000786a6a7210 */ /* 0x000fc40007f1e0ff */
[-C--:B------:R-:W-:Y:S01]  /*a620*/  LEA.HI.X.SX32 R109, R107, R121.reuse, 0x1, P1 ;  /* 0x000000796b6d7211 */ /* 0x080fe200008f0eff */
[----:B------:R-:W3:Y:S01]  /*a630*/  LDG.E.U16 R102, desc[UR60][R102.64] ;  /* 0x0000003c66667981 */ /* 0x000ee2000c1e1500 */
[-C--:B------:R-:W-:Y:S02]  /*a640*/  LEA.HI.X.SX32 R105, R105, R121.reuse, 0x1, P2 ;  /* 0x0000007969697211 */ /* 0x080fe400010f0eff */
[----:B------:R-:W-:Y:S01]  /*a650*/  LEA.HI.X.SX32 R107, R110, R121, 0x1, P0 ;  /* 0x000000796e6b7211 */ /* 0x000fe200000f0eff */
[----:B------:R-:W0:Y:S02]  /*a660*/  LDC R169, c[0x0][0x248] ;  /* 0x00009200ffa97b82 */ /* 0x000e240000000800 */
[----:B------:R-:W3:Y:S01]  /*a670*/  LDG.E.U16 R104, desc[UR60][R104.64] ;  /* 0x0000003c68687981 */ /* 0x000ee2000c1e1500 */
[----:B-1----:R-:W-:-:S03]  /*a680*/  IMAD R112, R119, 0x30a, RZ ;  /* 0x0000030a77707824 */ /* 0x002fc600078e02ff */
[----:B------:R1:W3:Y:S02]  /*a690*/  LDG.E.U16 R103, desc[UR60][R108.64] ;  /* 0x0000003c6c677981 */ /* 0x0002e4000c1e1500 */
[----:B------:R-:W0:Y:S02]  /*a6a0*/  LDC R175, c[0x0][0x248] ;  /* 0x00009200ffaf7b82 */ /* 0x000e240000000800 */
[----:B------:R2:W3:Y:S01]  /*a6b0*/  LDG.E.U16 R105, desc[UR60][R106.64] ;  /* 0x0000003c6a697981 */ /* 0x0004e2000c1e1500 */
[----:B------:R-:W-:Y:S02]  /*a6c0*/  IMAD R110, R125, 0x30e, RZ ;  /* 0x0000030e7d6e7824 */ /* 0x000fe400078e02ff */
[----:B-1----:R-:W-:Y:S01]  /*a6d0*/  IMAD R108, R122, 0x30c, RZ ;  /* 0x0000030c7a6c7824 */ /* 0x002fe200078e02ff */
[-C--:B------:R-:W-:Y:S01]  /*a6e0*/  IADD3 R112, P1, R112, R120.reuse, RZ ;  /* 0x0000007870707210 */ /* 0x080fe20007f3e0ff */
[----:B------:R-:W-:Y:S01]  /*a6f0*/  IMAD R109, R124, 0x185, RZ ;  /* 0x000001857c6d7824 */ /* 0x000fe200078e02ff */
[----:B------:R-:W1:Y:S01]  /*a700*/  LDC R119, c[0x0][0x248] ;  /* 0x00009200ff777b82 */ /* 0x000e620000000800 */
        /* <DEDUP_REMOVED lines=9> */
[----:B------:R-:W3:Y:S01]  /*a7a0*/  LDG.E.U16 R106, desc[UR60][R106.64] ;  /* 0x0000003c6a6a7981 */ /* 0x000ee2000c1e1500 */
[----:B------:R-:W-:Y:S01]  /*a7b0*/  LEA.HI.X.SX32 R111, R114, R121, 0x1, P0 ;  /* 0x00000079726f7211 */ /* 0x000fe200000f0eff */
[----:B------:R-:W0:Y:S02]  /*a7c0*/  LDC R125, c[0x0][0x248] ;  /* 0x00009200ff7d7b82 */ /* 0x000e240000000800 */
[----:B------:R-:W3:Y:S01]  /*a7d0*/  LDG.E.U16 R108, desc[UR60][R108.64] ;  /* 0x0000003c6c6c7981 */ /* 0x000ee2000c1e1500 */
[----:B------:R-:W-:-:S05]  /*a7e0*/  IMAD R114, R128, 0x31c, RZ ;  /* 0x0000031c80727824 */ /* 0x000fca00078e02ff */
[----:B------:R-:W1:Y:S01]  /*a7f0*/  LDC R124, c[0x0][0x248] ;  /* 0x00009200ff7c7b82 */ /* 0x000e620000000800 */
[----:B------:R-:W3:Y:S04]  /*a800*/  LDG.E.U16 R107, desc[UR60][R112.64] ;  /* 0x0000003c706b7981 */ /* 0x000ee8000c1e1500 */
[----:B------:R5:W3:Y:S03]  /*a810*/  LDG.E.U16 R109, desc[UR60][R110.64] ;  /* 0x0000003c6e6d7981 */ /* 0x000ae6000c1e1500 */
[----:B------:R-:W2:Y:S01]  /*a820*/  LDC R249, c[0x0][0x248] ;  /* 0x00009200fff97b82 */ /* 0x000ea20000000800 */
[----:B-----5:R-:W-:-:S07]  /*a830*/  IMAD R110, R116, 0x316, RZ ;  /* 0x00000316746e7824 */ /* 0x020fce00078e02ff */
[----:B------:R-:W5:Y:S01]  /*a840*/  LDC R131, c[0x0][0x248] ;  /* 0x00009200ff837b82 */ /* 0x000f620000000800 */
[----:B------:R-:W-:Y:S02]  /*a850*/  IMAD R111, R123, 0x18b, RZ ;  /* 0x0000018b7b6f7824 */ /* 0x000fe400078e02ff */
[----:B------:R-:W-:Y:S01]  /*a860*/  IMAD R116, R117, 0x318, RZ ;  /* 0x0000031875747824 */ /* 0x000fe200078e02ff */
[----:B------:R-:W-:Y:S01]  /*a870*/  IADD3 R110, P0, R110, R120, RZ ;  /* 0x000000786e6e7210 */ /* 0x000fe20007f1e0ff */
[----:B------:R-:W-:-:S03]  /*a880*/  IMAD R112, R129, 0x31a, RZ ;  /* 0x0000031a81707824 */ /* 0x000fc600078e02ff */
[----:B------:R-:W5:Y:S01]  /*a890*/  LDC R123, c[0x0][0x248] ;  /* 0x00009200ff7b7b82 */ /* 0x000f620000000800 */
[-C--:B------:R-:W-:Y:S01]  /*a8a0*/  LEA.HI.X.SX32 R111, R111, R121.reuse, 0x1, P0 ;  /* 0x000000796f6f7211 */ /* 0x080fe200000f0eff */
[----:B------:R-:W-:Y:S01]  /*a8b0*/  IMAD R113, R130, 0x18d, RZ ;  /* 0x0000018d82717824 */ /* 0x000fe200078e02ff */
[-C--:B------:R-:W-:Y:S02]  /*a8c0*/  IADD3 R116, P1, R116, R120.reuse, RZ ;  /* 0x0000007874747210 */ /* 0x080fe40007f3e0ff */
[-C--:B------:R-:W-:Y:S01]  /*a8d0*/  IADD3 R112, P0, R112, R120.reuse, RZ ;  /* 0x0000007870707210 */ /* 0x080fe20007f1e0ff */
[----:B------:R-:W3:Y:S01]  /*a8e0*/  LDG.E.U16 R110, desc[UR60][R110.64] ;  /* 0x0000003c6e6e7981 */ /* 0x000ee2000c1e1500 */
[----:B------:R-:W-:Y:S01]  /*a8f0*/  IADD3 R114, P2, R114, R120, RZ ;  /* 0x0000007872727210 */ /* 0x000fe20007f5e0ff */
[----:B------:R-:W4:Y:S01]  /*a900*/  LDC R130, c[0x0][0x248] ;  /* 0x00009200ff827b82 */ /* 0x000f220000000800 */
[-C--:B------:R-:W-:Y:S02]  /*a910*/  LEA.HI.X.SX32 R117, R115, R121.reuse, 0x1, P1 ;  /* 0x0000007973757211 */ /* 0x080fe400008f0eff */
[----:B------:R-:W-:-:S02]  /*a920*/  LEA.HI.X.SX32 R113, R113, R121, 0x1, P0 ;  /* 0x0000007971717211 */ /* 0x000fc400000f0eff */
[----:B------:R-:W-:-:S03]  /*a930*/  LEA.HI.X.SX32 R115, R118, R121, 0x1, P2 ;  /* 0x0000007976737211 */ /* 0x000fc600010f0eff */
[----:B------:R-:W3:Y:S01]  /*a940*/  LDG.E.U16 R112, desc[UR60][R112.64] ;  /* 0x0000003c70707981 */ /* 0x000ee2000c1e1500 */
[----:B------:R-:W-:Y:S01]  /*a950*/  IMAD R118, R137, 0x32a, RZ ;  /* 0x0000032a89767824 */ /* 0x000fe200078e02ff */
[----:B------:R-:W4:Y:S02]  /*a960*/  LDC R128, c[0x0][0x248] ;  /* 0x00009200ff807b82 */ /* 0x000f240000000800 */
[----:B------:R1:W3:Y:S04]  /*a970*/  LDG.E.U16 R111, desc[UR60][R116.64] ;  /* 0x0000003c746f7981 */ /* 0x0002e8000c1e1500 */
[----:B------:R0:W3:Y:S01]  /*a980*/  LDG.E.U16 R113, desc[UR60][R114.64] ;  /* 0x0000003c72717981 */ /* 0x0000e2000c1e1500 */
[----:B--2---:R-:W-:Y:S01]  /*a990*/  IMAD R249, R249, 0x194, RZ ;  /* 0x00000194f9f97824 */ /* 0x004fe200078e02ff */
[----:B------:R-:W2:Y:S01]  /*a9a0*/  LDC R129, c[0x0][0x248] ;  /* 0x00009200ff817b82 */ /* 0x000ea20000000800 */
[----:B-1----:R-:W-:-:S02]  /*a9b0*/  IMAD R116, R124, 0x328, RZ ;  /* 0x000003287c747824 */ /* 0x002fc400078e02ff */
[----:B0-----:R-:W-:-:S05]  /*a9c0*/  IMAD R114, R119, 0x31e, RZ ;  /* 0x0000031e77727824 */ /* 0x001fca00078e02ff */
[----:B------:R-:W0:Y:S01]  /*a9d0*/  LDC R137, c[0x0][0x248] ;  /* 0x00009200ff897b82 */ /* 0x000e220000000800 */
        /* <DEDUP_REMOVED lines=9> */
[-C--:B------:R-:W-:Y:S02]  /*aa70*/  IADD3 R118, P0, R118, R120.reuse, RZ ;  /* 0x0000007876767210 */ /* 0x080fe40007f1e0ff */
[-C--:B------:R-:W-:Y:S01]  /*aa80*/  LEA.HI.X.SX32 R123, R117, R121.reuse, 0x1, P1 ;  /* 0x00000079757b7211 */ /* 0x080fe200008f0eff */
[----:B------:R-:W-:Y:S01]  /*aa90*/  IMAD R124, R131, 0x32e, RZ ;  /* 0x0000032e837c7824 */ /* 0x000fe200078e02ff */
[-C--:B------:R-:W-:Y:S01]  /*aaa0*/  LEA.HI.X.SX32 R117, R249, R121.reuse, 0x1, P2 ;  /* 0x00000079f9757211 */ /* 0x080fe200010f0eff */
[----:B------:R-:W5:Y:S01]  /*aab0*/  LDG.E.U16 R114, desc[UR60][R114.64] ;  /* 0x0000003c72727981 */ /* 0x000f62000c1e1500 */
[----:B------:R-:W-:Y:S01]  /*aac0*/  LEA.HI.X.SX32 R119, R119, R121, 0x1, P0 ;  /* 0x0000007977777211 */ /* 0x000fe200000f0eff */
[----:B------:R-:W-:Y:S01]  /*aad0*/  IMAD R125, R139, 0x197, RZ ;  /* 0x000001978b7d7824 */ /* 0x000fe200078e02ff */
[----:B------:R-:W-:Y:S01]  /*aae0*/  IADD3 R124, P1, R124, R120, RZ ;  /* 0x000000787c7c7210 */ /* 0x000fe20007f3e0ff */
[----:B------:R-:W5:Y:S01]  /*aaf0*/  LDG.E.U16 R116, desc[UR60][R116.64] ;  /* 0x0000003c74747981 */ /* 0x000f62000c1e1500 */
[----:B------:R-:W2:Y:S03]  /*ab00*/  LDC R139, c[0x0][0x248] ;  /* 0x00009200ff8b7b82 */ /* 0x000ea60000000800 */
[----:B------:R-:W5:Y:S05]  /*ab10*/  LDG.E.U16 R115, desc[UR60][R122.64] ;  /* 0x0000003c7a737981 */ /* 0x000f6a000c1e1500 */
[----:B------:R-:W2:Y:S01]  /*ab20*/  LDC R249, c[0x0][0x248] ;  /* 0x00009200fff97b82 */ /* 0x000ea20000000800 */
[----:B------:R4:W5:Y:S07]  /*ab30*/  LDG.E.U16 R117, desc[UR60][R118.64] ;  /* 0x0000003c76757981 */ /* 0x00096e000c1e1500 */
[----:B------:R-:W2:Y:S01]  /*ab40*/  LDC R173, c[0x0][0x248] ;  /* 0x00009200ffad7b82 */ /* 0x000ea20000000800 */
[----:B----4-:R-:W-:-:S02]  /*ab50*/  IMAD R118, R130, 0x32c, RZ ;  /* 0x0000032c82767824 */ /* 0x010fc400078e02ff */
[----:B------:R-:W-:Y:S02]  /*ab60*/  IMAD R130, R143, 0x336, RZ ;  /* 0x000003368f827824 */ /* 0x000fe400078e02ff */
[----:B------:R-:W-:Y:S01]  /*ab70*/  IMAD R122, R145, 0x338, RZ ;  /* 0x00000338917a7824 */ /* 0x000fe200078e02ff */
[-C--:B------:R-:W-:Y:S02]  /*ab80*/  IADD3 R118, P0, R118, R120.reuse, RZ ;  /* 0x0000007876767210 */ /* 0x080fe40007f1e0ff */
[----:B------:R-:W4:Y:S01]  /*ab90*/  LDC R145, c[0x0][0x248] ;  /* 0x00009200ff917b82 */ /* 0x000f220000000800 */
[----:B------:R-:W-:Y:S01]  /*aba0*/  IMAD R123, R155, 0x19b, RZ ;  /* 0x0000019b9b7b7824 */ /* 0x000fe200078e02ff */
[-C--:B------:R-:W-:Y:S02]  /*abb0*/  LEA.HI.X.SX32 R125, R125, R121.reuse, 0x1, P1 ;  /* 0x000000797d7d7211 */ /* 0x080fe400008f0eff */
[----:B------:R-:W-:Y:S02]  /*abc0*/  LEA.HI.X.SX32 R119, R126, R121, 0x1, P0 ;  /* 0x000000797e777211 */ /* 0x000fe400000f0eff */
[----:B------:R-:W-:-:S02]  /*abd0*/  IADD3 R130, P0, R130, R120, RZ ;  /* 0x0000007882827210 */ /* 0x000fc40007f1e0ff */
[----:B------:R-:W-:Y:S01]  /*abe0*/  IADD3 R122, P2, R122, R120, RZ ;  /* 0x000000787a7a7210 */ /* 0x000fe20007f5e0ff */
[----:B------:R-:W4:Y:S01]  /*abf0*/  LDC R143, c[0x0][0x248] ;  /* 0x00009200ff8f7b82 */ /* 0x000f220000000800 */
[----:B------:R-:W5:Y:S01]  /*ac00*/  LDG.E.U16 R118, desc[UR60][R118.64] ;  /* 0x0000003c76767981 */ /* 0x000f62000c1e1500 */
[-C--:B------:R-:W-:Y:S02]  /*ac10*/  LEA.HI.X.SX32 R131, R123, R121.reuse, 0x1, P0 ;  /* 0x000000797b837211 */ /* 0x080fe400000f0eff */
[----:B------:R-:W-:-:S03]  /*ac20*/  LEA.HI.X.SX32 R123, R127, R121, 0x1, P2 ;  /* 0x000000797f7b7211 */ /* 0x000fc600010f0eff */
[----:B------:R-:W5:Y:S01]  /*ac30*/  LDG.E.U16 R130, desc[UR60][R130.64] ;  /* 0x0000003c82827981 */ /* 0x000f62000c1e1500 */
[----:B------:R-:W4:Y:S03]  /*ac40*/  LDC R155, c[0x0][0x248] ;  /* 0x00009200ff9b7b82 */ /* 0x000f260000000800 */
[----:B------:R1:W5:Y:S01]  /*ac50*/  LDG.E.U16 R119, desc[UR60][R124.64] ;  /* 0x0000003c7c777981 */ /* 0x000362000c1e1500 */
[----:B0-----:R-:W-:-:S04]  /*ac60*/  IMAD R126, R137, 0x33e, RZ ;  /* 0x0000033e897e7824 */ /* 0x001fc800078e02ff */
[----:B------:R-:W0:Y:S01]  /*ac70*/  LDC R177, c[0x0][0x248] ;  /* 0x00009200ffb17b82 */ /* 0x000e220000000800 */
[----:B------:R2:W5:Y:S01]  /*ac80*/  LDG.E.U16 R131, desc[UR60][R122.64] ;  /* 0x0000003c7a837981 */ /* 0x000562000c1e1500 */
[----:B-1----:R-:W-:-:S06]  /*ac90*/  IMAD R124, R135, 0x33c, RZ ;  /* 0x0000033c877c7824 */ /* 0x002fcc00078e02ff */
[----:B------:R-:W1:Y:S01]  /*aca0*/  LDC R171, c[0x0][0x248] ;  /* 0x00009200ffab7b82 */ /* 0x000e620000000800 */
[-C--:B------:R-:W-:Y:S01]  /*acb0*/  IADD3 R124, P1, R124, R120.reuse, RZ ;  /* 0x000000787c7c7210 */ /* 0x080fe20007f3e0ff */
[----:B--2---:R-:W-:Y:S02]  /*acc0*/  IMAD R122, R128, 0x33a, RZ ;  /* 0x0000033a807a7824 */ /* 0x004fe400078e02ff */
[----:B------:R-:W-:Y:S01]  /*acd0*/  IMAD R123, R129, 0x19d, RZ ;  /* 0x0000019d817b7824 */ /* 0x000fe200078e02ff */
[-C--:B------:R-:W-:Y:S01]  /*ace0*/  LEA.HI.X.SX32 R125, R133, R121.reuse, 0x1, P1 ;  /* 0x00000079857d7211 */ /* 0x080fe200008f0eff */
[----:B------:R-:W-:Y:S01]  /*acf0*/  IMAD R128, R153, 0x346, RZ ;  /* 0x0000034699807824 */ /* 0x000fe200078e02ff */
[-C--:B------:R-:W-:Y:S01]  /*ad00*/  IADD3 R122, P0, R122, R120.reuse, RZ ;  /* 0x000000787a7a7210 */ /* 0x080fe20007f1e0ff */
[----:B------:R-:W2:Y:S01]  /*ad10*/  LDC R153, c[0x0][0x248] ;  /* 0x00009200ff997b82 */ /* 0x000ea20000000800 */
[----:B------:R-:W-:Y:S01]  /*ad20*/  IMAD R127, R147, 0x19f, RZ ;  /* 0x0000019f937f7824 */ /* 0x000fe200078e02ff */
[-C--:B------:R-:W-:Y:S01]  /*ad30*/  IADD3 R126, P2, R126, R120.reuse, RZ ;  /* 0x000000787e7e7210 */ /* 0x080fe20007f5e0ff */
[----:B------:R-:W-:Y:S01]  /*ad40*/  IMAD R129, R139, 0x1a3, RZ ;  /* 0x000001a38b817824 */ /* 0x000fe200078e02ff */
[----:B------:R-:W-:Y:S01]  /*ad50*/  LEA.HI.X.SX32 R123, R123, R121, 0x1, P0 ;  /* 0x000000797b7b7211 */ /* 0x000fe200000f0eff */
[----:B------:R4:W5:Y:S01]  /*ad60*/  LDG.E.U16 R135, desc[UR60][R124.64] ;  /* 0x0000003c7c877981 */ /* 0x000962000c1e1500 */
[----:B------:R-:W-:-:S02]  /*ad70*/  IADD3 R128, P0, R128, R120, RZ ;  /* 0x0000007880807210 */ /* 0x000fc40007f1e0ff */
[-C--:B------:R-:W-:Y:S01]  /*ad80*/  LEA.HI.X.SX32 R127, R127, R121.reuse, 0x1, P2 ;  /* 0x000000797f7f7211 */ /* 0x080fe200010f0eff */
[----:B------:R4:W5:Y:S01]  /*ad90*/  LDG.E.U16 R133, desc[UR60][R122.64] ;  /* 0x0000003c7a857981 */ /* 0x000962000c1e1500 */
[----:B------:R-:W-:Y:S01]  /*ada0*/  LEA.HI.X.SX32 R129, R129, R121, 0x1, P0 ;  /* 0x0000007981817211 */ /* 0x000fe200000f0eff */
[----:B------:R-:W-:Y:S01]  /*adb0*/  IMAD R249, R249, 0x1a4, RZ ;  /* 0x000001a4f9f97824 */ /* 0x000fe200078e02ff */
[----:B------:R-:W1:Y:S01]  /*adc0*/  LDC R179, c[0x0][0x248] ;  /* 0x00009200ffb37b82 */ /* 0x000e620000000800 */
[----:B------:R0:W5:Y:S01]  /*add0*/  LDG.E.U16 R137, desc[UR60][R126.64] ;  /* 0x0000003c7e897981 */ /* 0x000162000c1e1500 */
[----:B----4-:R-:W-:Y:S02]  /*ade0*/  IMAD R124, R145, 0x34a, RZ ;  /* 0x0000034a917c7824 */ /* 0x010fe400078e02ff */
[----:B------:R-:W-:Y:S01]  /*adf0*/  IMAD R125, R161, 0x1a5, RZ ;  /* 0x000001a5a17d7824 */ /* 0x000fe200078e02ff */
[----:B------:R4:W5:Y:S01]  /*ae00*/  LDG.E.U16 R139, desc[UR60][R128.64] ;  /* 0x0000003c808b7981 */ /* 0x000962000c1e1500 */
[----:B------:R-:W-:Y:S01]  /*ae10*/  IMAD R122, R143, 0x348, RZ ;  /* 0x000003488f7a7824 */ /* 0x000fe200078e02ff */
[----:B------:R-:W-:Y:S01]  /*ae20*/  IADD3 R124, P1, R124, R120, RZ ;  /* 0x000000787c7c7210 */ /* 0x000fe20007f3e0ff */
[----:B------:R-:W1:Y:S01]  /*ae30*/  LDC R161, c[0x0][0x248] ;  /* 0x00009200ffa17b82 */ /* 0x000e620000000800 */
[----:B0-----:R-:W-:-:S02]  /*ae40*/  IMAD R126, R159, 0x34c, RZ ;  /* 0x0000034c9f7e7824 */ /* 0x001fc400078e02ff */
[-C--:B------:R-:W-:Y:S02]  /*ae50*/  LEA.HI.X.SX32 R125, R125, R121.reuse, 0x1, P1 ;  /* 0x000000797d7d7211 */ /* 0x080fe400008f0eff */
[-C--:B------:R-:W-:Y:S01]  /*ae60*/  IADD3 R122, P0, R122, R120.reuse, RZ ;  /* 0x000000787a7a7210 */ /* 0x080fe20007f1e0ff */
[----:B----4-:R-:W-:Y:S02]  /*ae70*/  IMAD R128, R163, 0x34e, RZ ;  /* 0x0000034ea3807824 */ /* 0x010fe400078e02ff */
[----:B------:R-:W0:Y:S01]  /*ae80*/  LDC R159, c[0x0][0x248] ;  /* 0x00009200ff9f7b82 */ /* 0x000e220000000800 */
[-C--:B------:R-:W-:Y:S01]  /*ae90*/  IADD3 R126, P2, R126, R120.reuse, RZ ;  /* 0x000000787e7e7210 */ /* 0x080fe20007f5e0ff */
[----:B------:R-:W-:Y:S01]  /*aea0*/  IMAD R129, R167, 0x1a7, RZ ;  /* 0x000001a7a7817824 */ /* 0x000fe200078e02ff */
[----:B------:R-:W-:Y:S01]  /*aeb0*/  LEA.HI.X.SX32 R123, R249, R121, 0x1, P0 ;  /* 0x00000079f97b7211 */ /* 0x000fe200000f0eff */
[----:B------:R4:W5:Y:S01]  /*aec0*/  LDG.E.U16 R143, desc[UR60][R124.64] ;  /* 0x0000003c7c8f7981 */ /* 0x000962000c1e1500 */
[----:B------:R-:W-:-:S03]  /*aed0*/  IADD3 R128, P0, R128, R120, RZ ;  /* 0x0000007880807210 */ /* 0x000fc60007f1e0ff */
[----:B------:R-:W1:Y:S01]  /*aee0*/  LDC R167, c[0x0][0x248] ;  /* 0x00009200ffa77b82 */ /* 0x000e620000000800 */
[-C--:B------:R-:W-:Y:S02]  /*aef0*/  LEA.HI.X.SX32 R127, R141, R121.reuse, 0x1, P2 ;  /* 0x000000798d7f7211 */ /* 0x080fe400010f0eff */
[----:B------:R2:W5:Y:S01]  /*af00*/  LDG.E.U16 R141, desc[UR60][R122.64] ;  /* 0x0000003c7a8d7981 */ /* 0x000562000c1e1500 */
[----:B----4-:R-:W-:Y:S01]  /*af10*/  IMAD R124, R157, 0x358, RZ ;  /* 0x000003589d7c7824 */ /* 0x010fe200078e02ff */
[----:B------:R-:W-:-:S03]  /*af20*/  LEA.HI.X.SX32 R129, R129, R121, 0x1, P0 ;  /* 0x0000007981817211 */ /* 0x000fc600000f0eff */
[----:B------:R-:W4:Y:S01]  /*af30*/  LDC R157, c[0x0][0x248] ;  /* 0x00009200ff9d7b82 */ /* 0x000f220000000800 */
[----:B------:R2:W5:Y:S02]  /*af40*/  LDG.E.U16 R145, desc[UR60][R126.64] ;  /* 0x0000003c7e917981 */ /* 0x000564000c1e1500 */
[----:B--2---:R-:W-:Y:S02]  /*af50*/  IMAD R122, R153, 0x356, RZ ;  /* 0x00000356997a7824 */ /* 0x004fe400078e02ff */
[----:B------:R2:W5:Y:S03]  /*af60*/  LDG.E.U16 R147, desc[UR60][R128.64] ;  /* 0x0000003c80937981 */ /* 0x000566000c1e1500 */
[----:B------:R-:W4:Y:S01]  /*af70*/  LDC R249, c[0x0][0x248] ;  /* 0x00009200fff97b82 */ /* 0x000f220000000800 */
[----:B------:R-:W-:Y:S01]  /*af80*/  IMAD R123, R155, 0x1ab, RZ ;  /* 0x000001ab9b7b7824 */ /* 0x000fe200078e02ff */
[----:B------:R-:W-:Y:S01]  /*af90*/  IADD3 R122, P0, R122, R120, RZ ;  /* 0x000000787a7a7210 */ /* 0x000fe20007f1e0ff */
[----:B------:R-:W-:-:S05]  /*afa0*/  IMAD R126, R169, 0x35a, RZ ;  /* 0x0000035aa97e7824 */ /* 0x000fca00078e02ff */
[----:B------:R-:W4:Y:S01]  /*afb0*/  LDC R163, c[0x0][0x248] ;  /* 0x00009200ffa37b82 */ /* 0x000f220000000800 */
[----:B--2---:R-:W-:Y:S01]  /*afc0*/  IMAD R128, R175, 0x35c, RZ ;  /* 0x0000035caf807824 */ /* 0x004fe200078e02ff */
[-C--:B------:R-:W-:Y:S01]  /*afd0*/  IADD3 R124, P1, R124, R120.reuse, RZ ;  /* 0x000000787c7c7210 */ /* 0x080fe20007f3e0ff */
[----:B------:R-:W-:Y:S01]  /*afe0*/  IMAD R127, R173, 0x1ad, RZ ;  /* 0x000001adad7f7824 */ /* 0x000fe200078e02ff */
[-C--:B------:R-:W-:Y:S02]  /*aff0*/  LEA.HI.X.SX32 R123, R123, R121.reuse, 0x1, P0 ;  /* 0x000000797b7b7211 */ /* 0x080fe400000f0eff */
[-C--:B------:R-:W-:Y:S02]  /*b000*/  IADD3 R126, P2, R126, R120.reuse, RZ ;  /* 0x000000787e7e7210 */ /* 0x080fe40007f5e0ff */
[----:B------:R-:W-:Y:S01]  /*b010*/  IADD3 R128, P0, R128, R120, RZ ;  /* 0x0000007880807210 */ /* 0x000fe20007f1e0ff */
[----:B------:R-:W2:Y:S01]  /*b020*/  LDC R175, c[0x0][0x248] ;  /* 0x00009200ffaf7b82 */ /* 0x000ea20000000800 */
[----:B------:R-:W-:-:S02]  /*b030*/  LEA.HI.X.SX32 R125, R149, R121, 0x1, P1 ;  /* 0x00000079957d7211 */ /* 0x000fc400008f0eff */
[-C--:B------:R-:W-:Y:S01]  /*b040*/  LEA.HI.X.SX32 R127, R127, R121.reuse, 0x1, P2 ;  /* 0x000000797f7f7211 */ /* 0x080fe200010f0eff */
[----:B------:R0:W5:Y:S01]  /*b050*/  LDG.E.U16 R149, desc[UR60][R122.64] ;  /* 0x0000003c7a957981 */ /* 0x000162000c1e1500 */
[----:B------:R-:W-:-:S03]  /*b060*/  LEA.HI.X.SX32 R129, R151, R121, 0x1, P0 ;  /* 0x0000007997817211 */ /* 0x000fc600000f0eff */
[----:B------:R1:W5:Y:S01]  /*b070*/  LDG.E.U16 R153, desc[UR60][R126.64] ;  /* 0x0000003c7e997981 */ /* 0x000362000c1e1500 */
[----:B------:R-:W2:Y:S03]  /*b080*/  LDC R169, c[0x0][0x248] ;  /* 0x00009200ffa97b82 */ /* 0x000ea60000000800 */
[----:B------:R4:W5:Y:S01]  /*b090*/  LDG.E.U16 R155, desc[UR60][R128.64] ;  /* 0x0000003c809b7981 */ /* 0x000962000c1e1500 */
[----:B0-----:R-:W-:Y:S02]  /*b0a0*/  IMAD R122, R159, 0x35e, RZ ;  /* 0x0000035e9f7a7824 */ /* 0x001fe400078e02ff */
[----:B-1----:R-:W-:Y:S01]  /*b0b0*/  IMAD R123, R161, 0x1af, RZ ;  /* 0x000001afa17b7824 */ /* 0x002fe200078e02ff */
[----:B------:R0:W5:Y:S01]  /*b0c0*/  LDG.E.U16 R151, desc[UR60][R124.64] ;  /* 0x0000003c7c977981 */ /* 0x000162000c1e1500 */
[----:B------:R-:W-:Y:S01]  /*b0d0*/  IMAD R126, R167, 0x368, RZ ;  /* 0x00000368a77e7824 */ /* 0x000fe200078e02ff */
[-C--:B------:R-:W-:Y:S01]  /*b0e0*/  IADD3 R122, P0, R122, R120.reuse, RZ ;  /* 0x000000787a7a7210 */ /* 0x080fe20007f1e0ff */
[----:B----4-:R-:W-:Y:S01]  /*b0f0*/  IMAD R249, R249, 0x1b4, RZ ;  /* 0x000001b4f9f97824 */ /* 0x010fe200078e02ff */
[----:B------:R-:W1:Y:S01]  /*b100*/  LDC R185, c[0x0][0x248] ;  /* 0x00009200ffb97b82 */ /* 0x000e620000000800 */
[----:B------:R-:W-:Y:S01]  /*b110*/  IMAD R128, R157, 0x36a, RZ ;  /* 0x0000036a9d807824 */ /* 0x000fe200078e02ff */
[----:B------:R-:W-:Y:S01]  /*b120*/  LEA.HI.X.SX32 R123, R123, R121, 0x1, P0 ;  /* 0x000000797b7b7211 */ /* 0x000fe200000f0eff */
[----:B------:R-:W-:Y:S01]  /*b130*/  IMAD R129, R177, 0x1b5, RZ ;  /* 0x000001b5b1817824 */ /* 0x000fe200078e02ff */
[----:B------:R-:W-:-:S02]  /*b140*/  IADD3 R126, P2, R126, R120, RZ ;  /* 0x000000787e7e7210 */ /* 0x000fc40007f5e0ff */
[-C--:B------:R-:W-:Y:S01]  /*b150*/  IADD3 R128, P0, R128, R120.reuse, RZ ;  /* 0x0000007880807210 */ /* 0x080fe20007f1e0ff */
[----:B0-----:R-:W-:Y:S01]  /*b160*/  IMAD R124, R163, 0x366, RZ ;  /* 0x00000366a37c7824 */ /* 0x001fe200078e02ff */
[-C--:B------:R-:W-:Y:S01]  /*b170*/  LEA.HI.X.SX32 R127, R249, R121.reuse, 0x1, P2 ;  /* 0x00000079f97f7211 */ /* 0x080fe200010f0eff */
[----:B------:R-:W-:Y:S01]  /*b180*/  IMAD R125, R171, 0x1b3, RZ ;  /* 0x000001b3ab7d7824 */ /* 0x000fe200078e02ff */
[-C--:B------:R-:W-:Y:S01]  /*b190*/  LEA.HI.X.SX32 R129, R129, R121.reuse, 0x1, P0 ;  /* 0x0000007981817211 */ /* 0x080fe200000f0eff */
[----:B------:R-:W0:Y:S01]  /*b1a0*/  LDC R183, c[0x0][0x248] ;  /* 0x00009200ffb77b82 */ /* 0x000e220000000800 */
[----:B------:R-:W-:Y:S01]  /*b1b0*/  IADD3 R124, P1, R124, R120, RZ ;  /* 0x000000787c7c7210 */ /* 0x000fe20007f3e0ff */
[----:B------:R4:W5:Y:S03]  /*b1c0*/  LDG.E.U16 R161, desc[UR60][R126.64] ;  /* 0x0000003c7ea17981 */ /* 0x000966000c1e1500 */
[----:B------:R-:W-:Y:S01]  /*b1d0*/  LEA.HI.X.SX32 R125, R125, R121, 0x1, P1 ;  /* 0x000000797d7d7211 */ /* 0x000fe200008f0eff */
[----:B------:R2:W5:Y:S02]  /*b1e0*/  LDG.E.U16 R163, desc[UR60][R128.64] ;  /* 0x0000003c80a37981 */ /* 0x000564000c1e1500 */
[----:B------:R-:W3:Y:S02]  /*b1f0*/  LDC R181, c[0x0][0x248] ;  /* 0x00009200ffb57b82 */ /* 0x000ee40000000800 */
[----:B------:R2:W5:Y:S01]  /*b200*/  LDG.E.U16 R159, desc[UR60][R124.64] ;  /* 0x0000003c7c9f7981 */ /* 0x000562000c1e1500 */
[----:B----4-:R-:W-:-:S03]  /*b210*/  IMAD R126, R179, 0x376, RZ ;  /* 0x00000376b37e7824 */ /* 0x010fc600078e02ff */
[----:B------:R4:W5:Y:S02]  /*b220*/  LDG.E.U16 R157, desc[UR60][R122.64] ;  /* 0x0000003c7a9d7981 */ /* 0x000964000c1e1500 */
[----:B--2---:R-:W2:Y:S08]  /*b230*/  LDC R129, c[0x0][0x248] ;  /* 0x00009200ff817b82 */ /* 0x004eb00000000800 */
[----:B------:R-:W3:Y:S01]  /*b240*/  LDC R179, c[0x0][0x248] ;  /* 0x00009200ffb37b82 */ /* 0x000ee20000000800 */
[----:B------:R-:W-:-:S07]  /*b250*/  IMAD R124, R175, 0x36e, RZ ;  /* 0x0000036eaf7c7824 */ /* 0x000fce00078e02ff */
[----:B------:R-:W3:Y:S01]  /*b260*/  LDC R128, c[0x0][0x248] ;  /* 0x00009200ff807b82 */ /* 0x000ee20000000800 */
[----:B----4-:R-:W-:-:S07]  /*b270*/  IMAD R122, R169, 0x36c, RZ ;  /* 0x0000036ca97a7824 */ /* 0x010fce00078e02ff */
[----:B------:R-:W4:Y:S01]  /*b280*/  LDC R175, c[0x0][0x248] ;  /* 0x00009200ffaf7b82 */ /* 0x000f220000000800 */
[----:B------:R-:W-:Y:S01]  /*b290*/  IADD3 R122, P0, R122, R120, RZ ;  /* 0x000000787a7a7210 */ /* 0x000fe20007f1e0ff */
[----:B-1----:R-:W-:-:S03]  /*b2a0*/  IMAD R127, R185, 0x1bb, RZ ;  /* 0x000001bbb97f7824 */ /* 0x002fc600078e02ff */
[----:B------:R-:W-:-:S03]  /*b2b0*/  LEA.HI.X.SX32 R123, R165, R121, 0x1, P0 ;  /* 0x00000079a57b7211 */ /* 0x000fc600000f0eff */
[----:B------:R-:W1:Y:S01]  /*b2c0*/  LDC R171, c[0x0][0x248] ;  /* 0x00009200ffab7b82 */ /* 0x000e620000000800 */
[----:B0-----:R-:W-:Y:S01]  /*b2d0*/  IMAD R125, R183, 0x1b7, RZ ;  /* 0x000001b7b77d7824 */ /* 0x001fe200078e02ff */
[----:B------:R2:W5:Y:S06]  /*b2e0*/  LDG.E.U16 R165, desc[UR60][R122.64] ;  /* 0x0000003c7aa57981 */ /* 0x00056c000c1e1500 */
[----:B------:R-:W0:Y:S08]  /*b2f0*/  LDC R177, c[0x0][0x248] ;  /* 0x00009200ffb17b82 */ /* 0x000e300000000800 */
[----:B------:R-:W1:Y:S01]  /*b300*/  LDC R185, c[0x0][0x248] ;  /* 0x00009200ffb97b82 */ /* 0x000e620000000800 */
[----:B--2---:R-:W-:Y:S01]  /*b310*/  IMAD R123, R129, 0x1c3, RZ ;  /* 0x000001c3817b7824 */ /* 0x004fe200078e02ff */
[----:B------:R-:W-:Y:S01]  /*b320*/  IADD3 R126, P2, R126, R120, RZ ;  /* 0x000000787e7e7210 */ /* 0x000fe20007f5e0ff */
[----:B---3--:R-:W-:-:S05]  /*b330*/  IMAD R129, R179, 0x1db, RZ ;  /* 0x000001dbb3817824 */ /* 0x008fca00078e02ff */
[----:B------:R-:W2:Y:S01]  /*b340*/  LDC R183, c[0x0][0x248] ;  /* 0x00009200ffb77b82 */ /* 0x000ea20000000800 */
[----:B------:R-:W-:-:S07]  /*b350*/  IMAD R122, R128, 0x386, RZ ;  /* 0x00000386807a7824 */ /* 0x000fce00078e02ff */
[----:B------:R-:W3:Y:S01]  /*b360*/  LDC R217, c[0x0][0x248] ;  /* 0x00009200ffd97b82 */ /* 0x000ee20000000800 */
[----:B------:R-:W-:Y:S01]  /*b370*/  IADD3 R124, P1, R124, R120, RZ ;  /* 0x000000787c7c7210 */ /* 0x000fe20007f3e0ff */
[----:B----4-:R-:W-:Y:S01]  /*b380*/  IMAD R128, R175, 0x3b6, RZ ;  /* 0x000003b6af807824 */ /* 0x010fe200078e02ff */
[----:B------:R-:W-:-:S05]  /*b390*/  LEA.HI.X.SX32 R127, R127, R121, 0x1, P2 ;  /* 0x000000797f7f7211 */ /* 0x000fca00010f0eff */
[----:B------:R-:W4:Y:S01]  /*b3a0*/  LDC R179, c[0x0][0x248] ;  /* 0x00009200ffb37b82 */ /* 0x000f220000000800 */
[----:B------:R-:W-:Y:S01]  /*b3b0*/  IADD3 R122, P0, R122, R120, RZ ;  /* 0x000000787a7a7210 */ /* 0x000fe20007f1e0ff */
[----:B------:R0:W5:Y:S06]  /*b3c0*/  LDG.E.U16 R169, desc[UR60][R126.64] ;  /* 0x0000003c7ea97981 */ /* 0x00016c000c1e1500 */
[----:B------:R-:W4:Y:S01]  /*b3d0*/  LDC R173, c[0x0][0x248] ;  /* 0x00009200ffad7b82 */ /* 0x000f220000000800 */
[-C--:B------:R-:W-:Y:S02]  /*b3e0*/  LEA.HI.X.SX32 R125, R125, R121.reuse, 0x1, P1 ;  /* 0x000000797d7d7211 */ /* 0x080fe400008f0eff */
[----:B------:R-:W-:Y:S01]  /*b3f0*/  LEA.HI.X.SX32 R123, R123, R121, 0x1, P0 ;  /* 0x000000797b7b7211 */ /* 0x000fe200000f0eff */
[----:B0-----:R-:W-:-:S04]  /*b400*/  IMAD R126, R181, 0x3a6, RZ ;  /* 0x000003a6b57e7824 */ /* 0x001fc800078e02ff */
[----:B------:R-:W0:Y:S01]  /*b410*/  LDC R191, c[0x0][0x248] ;  /* 0x00009200ffbf7b82 */ /* 0x000e220000000800 */
[-C--:B------:R-:W-:Y:S01]  /*b420*/  IADD3 R128, P2, R128, R120.reuse, RZ ;  /* 0x0000007880807210 */ /* 0x080fe20007f5e0ff */
[----:B------:R1:W5:Y:S01]  /*b430*/  LDG.E.U16 R167, desc[UR60][R124.64] ;  /* 0x0000003c7ca77981 */ /* 0x000362000c1e1500 */
[----:B------:R-:W-:Y:S01]  /*b440*/  IMAD R127, R177, 0x1d3, RZ ;  /* 0x000001d3b17f7824 */ /* 0x000fe200078e02ff */
[----:B------:R-:W-:-:S04]  /*b450*/  IADD3 R126, P0, R126, R120, RZ ;  /* 0x000000787e7e7210 */ /* 0x000fc80007f1e0ff */
[----:B------:R-:W0:Y:S01]  /*b460*/  LDC R209, c[0x0][0x248] ;  /* 0x00009200ffd17b82 */ /* 0x000e220000000800 */
[-C--:B------:R-:W-:Y:S01]  /*b470*/  LEA.HI.X.SX32 R129, R129, R121.reuse, 0x1, P2 ;  /* 0x0000007981817211 */ /* 0x080fe200010f0eff */
[----:B-1----:R-:W-:Y:S02]  /*b480*/  IMAD R125, R171, 0x1cb, RZ ;  /* 0x000001cbab7d7824 */ /* 0x002fe400078e02ff */
[----:B------:R1:W5:Y:S04]  /*b490*/  LDG.E.U16 R171, desc[UR60][R122.64] ;  /* 0x0000003c7aab7981 */ /* 0x000368000c1e1500 */
[----:B------:R-:W0:Y:S01]  /*b4a0*/  LDC R215, c[0x0][0x248] ;  /* 0x00009200ffd77b82 */ /* 0x000e220000000800 */
[----:B------:R-:W-:Y:S01]  /*b4b0*/  LEA.HI.X.SX32 R127, R127, R121, 0x1, P0 ;  /* 0x000000797f7f7211 */ /* 0x000fe200000f0eff */
[----:B------:R3:W5:Y:S06]  /*b4c0*/  LDG.E.U16 R177, desc[UR60][R128.64] ;  /* 0x0000003c80b17981 */ /* 0x00076c000c1e1500 */
[----:B------:R-:W0:Y:S01]  /*b4d0*/  LDC R211, c[0x0][0x248] ;  /* 0x00009200ffd37b82 */ /* 0x000e220000000800 */
[----:B-1----:R-:W-:Y:S01]  /*b4e0*/  IMAD R122, R185, 0x3c6, RZ ;  /* 0x000003c6b97a7824 */ /* 0x002fe200078e02ff */
[----:B------:R-:W5:Y:S01]  /*b4f0*/  LDG.E.U16 R175, desc[UR60][R126.64] ;  /* 0x0000003c7eaf7981 */ /* 0x000f62000c1e1500 */
[----:B--2---:R-:W-:-:S05]  /*b500*/  IMAD R123, R183, 0x1e3, RZ ;  /* 0x000001e3b77b7824 */ /* 0x004fca00078e02ff */
[----:B------:R-:W1:Y:S01]  /*b510*/  LDC R249, c[0x0][0x248] ;  /* 0x00009200fff97b82 */ /* 0x000e620000000800 */
[----:B------:R-:W-:Y:S01]  /*b520*/  IADD3 R122, P0, R122, R120, RZ ;  /* 0x000000787a7a7210 */ /* 0x000fe20007f1e0ff */
[----:B---3--:R-:W-:-:S06]  /*b530*/  IMAD R128, R217, 0x3f6, RZ ;  /* 0x000003f6d9807824 */ /* 0x008fcc00078e02ff */
[----:B------:R-:W2:Y:S01]  /*b540*/  LDC R203, c[0x0][0x248] ;  /* 0x00009200ffcb7b82 */ /* 0x000ea20000000800 */
[-C--:B------:R-:W-:Y:S01]  /*b550*/  LEA.HI.X.SX32 R123, R123, R121.reuse, 0x1, P0 ;  /* 0x000000797b7b7211 */ /* 0x080fe200000f0eff */
[----:B----4-:R-:W-:Y:S01]  /*b560*/  IMAD R129, R179, 0x1fb, RZ ;  /* 0x000001fbb3817824 */ /* 0x010fe200078e02ff */
[-C--:B------:R-:W-:Y:S01]  /*b570*/  IADD3 R128, P0, R128, R120.reuse, RZ ;  /* 0x0000007880807210 */ /* 0x080fe20007f1e0ff */
[----:B------:R-:W-:Y:S02]  /*b580*/  IMAD R124, R173, 0x396, RZ ;  /* 0x00000396ad7c7824 */ /* 0x000fe400078e02ff */
[----:B------:R0:W3:Y:S02]  /*b590*/  LDG.E.U16 R179, desc[UR60][R122.64] ;  /* 0x0000003c7ab37981 */ /* 0x0000e4000c1e1500 */
[----:B------:R-:W4:Y:S01]  /*b5a0*/  LDC R201, c[0x0][0x248] ;  /* 0x00009200ffc97b82 */ /* 0x000f220000000800 */
[----:B------:R-:W-:Y:S02]  /*b5b0*/  LEA.HI.X.SX32 R129, R129, R121, 0x1, P0 ;  /* 0x0000007981817211 */ /* 0x000fe400000f0eff */
[----:B------:R-:W-:-:S05]  /*b5c0*/  IADD3 R124, P1, R124, R120, RZ ;  /* 0x000000787c7c7210 */ /* 0x000fca0007f3e0ff */
[----:B------:R-:W4:Y:S01]  /*b5d0*/  LDC R207, c[0x0][0x248] ;  /* 0x00009200ffcf7b82 */ /* 0x000f220000000800 */
[----:B0-----:R-:W-:Y:S01]  /*b5e0*/  IMAD R122, R191, 0x378, RZ ;  /* 0x00000378bf7a7824 */ /* 0x001fe200078e02ff */
[-C--:B------:R-:W-:Y:S01]  /*b5f0*/  LEA.HI.X.SX32 R125, R125, R121.reuse, 0x1, P1 ;  /* 0x000000797d7d7211 */ /* 0x080fe200008f0eff */
[----:B------:R0:W3:Y:S01]  /*b600*/  LDG.E.U16 R185, desc[UR60][R128.64] ;  /* 0x0000003c80b97981 */ /* 0x0000e2000c1e1500 */
[----:B------:R-:W-:Y:S02]  /*b610*/  IMAD R126, R209, 0x3e6, RZ ;  /* 0x000003e6d17e7824 */ /* 0x000fe400078e02ff */
[----:B------:R-:W-:Y:S01]  /*b620*/  IADD3 R122, P0, R122, R120, RZ ;  /* 0x000000787a7a7210 */ /* 0x000fe20007f1e0ff */
[----:B------:R2:W3:Y:S01]  /*b630*/  LDG.E.U16 R173, desc[UR60][R124.64] ;  /* 0x0000003c7cad7981 */ /* 0x0004e2000c1e1500 */
[----:B------:R-:W4:Y:S01]  /*b640*/  LDC R193, c[0x0][0x248] ;  /* 0x00009200ffc17b82 */ /* 0x000f220000000800 */
[----:B------:R-:W-:Y:S02]  /*b650*/  IMAD R127, R211, 0x1f3, RZ ;  /* 0x000001f3d37f7824 */ /* 0x000fe400078e02ff */
[----:B0-----:R-:W-:Y:S01]  /*b660*/  IMAD R128, R215, 0x388, RZ ;  /* 0x00000388d7807824 */ /* 0x001fe200078e02ff */
[----:B------:R-:W-:Y:S01]  /*b670*/  LEA.HI.X.SX32 R123, R189, R121, 0x1, P0 ;  /* 0x00000079bd7b7211 */ /* 0x000fe200000f0eff */
[----:B-1----:R-:W-:-:S03]  /*b680*/  IMAD R249, R249, 0x1c4, RZ ;  /* 0x000001c4f9f97824 */ /* 0x002fc600078e02ff */
[----:B------:R-:W0:Y:S01]  /*b690*/  LDC R213, c[0x0][0x248] ;  /* 0x00009200ffd57b82 */ /* 0x000e220000000800 */
[----:B--2---:R-:W-:Y:S01]  /*b6a0*/  IMAD R124, R203, 0x3d6, RZ ;  /* 0x000003d6cb7c7824 */ /* 0x004fe200078e02ff */
[-C--:B------:R-:W-:Y:S02]  /*b6b0*/  IADD3 R126, P2, R126, R120.reuse, RZ ;  /* 0x000000787e7e7210 */ /* 0x080fe40007f5e0ff */
[----:B------:R-:W-:-:S04]  /*b6c0*/  IADD3 R128, P0, R128, R120, RZ ;  /* 0x0000007880807210 */ /* 0x000fc80007f1e0ff */
[----:B------:R-:W1:Y:S01]  /*b6d0*/  LDC R203, c[0x0][0x248] ;  /* 0x00009200ffcb7b82 */ /* 0x000e620000000800 */
[-C--:B------:R-:W-:Y:S02]  /*b6e0*/  LEA.HI.X.SX32 R127, R127, R121.reuse, 0x1, P2 ;  /* 0x000000797f7f7211 */ /* 0x080fe400010f0eff */
[-C--:B------:R-:W-:Y:S01]  /*b6f0*/  LEA.HI.X.SX32 R129, R249, R121.reuse, 0x1, P0 ;  /* 0x00000079f9817211 */ /* 0x080fe200000f0eff */
[----:B----4-:R-:W-:Y:S01]  /*b700*/  IMAD R125, R201, 0x1eb, RZ ;  /* 0x000001ebc97d7824 */ /* 0x010fe200078e02ff */
[----:B------:R-:W-:Y:S01]  /*b710*/  IADD3 R124, P1, R124, R120, RZ ;  /* 0x000000787c7c7210 */ /* 0x000fe20007f3e0ff */
[----:B------:R2:W4:Y:S02]  /*b720*/  LDG.E.U16 R183, desc[UR60][R126.64] ;  /* 0x0000003c7eb77981 */ /* 0x000524000c1e1500 */
[----:B------:R-:W1:Y:S01]  /*b730*/  LDC R249, c[0x0][0x248] ;  /* 0x00009200fff97b82 */ /* 0x000e620000000800 */
[----:B------:R-:W-:-:S05]  /*b740*/  LEA.HI.X.SX32 R125, R125, R121, 0x1, P1 ;  /* 0x000000797d7d7211 */ /* 0x000fca00008f0eff */
[----:B------:R2:W4:Y:S02]  /*b750*/  LDG.E.U16 R181, desc[UR60][R124.64] ;  /* 0x0000003c7cb57981 */ /* 0x000524000c1e1500 */
[----:B--2---:R-:W-:Y:S01]  /*b760*/  IMAD R126, R207, 0x37c, RZ ;  /* 0x0000037ccf7e7824 */ /* 0x004fe200078e02ff */
[----:B------:R-:W2:Y:S04]  /*b770*/  LDC R201, c[0x0][0x248] ;  /* 0x00009200ffc97b82 */ /* 0x000ea80000000800 */
[----:B------:R-:W-:Y:S01]  /*b780*/  IADD3 R126, P2, R126, R120, RZ ;  /* 0x000000787e7e7210 */ /* 0x000fe20007f5e0ff */
[----:B------:R-:W-:-:S03]  /*b790*/  IMAD R124, R193, 0x37a, RZ ;  /* 0x0000037ac17c7824 */ /* 0x000fc600078e02ff */
[----:B------:R-:W-:Y:S01]  /*b7a0*/  LEA.HI.X.SX32 R127, R187, R121, 0x1, P2 ;  /* 0x00000079bb7f7211 */ /* 0x000fe200010f0eff */
[----:B0-----:R-:W-:Y:S01]  /*b7b0*/  IMAD R125, R213, 0x1bd, RZ ;  /* 0x000001bdd57d7824 */ /* 0x001fe200078e02ff */
[----:B------:R-:W0:Y:S01]  /*b7c0*/  LDC R209, c[0x0][0x248] ;  /* 0x00009200ffd17b82 */ /* 0x000e220000000800 */
[----:B------:R-:W4:Y:S01]  /*b7d0*/  LDG.E.U16 R193, desc[UR60][R128.64] ;  /* 0x0000003c80c17981 */ /* 0x000f22000c1e1500 */
[----:B------:R-:W-:-:S03]  /*b7e0*/  IADD3 R124, P1, R124, R120, RZ ;  /* 0x000000787c7c7210 */ /* 0x000fc60007f3e0ff */
[----:B------:R1:W4:Y:S01]  /*b7f0*/  LDG.E.U16 R191, desc[UR60][R126.64] ;  /* 0x0000003c7ebf7981 */ /* 0x000322000c1e1500 */
[----:B------:R-:W-:Y:S01]  /*b800*/  LEA.HI.X.SX32 R125, R125, R121, 0x1, P1 ;  /* 0x000000797d7d7211 */ /* 0x000fe200008f0eff */
[----:B-1----:R-:W-:Y:S01]  /*b810*/  IMAD R249, R249, 0x1d4, RZ ;  /* 0x000001d4f9f97824 */ /* 0x002fe200078e02ff */
[----:B------:R-:W1:Y:S01]  /*b820*/  LDC R207, c[0x0][0x248] ;  /* 0x00009200ffcf7b82 */ /* 0x000e620000000800 */
[----:B------:R0:W4:Y:S04]  /*b830*/  LDG.E.U16 R187, desc[UR60][R122.64] ;  /* 0x0000003c7abb7981 */ /* 0x000128000c1e1500 */
[----:B------:R1:W4:Y:S01]  /*b840*/  LDG.E.U16 R189, desc[UR60][R124.64] ;  /* 0x0000003c7cbd7981 */ /* 0x000322000c1e1500 */
[----:B------:R-:W-:Y:S02]  /*b850*/  IMAD R126, R203, 0x3a8, RZ ;  /* 0x000003a8cb7e7824 */ /* 0x000fe400078e02ff */
[----:B------:R-:W1:Y:S03]  /*b860*/  LDC R211, c[0x0][0x248] ;  /* 0x00009200ffd37b82 */ /* 0x000e660000000800 */
[----:B------:R-:W-:-:S04]  /*b870*/  IADD3 R126, P1, R126, R120, RZ ;  /* 0x000000787e7e7210 */ /* 0x000fc80007f3e0ff */
[----:B------:R-:W-:Y:S01]  /*b880*/  LEA.HI.X.SX32 R127, R249, R121, 0x1, P1 ;  /* 0x00000079f97f7211 */ /* 0x000fe200008f0eff */
[----:B------:R-:W1:Y:S08]  /*b890*/  LDC R217, c[0x0][0x248] ;  /* 0x00009200ffd97b82 */ /* 0x000e700000000800 */
[----:B------:R-:W1:Y:S01]  /*b8a0*/  LDC R249, c[0x0][0x248] ;  /* 0x00009200fff97b82 */ /* 0x000e620000000800 */
[----:B--2---:R-:W-:-:S02]  /*b8b0*/  IMAD R128, R201, 0x398, RZ ;  /* 0x00000398c9807824 */ /* 0x004fc400078e02ff */
[----:B0-----:R-:W-:-:S03]  /*b8c0*/  IMAD R122, R209, 0x3c8, RZ ;  /* 0x000003c8d17a7824 */ /* 0x001fc600078e02ff */
[-C--:B------:R-:W-:Y:S01]  /*b8d0*/  IADD3 R128, P0, R128, R120.reuse, RZ ;  /* 0x0000007880807210 */ /* 0x080fe20007f1e0ff */
[----:B-1----:R-:W-:Y:S01]  /*b8e0*/  IMAD R123, R207, 0x3d8, RZ ;  /* 0x000003d8cf7b7824 */ /* 0x002fe200078e02ff */
[----:B------:R-:W0:Y:S02]  /*b8f0*/  LDC R215, c[0x0][0x248] ;  /* 0x00009200ffd77b82 */ /* 0x000e240000000800 */
[----:B------:R-:W-:Y:S01]  /*b900*/  LEA.HI.X.SX32 R129, R195, R121, 0x1, P0 ;  /* 0x00000079c3817211 */ /* 0x000fe200000f0eff */
[----:B------:R-:W-:Y:S01]  /*b910*/  IMAD R124, R211, 0x3b8, RZ ;  /* 0x000003b8d37c7824 */ /* 0x000fe200078e02ff */
[----:B------:R-:W-:-:S03]  /*b920*/  IADD3 R122, P2, R122, R120, RZ ;  /* 0x000000787a7a7210 */ /* 0x000fc60007f5e0ff */
[----:B------:R1:W2:Y:S01]  /*b930*/  LDG.E.U16 R195, desc[UR60][R128.64] ;  /* 0x0000003c80c37981 */ /* 0x0002a2000c1e1500 */
[----:B------:R-:W0:Y:S01]  /*b940*/  LDC R219, c[0x0][0x248] ;  /* 0x00009200ffdb7b82 */ /* 0x000e220000000800 */
[-C--:B------:R-:W-:Y:S01]  /*b950*/  IADD3 R124, P0, R124, R120.reuse, RZ ;  /* 0x000000787c7c7210 */ /* 0x080fe20007f1e0ff */
[----:B------:R-:W-:Y:S01]  /*b960*/  IMAD R249, R249, 0x1e4, RZ ;  /* 0x000001e4f9f97824 */ /* 0x000fe200078e02ff */
[----:B-1----:R-:W-:-:S05]  /*b970*/  IADD3 R128, P1, R123, R120, RZ ;  /* 0x000000787b807210 */ /* 0x002fca0007f3e0ff */
[----:B------:R-:W1:Y:S01]  /*b980*/  LDC R213, c[0x0][0x248] ;  /* 0x00009200ffd57b82 */ /* 0x000e620000000800 */
[----:B------:R-:W-:-:S07]  /*b990*/  LEA.HI.X.SX32 R123, R249, R121, 0x1, P2 ;  /* 0x00000079f97b7211 */ /* 0x000fce00010f0eff */
[----:B------:R-:W1:Y:S01]  /*b9a0*/  LDC R249, c[0x0][0x248] ;  /* 0x00009200fff97b82 */ /* 0x000e620000000800 */
[-C--:B------:R-:W-:Y:S01]  /*b9b0*/  LEA.HI.X.SX32 R125, R197, R121.reuse, 0x1, P0 ;  /* 0x00000079c57d7211 */ /* 0x080fe200000f0eff */
[----:B------:R-:W2:Y:S01]  /*b9c0*/  LDG.E.U16 R201, desc[UR60][R122.64] ;  /* 0x0000003c7ac97981 */ /* 0x000ea2000c1e1500 */
[----:B------:R-:W-:-:S03]  /*b9d0*/  LEA.HI.X.SX32 R129, R199, R121, 0x1, P1 ;  /* 0x00000079c7817211 */ /* 0x000fc600008f0eff */
[----:B------:R0:W2:Y:S02]  /*b9e0*/  LDG.E.U16 R199, desc[UR60][R124.64] ;  /* 0x0000003c7cc77981 */ /* 0x0000a4000c1e1500 */
[----:B------:R-:W1:Y:S02]  /*b9f0*/  LDC R211, c[0x0][0x248] ;  /* 0x00009200ffd37b82 */ /* 0x000e640000000800 */
[----:B------:R0:W2:Y:S04]  /*ba00*/  LDG.E.U16 R203, desc[UR60][R128.64] ;  /* 0x0000003c80cb7981 */ /* 0x0000a8000c1e1500 */
[----:B------:R0:W2:Y:S02]  /*ba10*/  LDG.E.U16 R197, desc[UR60][R126.64] ;  /* 0x0000003c7ec57981 */ /* 0x0000a4000c1e1500 */
[----:B0-----:R-:W-:Y:S01]  /*ba20*/  IMAD R124, R217, 0x3f8, RZ ;  /* 0x000003f8d97c7824 */ /* 0x001fe200078e02ff */
[----:B------:R-:W0:Y:S04]  /*ba30*/  LDC R221, c[0x0][0x248] ;  /* 0x00009200ffdd7b82 */ /* 0x000e280000000800 */
[----:B------:R-:W-:Y:S01]  /*ba40*/  IADD3 R124, P2, R124, R120, RZ ;  /* 0x000000787c7c7210 */ /* 0x000fe20007f5e0ff */
[----:B------:R-:W-:-:S03]  /*ba50*/  IMAD R122, R215, 0x3e8, RZ ;  /* 0x000003e8d77a7824 */ /* 0x000fc600078e02ff */
[-C--:B------:R-:W-:Y:S01]  /*ba60*/  LEA.HI.X.SX32 R125, R205, R121.reuse, 0x1, P2 ;  /* 0x00000079cd7d7211 */ /* 0x080fe200010f0eff */
[----:B------:R-:W0:Y:S01]  /*ba70*/  LDC R128, c[0x0][0x248] ;  /* 0x00009200ff807b82 */ /* 0x000e220000000800 */
[----:B------:R-:W-:Y:S01]  /*ba80*/  IMAD R126, R219, 0x38a, RZ ;  /* 0x0000038adb7e7824 */ /* 0x000fe200078e02ff */
[----:B------:R-:W-:Y:S01]  /*ba90*/  IADD3 R122, P1, R122, R120, RZ ;  /* 0x000000787a7a7210 */ /* 0x000fe20007f3e0ff */
[----:B-1----:R-:W-:Y:S01]  /*baa0*/  IMAD R249, R249, 0x1f4, RZ ;  /* 0x000001f4f9f97824 */ /* 0x002fe200078e02ff */
[----:B------:R1:W2:Y:S04]  /*bab0*/  LDG.E.U16 R207, desc[UR60][R124.64] ;  /* 0x0000003c7ccf7981 */ /* 0x0002a8000c1e1500 */
[----:B------:R-:W5:Y:S01]  /*bac0*/  LDC R129, c[0x0][0x248] ;  /* 0x00009200ff817b82 */ /* 0x000f620000000800 */
[----:B------:R-:W-:Y:S01]  /*bad0*/  LEA.HI.X.SX32 R123, R249, R121, 0x1, P1 ;  /* 0x00000079f97b7211 */ /* 0x000fe200008f0eff */
[----:B-1----:R-:W-:-:S06]  /*bae0*/  IMAD R124, R213, 0x3aa, RZ ;  /* 0x000003aad57c7824 */ /* 0x002fcc00078e02ff */
[----:B------:R-:W1:Y:S01]  /*baf0*/  LDC R219, c[0x0][0x248] ;  /* 0x00009200ffdb7b82 */ /* 0x000e620000000800 */
[----:B------:R-:W-:-:S07]  /*bb00*/  IMAD R125, R211, 0x1d5, RZ ;  /* 0x000001d5d37d7824 */ /* 0x000fce00078e02ff */
[----:B------:R-:W3:Y:S01]  /*bb10*/  LDC R215, c[0x0][0x248] ;  /* 0x00009200ffd77b82 */ /* 0x000ee20000000800 */
[-C--:B------:R-:W-:Y:S01]  /*bb20*/  IADD3 R124, P1, R124, R120.reuse, RZ ;  /* 0x000000787c7c7210 */ /* 0x080fe20007f3e0ff */
[----:B0-----:R-:W-:Y:S01]  /*bb30*/  IMAD R127, R221, 0x1c5, RZ ;  /* 0x000001c5dd7f7824 */ /* 0x001fe200078e02ff */
[----:B------:R-:W-:Y:S01]  /*bb40*/  IADD3 R126, P0, R126, R120, RZ ;  /* 0x000000787e7e7210 */ /* 0x000fe20007f1e0ff */
[----:B------:R0:W2:Y:S01]  /*bb50*/  LDG.E.U16 R205, desc[UR60][R122.64] ;  /* 0x0000003c7acd7981 */ /* 0x0000a2000c1e1500 */
[----:B------:R-:W-:-:S03]  /*bb60*/  LEA.HI.X.SX32 R125, R125, R121, 0x1, P1 ;  /* 0x000000797d7d7211 */ /* 0x000fc600008f0eff */
[----:B------:R-:W3:Y:S02]  /*bb70*/  LDC R217, c[0x0][0x248] ;  /* 0x00009200ffd97b82 */ /* 0x000ee40000000800 */
[----:B------:R5:W2:Y:S01]  /*bb80*/  LDG.E.U16 R213, desc[UR60][R124.64] ;  /* 0x0000003c7cd57981 */ /* 0x000aa2000c1e1500 */
[----:B------:R-:W-:Y:S01]  /*bb90*/  LEA.HI.X.SX32 R127, R127, R121, 0x1, P0 ;  /* 0x000000797f7f7211 */ /* 0x000fe200000f0eff */
[----:B0-----:R-:W-:-:S04]  /*bba0*/  IMAD R122, R128, 0x39a, RZ ;  /* 0x0000039a807a7824 */ /* 0x001fc800078e02ff */
[----:B------:R-:W0:Y:S01]  /*bbb0*/  LDC R221, c[0x0][0x248] ;  /* 0x00009200ffdd7b82 */ /* 0x000e220000000800 */
[----:B------:R1:W2:Y:S07]  /*bbc0*/  LDG.E.U16 R209, desc[UR60][R126.64] ;  /* 0x0000003c7ed17981 */ /* 0x0002ae000c1e1500 */
[----:B-----5:R-:W5:Y:S01]  /*bbd0*/  LDC R125, c[0x0][0x248] ;  /* 0x00009200ff7d7b82 */ /* 0x020f620000000800 */
[----:B------:R-:W-:Y:S01]  /*bbe0*/  IMAD R123, R129, 0x1cd, RZ ;  /* 0x000001cd817b7824 */ /* 0x000fe200078e02ff */
[----:B------:R-:W-:Y:S01]  /*bbf0*/  IADD3 R122, P0, R122, R120, RZ ;  /* 0x000000787a7a7210 */ /* 0x000fe20007f1e0ff */
[----:B-1----:R-:W-:-:S02]  /*bc00*/  IMAD R126, R219, 0x3ba, RZ ;  /* 0x000003badb7e7824 */ /* 0x002fc400078e02ff */
[----:B---3--:R-:W-:Y:S01]  /*bc10*/  IMAD R127, R215, 0x1dd, RZ ;  /* 0x000001ddd77f7824 */ /* 0x008fe200078e02ff */
[-C--:B------:R-:W-:Y:S02]  /*bc20*/  LEA.HI.X.SX32 R123, R123, R121.reuse, 0x1, P0 ;  /* 0x000000797b7b7211 */ /* 0x080fe400000f0eff */
[----:B------:R-:W1:Y:S01]  /*bc30*/  LDC R247, c[0x0][0x248] ;  /* 0x00009200fff77b82 */ /* 0x000e620000000800 */
[----:B------:R-:W-:Y:S02]  /*bc40*/  IADD3 R126, P0, R126, R120, RZ ;  /* 0x000000787e7e7210 */ /* 0x000fe40007f1e0ff */
[----:B------:R3:W2:Y:S02]  /*bc50*/  LDG.E.U16 R211, desc[UR60][R122.64] ;  /* 0x0000003c7ad37981 */ /* 0x0006a4000c1e1500 */
[----:B------:R-:W-:-:S03]  /*bc60*/  LEA.HI.X.SX32 R127, R127, R121, 0x1, P0 ;  /* 0x000000797f7f7211 */ /* 0x000fc600000f0eff */
[----:B------:R-:W1:Y:S02]  /*bc70*/  LDC R227, c[0x0][0x248] ;  /* 0x00009200ffe37b82 */ /* 0x000e640000000800 */
[----:B------:R5:W2:Y:S01]  /*bc80*/  LDG.E.U16 R215, desc[UR60][R126.64] ;  /* 0x0000003c7ed77981 */ /* 0x000aa2000c1e1500 */
[----:B------:R-:W-:-:S05]  /*bc90*/  IMAD R128, R217, 0x3ca, RZ ;  /* 0x000003cad9807824 */ /* 0x000fca00078e02ff */
[----:B---3--:R-:W3:Y:S01]  /*bca0*/  LDC R123, c[0x0][0x248] ;  /* 0x00009200ff7b7b82 */ /* 0x008ee20000000800 */
[----:B-----5:R-:W-:-:S07]  /*bcb0*/  IMAD R126, R125, 0x3ea, RZ ;  /* 0x000003ea7d7e7824 */ /* 0x020fce00078e02ff */
[----:B------:R-:W5:Y:S01]  /*bcc0*/  LDC R125, c[0x0][0x248] ;  /* 0x00009200ff7d7b82 */ /* 0x000f620000000800 */
[----:B0-----:R-:W-:Y:S01]  /*bcd0*/  IMAD R129, R221, 0x1e5, RZ ;  /* 0x000001e5dd817824 */ /* 0x001fe200078e02ff */
[----:B------:R-:W-:-:S06]  /*bce0*/  IADD3 R128, P2, R128, R120, RZ ;  /* 0x0000007880807210 */ /* 0x000fcc0007f5e0ff */
[----:B------:R-:W0:Y:S01]  /*bcf0*/  LDC R249, c[0x0][0x248] ;  /* 0x00009200fff97b82 */ /* 0x000e220000000800 */
[----:B-1----:R-:W-:Y:S01]  /*bd00*/  IMAD R122, R247, 0x37e, RZ ;  /* 0x0000037ef77a7824 */ /* 0x002fe200078e02ff */
[----:B------:R-:W-:-:S05]  /*bd10*/  LEA.HI.X.SX32 R129, R129, R121, 0x1, P2 ;  /* 0x0000007981817211 */ /* 0x000fca00010f0eff */
[----:B------:R1:W2:Y:S01]  /*bd20*/  LDG.E.U16 R217, desc[UR60][R128.64] ;  /* 0x0000003c80d97981 */ /* 0x0002a2000c1e1500 */
[----:B------:R-:W4:Y:S08]  /*bd30*/  LDC R219, c[0x0][0x248] ;  /* 0x00009200ffdb7b82 */ /* 0x000f300000000800 */
[----:B------:R-:W4:Y:S01]  /*bd40*/  LDC R247, c[0x0][0x248] ;  /* 0x00009200fff77b82 */ /* 0x000f220000000800 */
[----:B-1----:R-:W-:-:S02]  /*bd50*/  IMAD R128, R227, 0x3da, RZ ;  /* 0x000003dae3807824 */ /* 0x002fc400078e02ff */
[----:B---3--:R-:W-:Y:S01]  /*bd60*/  IMAD R123, R123, 0x1ed, RZ ;  /* 0x000001ed7b7b7824 */ /* 0x008fe200078e02ff */
[-C--:B------:R-:W-:Y:S01]  /*bd70*/  IADD3 R126, P1, R126, R120.reuse, RZ ;  /* 0x000000787e7e7210 */ /* 0x080fe20007f3e0ff */
[----:B-----5:R-:W-:Y:S01]  /*bd80*/  IMAD R125, R125, 0x1f5, RZ ;  /* 0x000001f57d7d7824 */ /* 0x020fe200078e02ff */
[----:B------:R-:W-:Y:S02]  /*bd90*/  IADD3 R128, P0, R128, R120, RZ ;  /* 0x0000007880807210 */ /* 0x000fe40007f1e0ff */
[----:B------:R-:W1:Y:S01]  /*bda0*/  LDC R124, c[0x0][0x248] ;  /* 0x00009200ff7c7b82 */ /* 0x000e620000000800 */
[----:B0-----:R-:W-:Y:S01]  /*bdb0*/  IMAD R221, R249, 0x38c, RZ ;  /* 0x0000038cf9dd7824 */ /* 0x001fe200078e02ff */
[-C--:B------:R-:W-:Y:S02]  /*bdc0*/  LEA.HI.X.SX32 R129, R123, R121.reuse, 0x1, P0 ;  /* 0x000000797b817211 */ /* 0x080fe400000f0eff */
[----:B------:R-:W-:-:S04]  /*bdd0*/  LEA.HI.X.SX32 R127, R125, R121, 0x1, P1 ;  /* 0x000000797d7f7211 */ /* 0x000fc800008f0eff */
[----:B------:R-:W0:Y:S01]  /*bde0*/  LDC R223, c[0x0][0x248] ;  /* 0x00009200ffdf7b82 */ /* 0x000e220000000800 */
[----:B----4-:R-:W-:Y:S02]  /*bdf0*/  IMAD R123, R219, 0x1fd, RZ ;  /* 0x000001fddb7b7824 */ /* 0x010fe400078e02ff */
[----:B------:R3:W4:Y:S05]  /*be00*/  LDG.E.U16 R219, desc[UR60][R128.64] ;  /* 0x0000003c80db7981 */ /* 0x00072a000c1e1500 */
[----:B------:R-:W5:Y:S01]  /*be10*/  LDC R245, c[0x0][0x248] ;  /* 0x00009200fff57b82 */ /* 0x000f620000000800 */
[----:B---3--:R-:W-:Y:S02]  /*be20*/  IADD3 R128, P1, R221, R120, RZ ;  /* 0x00000078dd807210 */ /* 0x008fe40007f3e0ff */
[----:B------:R3:W4:Y:S01]  /*be30*/  LDG.E.U16 R221, desc[UR60][R126.64] ;  /* 0x0000003c7edd7981 */ /* 0x000722000c1e1500 */
[----:B-1----:R-:W-:-:S04]  /*be40*/  IMAD R124, R124, 0x3fa, RZ ;  /* 0x000003fa7c7c7824 */ /* 0x002fc800078e02ff */
[----:B------:R-:W1:Y:S01]  /*be50*/  LDC R249, c[0x0][0x248] ;  /* 0x00009200fff97b82 */ /* 0x000e620000000800 */
[----:B---3--:R-:W-:Y:S01]  /*be60*/  IMAD R126, R247, 0x3ac, RZ ;  /* 0x000003acf77e7824 */ /* 0x008fe200078e02ff */
[----:B------:R-:W-:-:S06]  /*be70*/  IADD3 R122, P0, R122, R120, RZ ;  /* 0x000000787a7a7210 */ /* 0x000fcc0007f1e0ff */
[----:B------:R-:W3:Y:S01]  /*be80*/  LDC R247, c[0x0][0x248] ;  /* 0x00009200fff77b82 */ /* 0x000ee20000000800 */
[----:B------:R-:W-:Y:S01]  /*be90*/  IADD3 R124, P2, R124, R120, RZ ;  /* 0x000000787c7c7210 */ /* 0x000fe20007f5e0ff */
[----:B0-----:R-:W-:-:S03]  /*bea0*/  IMAD R223, R223, 0x1bf, RZ ;  /* 0x000001bfdfdf7824 */ /* 0x001fc600078e02ff */
[-C--:B------:R-:W-:Y:S02]  /*beb0*/  LEA.HI.X.SX32 R125, R123, R121.reuse, 0x1, P2 ;  /* 0x000000797b7d7211 */ /* 0x080fe400010f0eff */
[-C--:B------:R-:W-:Y:S01]  /*bec0*/  LEA.HI.X.SX32 R123, R223, R121.reuse, 0x1, P0 ;  /* 0x00000079df7b7211 */ /* 0x080fe200000f0eff */
[----:B------:R-:W0:Y:S02]  /*bed0*/  LDC R127, c[0x0][0x248] ;  /* 0x00009200ff7f7b82 */ /* 0x000e240000000800 */
[----:B------:R3:W4:Y:S01]  /*bee0*/  LDG.E.U16 R223, desc[UR60][R124.64] ;  /* 0x0000003c7cdf7981 */ /* 0x000722000c1e1500 */
[----:B------:R-:W-:-:S03]  /*bef0*/  LEA.HI.X.SX32 R129, R225, R121, 0x1, P1 ;  /* 0x00000079e1817211 */ /* 0x000fc600008f0eff */
[----:B------:R-:W4:Y:S04]  /*bf00*/  LDG.E.U16 R225, desc[UR60][R122.64] ;  /* 0x0000003c7ae17981 */ /* 0x000f28000c1e1500 */
[----:B------:R5:W4:Y:S01]  /*bf10*/  LDG.E.U16 R227, desc[UR60][R128.64] ;  /* 0x0000003c80e37981 */ /* 0x000b22000c1e1500 */
[----:B---3--:R-:W-:Y:S02]  /*bf20*/  IMAD R124, R247, 0x3bc, RZ ;  /* 0x000003bcf77c7824 */ /* 0x008fe400078e02ff */
[----:B------:R-:W3:Y:S01]  /*bf30*/  LDC R247, c[0x0][0x248] ;  /* 0x00009200fff77b82 */ /* 0x000ee20000000800 */
[----:B-----5:R-:W-:Y:S01]  /*bf40*/  IMAD R128, R245, 0x39c, RZ ;  /* 0x0000039cf5807824 */ /* 0x020fe200078e02ff */
[----:B------:R-:W-:-:S04]  /*bf50*/  IADD3 R126, P1, R126, R120, RZ ;  /* 0x000000787e7e7210 */ /* 0x000fc80007f3e0ff */
[-C--:B------:R-:W-:Y:S01]  /*bf60*/  IADD3 R128, P0, R128, R120.reuse, RZ ;  /* 0x0000007880807210 */ /* 0x080fe20007f1e0ff */
[----:B0-----:R-:W-:Y:S01]  /*bf70*/  IMAD R122, R127, 0x3cc, RZ ;  /* 0x000003cc7f7a7824 */ /* 0x001fe200078e02ff */
[----:B------:R-:W0:Y:S02]  /*bf80*/  LDC R245, c[0x0][0x248] ;  /* 0x00009200fff57b82 */ /* 0x000e240000000800 */
[-C--:B------:R-:W-:Y:S02]  /*bf90*/  LEA.HI.X.SX32 R129, R235, R121.reuse, 0x1, P0 ;  /* 0x00000079eb817211 */ /* 0x080fe400000f0eff */
[-C--:B------:R-:W-:Y:S02]  /*bfa0*/  IADD3 R122, P3, R122, R120.reuse, RZ ;  /* 0x000000787a7a7210 */ /* 0x080fe40007f7e0ff */
[----:B------:R-:W-:Y:S02]  /*bfb0*/  LEA.HI.X.SX32 R127, R229, R121, 0x1, P1 ;  /* 0x00000079e57f7211 */ /* 0x000fe400008f0eff */
[----:B------:R5:W4:Y:S01]  /*bfc0*/  LDG.E.U16 R229, desc[UR60][R128.64] ;  /* 0x0000003c80e57981 */ /* 0x000b22000c1e1500 */
[----:B---3--:R-:W-:Y:S01]  /*bfd0*/  IMAD R123, R247, 0x20c, RZ ;  /* 0x0000020cf77b7824 */ /* 0x008fe200078e02ff */
[-C--:B------:R-:W-:Y:S01]  /*bfe0*/  IADD3 R124, P2, R124, R120.reuse, RZ ;  /* 0x000000787c7c7210 */ /* 0x080fe20007f5e0ff */
[----:B------:R-:W3:Y:S03]  /*bff0*/  LDC R247, c[0x0][0x248] ;  /* 0x00009200fff77b82 */ /* 0x000ee60000000800 */
[----:B-----5:R-:W-:-:S02]  /*c000*/  IADD3 R128, P0, R123, R120, RZ ;  /* 0x000000787b807210 */ /* 0x020fc40007f1e0ff */
[-C--:B------:R-:W-:Y:S02]  /*c010*/  LEA.HI.X.SX32 R123, R231, R121.reuse, 0x1, P3 ;  /* 0x00000079e77b7211 */ /* 0x080fe400018f0eff */
[----:B------:R5:W4:Y:S01]  /*c020*/  LDG.E.U16 R231, desc[UR60][R126.64] ;  /* 0x0000003c7ee77981 */ /* 0x000b22000c1e1500 */
[-C--:B------:R-:W-:Y:S02]  /*c030*/  LEA.HI.X.SX32 R129, R237, R121.reuse, 0x1, P0 ;  /* 0x00000079ed817211 */ /* 0x080fe400000f0eff */
[----:B------:R-:W-:Y:S01]  /*c040*/  LEA.HI.X.SX32 R125, R233, R121, 0x1, P2 ;  /* 0x00000079e97d7211 */ /* 0x000fe200010f0eff */
[----:B------:R-:W4:Y:S04]  /*c050*/  LDG.E.U16 R235, desc[UR60][R122.64] ;  /* 0x0000003c7aeb7981 */ /* 0x000f28000c1e1500 */
[----:B------:R1:W4:Y:S01]  /*c060*/  LDG.E.U16 R237, desc[UR60][R128.64] ;  /* 0x0000003c80ed7981 */ /* 0x000322000c1e1500 */
[----:B-----5:R-:W5:Y:S03]  /*c070*/  LDC R127, c[0x0][0x248] ;  /* 0x00009200ff7f7b82 */ /* 0x020f660000000800 */
[----:B------:R0:W4:Y:S05]  /*c080*/  LDG.E.U16 R233, desc[UR60][R124.64] ;  /* 0x0000003c7ce97981 */ /* 0x00012a000c1e1500 */
[----:B-1----:R-:W1:Y:S01]  /*c090*/  LDC R129, c[0x0][0x248] ;  /* 0x00009200ff817b82 */ /* 0x002e620000000800 */
[----:B0-----:R-:W-:-:S07]  /*c0a0*/  IMAD R122, R245, 0x3dc, RZ ;  /* 0x000003dcf57a7824 */ /* 0x001fce00078e02ff */
[----:B------:R-:W0:Y:S01]  /*c0b0*/  LDC R128, c[0x0][0x248] ;  /* 0x00009200ff807b82 */ /* 0x000e220000000800 */
[----:B------:R-:W-:Y:S01]  /*c0c0*/  IMAD R124, R249, 0x3ec, RZ ;  /* 0x000003ecf97c7824 */ /* 0x000fe200078e02ff */
[----:B------:R-:W-:Y:S01]  /*c0d0*/  IADD3 R122, P0, R122, R120, RZ ;  /* 0x000000787a7a7210 */ /* 0x000fe20007f1e0ff */
[----:B-----5:R-:W-:-:S05]  /*c0e0*/  IMAD R126, R127, 0x3fc, RZ ;  /* 0x000003fc7f7e7824 */ /* 0x020fca00078e02ff */
[----:B------:R-:W5:Y:S01]  /*c0f0*/  LDC R245, c[0x0][0x248] ;  /* 0x00009200fff57b82 */ /* 0x000f620000000800 */
[-C--:B------:R-:W-:Y:S02]  /*c100*/  IADD3 R124, P1, R124, R120.reuse, RZ ;  /* 0x000000787c7c7210 */ /* 0x080fe40007f3e0ff */
[-C--:B------:R-:W-:Y:S02]  /*c110*/  LEA.HI.X.SX32 R123, R243, R121.reuse, 0x1, P0 ;  /* 0x00000079f37b7211 */ /* 0x080fe400000f0eff */
[----:B------:R-:W-:Y:S02]  /*c120*/  IADD3 R126, P2, R126, R120, RZ ;  /* 0x000000787e7e7210 */ /* 0x000fe40007f5e0ff */
[-C--:B------:R-:W-:Y:S01]  /*c130*/  LEA.HI.X.SX32 R125, R241, R121.reuse, 0x1, P1 ;  /* 0x00000079f17d7211 */ /* 0x080fe200008f0eff */
[----:B------:R-:W3:Y:S01]  /*c140*/  LDC R249, c[0x0][0x248] ;  /* 0x00009200fff97b82 */ /* 0x000ee20000000800 */
[----:B------:R-:W-:Y:S02]  /*c150*/  LEA.HI.X.SX32 R127, R239, R121, 0x1, P2 ;  /* 0x00000079ef7f7211 */ /* 0x000fe400010f0eff */
[----:B------:R1:W4:Y:S04]  /*c160*/  LDG.E.U16 R239, desc[UR60][R122.64] ;  /* 0x0000003c7aef7981 */ /* 0x000328000c1e1500 */
[----:B------:R0:W4:Y:S04]  /*c170*/  LDG.E.U16 R241, desc[UR60][R124.64] ;  /* 0x0000003c7cf17981 */ /* 0x000128000c1e1500 */
[----:B------:R5:W4:Y:S01]  /*c180*/  LDG.E.U16 R243, desc[UR60][R126.64] ;  /* 0x0000003c7ef37981 */ /* 0x000b22000c1e1500 */
[----:B-1----:R-:W-:-:S02]  /*c190*/  IMAD R122, R129, 0x38e, RZ ;  /* 0x0000038e817a7824 */ /* 0x002fc400078e02ff */
[----:B0-----:R-:W-:Y:S01]  /*c1a0*/  IMAD R123, R128, 0x1c7, RZ ;  /* 0x000001c7807b7824 */ /* 0x001fe200078e02ff */
[----:B------:R-:W0:Y:S02]  /*c1b0*/  LDC R129, c[0x0][0x248] ;  /* 0x00009200ff817b82 */ /* 0x000e240000000800 */
[----:B------:R-:W-:-:S06]  /*c1c0*/  IADD3 R122, P0, R122, R120, RZ ;  /* 0x000000787a7a7210 */ /* 0x000fcc0007f1e0ff */
[----:B------:R-:W1:Y:S01]  /*c1d0*/  LDC R124, c[0x0][0x248] ;  /* 0x00009200ff7c7b82 */ /* 0x000e620000000800 */
[----:B------:R-:W-:Y:S01]  /*c1e0*/  LEA.HI.X.SX32 R123, R123, R121, 0x1, P0 ;  /* 0x000000797b7b7211 */ /* 0x000fe200000f0eff */
[----:B-----5:R-:W-:-:S04]  /*c1f0*/  IMAD R127, R245, 0x1d7, RZ ;  /* 0x000001d7f57f7824 */ /* 0x020fc800078e02ff */
[----:B------:R5:W4:Y:S02]  /*c200*/  LDG.E.U16 R245, desc[UR60][R122.64] ;  /* 0x0000003c7af57981 */ /* 0x000b24000c1e1500 */
[----:B------:R-:W2:Y:S08]  /*c210*/  LDC R128, c[0x0][0x248] ;  /* 0x00009200ff807b82 */ /* 0x000eb00000000800 */
[----:B-----5:R-:W5:Y:S01]  /*c220*/  LDC R123, c[0x0][0x248] ;  /* 0x00009200ff7b7b82 */ /* 0x020f620000000800 */
[----:B---3--:R-:W-:-:S07]  /*c230*/  IMAD R126, R249, 0x3ae, RZ ;  /* 0x000003aef97e7824 */ /* 0x008fce00078e02ff */
[----:B------:R-:W3:Y:S01]  /*c240*/  LDC R122, c[0x0][0x248] ;  /* 0x00009200ff7a7b82 */ /* 0x000ee20000000800 */
[----:B-1----:R-:W-:Y:S01]  /*c250*/  IMAD R124, R124, 0x39e, RZ ;  /* 0x0000039e7c7c7824 */ /* 0x002fe200078e02ff */
[----:B------:R-:W-:Y:S01]  /*c260*/  IADD3 R126, P2, R126, R120, RZ ;  /* 0x000000787e7e7210 */ /* 0x000fe20007f5e0ff */
[----:B------:R-:W-:-:S03]  /*c270*/  IMAD R125, R247, 0x1cf, RZ ;  /* 0x000001cff77d7824 */ /* 0x000fc600078e02ff */
[-C--:B------:R-:W-:Y:S02]  /*c280*/  IADD3 R124, P1, R124, R120.reuse, RZ ;  /* 0x000000787c7c7210 */ /* 0x080fe40007f3e0ff */
[-C--:B------:R-:W-:Y:S01]  /*c290*/  LEA.HI.X.SX32 R127, R127, R121.reuse, 0x1, P2 ;  /* 0x000000797f7f7211 */ /* 0x080fe200010f0eff */
[----:B--2---:R-:W-:Y:S01]  /*c2a0*/  IMAD R128, R128, 0x3be, RZ ;  /* 0x000003be80807824 */ /* 0x004fe200078e02ff */
[----:B------:R-:W-:Y:S01]  /*c2b0*/  LEA.HI.X.SX32 R125, R125, R121, 0x1, P1 ;  /* 0x000000797d7d7211 */ /* 0x000fe200008f0eff */
[----:B0-----:R-:W-:Y:S02]  /*c2c0*/  IMAD R129, R129, 0x1df, RZ ;  /* 0x000001df81817824 */ /* 0x001fe400078e02ff */
[----:B------:R5:W2:Y:S01]  /*c2d0*/  LDG.E.U16 R249, desc[UR60][R126.64] ;  /* 0x0000003c7ef97981 */ /* 0x000aa2000c1e1500 */
[----:B------:R-:W-:-:S03]  /*c2e0*/  IADD3 R128, P0, R128, R120, RZ ;  /* 0x0000007880807210 */ /* 0x000fc60007f1e0ff */
[----:B------:R3:W2:Y:S01]  /*c2f0*/  LDG.E.U16 R247, desc[UR60][R124.64] ;  /* 0x0000003c7cf77981 */ /* 0x0006a2000c1e1500 */
[----:B------:R-:W-:Y:S01]  /*c300*/  LEA.HI.X.SX32 R129, R129, R121, 0x1, P0 ;  /* 0x0000007981817211 */ /* 0x000fe200000f0eff */
[----:B-----5:R-:W-:-:S04]  /*c310*/  IMAD R126, R123, 0x3ce, RZ ;  /* 0x000003ce7b7e7824 */ /* 0x020fc800078e02ff */
[----:B------:R0:W5:Y:S01]  /*c320*/  LDG.E.U16 R128, desc[UR60][R128.64] ;  /* 0x0000003c80807981 */ /* 0x000162000c1e1500 */
[----:B------:R-:W1:Y:S01]  /*c330*/  LDC R123, c[0x0][0x248] ;  /* 0x00009200ff7b7b82 */ /* 0x000e620000000800 */
[----:B---3--:R-:W-:Y:S01]  /*c340*/  IMAD R125, R122, 0x1e7, RZ ;  /* 0x000001e77a7d7824 */ /* 0x008fe200078e02ff */
[----:B------:R-:W-:-:S04]  /*c350*/  IADD3 R126, P0, R126, R120, RZ ;  /* 0x000000787e7e7210 */ /* 0x000fc80007f1e0ff */
[----:B------:R-:W-:Y:S02]  /*c360*/  LEA.HI.X.SX32 R127, R125, R121, 0x1, P0 ;  /* 0x000000797d7f7211 */ /* 0x000fe400000f0eff */
[----:B------:R-:W3:Y:S03]  /*c370*/  LDC R124, c[0x0][0x248] ;  /* 0x00009200ff7c7b82 */ /* 0x000ee60000000800 */
[----:B------:R-:W5:Y:S05]  /*c380*/  LDG.E.U16 R126, desc[UR60][R126.64] ;  /* 0x0000003c7e7e7981 */ /* 0x000f6a000c1e1500 */
[----:B------:R-:W0:Y:S01]  /*c390*/  LDC R122, c[0x0][0x248] ;  /* 0x00009200ff7a7b82 */ /* 0x000e220000000800 */
[----:B------:R-:W4:Y:S01]  /*c3a0*/  LDL R127, [R1+0xd10] ;  /* 0x000d1000017f7983 */ /* 0x000f220000100800 */
[----:B-1----:R-:W-:-:S06]  /*c3b0*/  IMAD R123, R123, 0x3fe, RZ ;  /* 0x000003fe7b7b7824 */ /* 0x002fcc00078e02ff */
[----:B------:R-:W1:Y:S01]  /*c3c0*/  LDC R125, c[0x0][0x248] ;  /* 0x00009200ff7d7b82 */ /* 0x000e620000000800 */
[----:B---3--:R-:W-:-:S07]  /*c3d0*/  IMAD R124, R124, 0x3de, RZ ;  /* 0x000003de7c7c7824 */ /* 0x008fce00078e02ff */
[----:B0-----:R-:W0:Y:S01]  /*c3e0*/  LDC R129, c[0x0][0x248] ;  /* 0x00009200ff817b82 */ /* 0x001e220000000800 */
[----:B------:R-:W-:Y:S01]  /*c3f0*/  IMAD R122, R122, 0x3ee, RZ ;  /* 0x000003ee7a7a7824 */ /* 0x000fe200078e02ff */
[----:B------:R-:W-:-:S04]  /*c400*/  IADD3 R124, P1, R124, R120, RZ ;  /* 0x000000787c7c7210 */ /* 0x000fc80007f3e0ff */
[-C--:B------:R-:W-:Y:S02]  /*c410*/  IADD3 R122, P2, R122, R120.reuse, RZ ;  /* 0x000000787a7a7210 */ /* 0x080fe40007f5e0ff */
[----:B------:R-:W-:Y:S02]  /*c420*/  IADD3 R120, P0, R123, R120, RZ ;  /* 0x000000787b787210 */ /* 0x000fe40007f1e0ff */
[----:B------:R-:W3:Y:S01]  /*c430*/  LDC R123, c[0x0][0x248] ;  /* 0x00009200ff7b7b82 */ /* 0x000ee20000000800 */
[----:B-1----:R-:W-:Y:S02]  /*c440*/  IMAD R125, R125, 0x1ef, RZ ;  /* 0x000001ef7d7d7824 */ /* 0x002fe400078e02ff */
[----:B0-----:R-:W-:-:S03]  /*c450*/  IMAD R129, R129, 0x1ff, RZ ;  /* 0x000001ff81817824 */ /* 0x001fc600078e02ff */
[----:B------:R-:W-:-:S05]  /*c460*/  LEA.HI.X.SX32 R125, R125, R121, 0x1, P1 ;  /* 0x000000797d7d7211 */ /* 0x000fca00008f0eff */
[----:B------:R-:W5:Y:S01]  /*c470*/  LDG.E.U16 R124, desc[UR60][R124.64] ;  /* 0x0000003c7c7c7981 */ /* 0x000f62000c1e1500 */
[----:B---3--:R-:W-:-:S05]  /*c480*/  IMAD R123, R123, 0x1f7, RZ ;  /* 0x000001f77b7b7824 */ /* 0x008fca00078e02ff */
[-C--:B------:R-:W-:Y:S02]  /*c490*/  LEA.HI.X.SX32 R123, R123, R121.reuse, 0x1, P2 ;  /* 0x000000797b7b7211 */ /* 0x080fe400010f0eff */
[----:B------:R-:W-:-:S03]  /*c4a0*/  LEA.HI.X.SX32 R121, R129, R121, 0x1, P0 ;  /* 0x0000007981797211 */ /* 0x000fc600000f0eff */
[----:B------:R-:W3:Y:S04]  /*c4b0*/  LDG.E.U16 R122, desc[UR60][R122.64] ;  /* 0x0000003c7a7a7981 */ /* 0x000ee8000c1e1500 */
[----:B------:R-:W3:Y:S04]  /*c4c0*/  LDG.E.U16 R120, desc[UR60][R120.64] ;  /* 0x0000003c78787981 */ /* 0x000ee8000c1e1500 */
[----:B------:R4:W-:Y:S04]  /*c4d0*/  STS.U16 [R4+0x2180], R220 ;  /* 0x002180dc04007388 */ /* 0x0009e80000000400 */
[----:B------:R-:W2:Y:S04]  /*c4e0*/  LDL.LU R121, [R1+0x10] ;  /* 0x0000100001797983 */ /* 0x000ea80000300800 */
[----:B------:R-:W5:Y:S04]  /*c4f0*/  LDL.LU R123, [R1+0xc] ;  /* 0x00000c00017b7983 */ /* 0x000f680000300800 */
[----:B------:R-:W3:Y:S04]  /*c500*/  LDL.LU R125, [R1+0x8] ;  /* 0x00000800017d7983 */ /* 0x000ee80000300800 */
[----:B------:R-:W3:Y:S04]  /*c510*/  LDL.LU R129, [R1+0x4] ;  /* 0x0000040001817983 */ /* 0x000ee80000300800 */
[----:B------:R0:W-:Y:S04]  /*c520*/  STS.U16 [R4+0x2580], R216 ;  /* 0x002580d804007388 */ /* 0x0001e80000000400 */
        /* <DEDUP_REMOVED lines=10> */
[----:B------:R1:W-:Y:S01]  /*c5d0*/  STS.U16 [R4+0x5180], R160 ;  /* 0x005180a004007388 */ /* 0x0003e20000000400 */
[----:B----4-:R-:W-:-:S03]  /*c5e0*/  MOV R220, R127 ;  /* 0x0000007f00dc7202 */ /* 0x010fc60000000f00 */
[----:B------:R-:W4:Y:S04]  /*c5f0*/  LDL.LU R127, [R1] ;  /* 0x00000000017f7983 */ /* 0x000f280000300800 */
[----:B0-----:R-:W4:Y:S04]  /*c600*/  LDL.LU R216, [R1+0x14] ;  /* 0x0000140001d87983 */ /* 0x001f280000300800 */
[----:B-1----:R-:W4:Y:S04]  /*c610*/  LDL.LU R212, [R1+0x18] ;  /* 0x0000180001d47983 */ /* 0x002f280000300800 */
[----:B------:R-:W4:Y:S04]  /*c620*/  LDL.LU R208, [R1+0x1c] ;  /* 0x00001c0001d07983 */ /* 0x000f280000300800 */
        /* <DEDUP_REMOVED lines=9> */
[----:B------:R0:W-:Y:S04]  /*c6c0*/  STS.U16 [R4+0x5580], R154 ;  /* 0x0055809a04007388 */ /* 0x0001e80000000400 */
[----:B------:R1:W-:Y:S04]  /*c6d0*/  STS.U16 [R4+0x5980], R148 ;  /* 0x0059809404007388 */ /* 0x0003e80000000400 */
[----:B------:R1:W-:Y:S04]  /*c6e0*/  STS.U16 [R4+0x5d80], R142 ;  /* 0x005d808e04007388 */ /* 0x0003e80000000400 */
[----:B0-----:R-:W4:Y:S04]  /*c6f0*/  LDL.LU R154, [R1+0x60] ;  /* 0x00006000019a7983 */ /* 0x001f280000300800 */
[----:B-1----:R-:W4:Y:S04]  /*c700*/  LDL.LU R148, [R1+0x6c] ;  /* 0x00006c0001947983 */ /* 0x002f280000300800 */
[----:B------:R0:W-:Y:S04]  /*c710*/  STS.U16 [R4+0x6580], R5 ;  /* 0x0065800504007388 */ /* 0x0001e80000000400 */
[----:B------:R-:W4:Y:S04]  /*c720*/  LDL.LU R142, [R1+0x78] ;  /* 0x00007800018e7983 */ /* 0x000f280000300800 */
[----:B------:R1:W-:Y:S01]  /*c730*/  STS.U16 [R4+0x6180], R136 ;  /* 0x0061808804007388 */ /* 0x0003e20000000400 */
[----:B0-----:R-:W-:-:S03]  /*c740*/  LOP3.LUT R5, R2, 0x40, RZ, 0x3c, !PT ;  /* 0x0000004002057812 */ /* 0x001fc600078e3cff */
[----:B------:R0:W-:Y:S01]  /*c750*/  STS.U16 [R4+0x6980], R8 ;  /* 0x0069800804007388 */ /* 0x0001e20000000400 */
[----:B------:R-:W-:-:S03]  /*c760*/  IADD3 R5, R220, R5, RZ ;  /* 0x00000005dc057210 */ /* 0x000fc60007ffe0ff */
[----:B------:R0:W-:Y:S04]  /*c770*/  STS.U16 [R4+0x6d80], R11 ;  /* 0x006d800b04007388 */ /* 0x0001e80000000400 */
[----:B-1----:R-:W4:Y:S04]  /*c780*/  LDL.LU R136, [R1+0x84] ;  /* 0x0000840001887983 */ /* 0x002f280000300800 */
[----:B0-----:R-:W4:Y:S04]  /*c790*/  LDL.LU R8, [R1+0x90] ;  /* 0x0000900001087983 */ /* 0x001f280000300800 */
[----:B------:R-:W4:Y:S04]  /*c7a0*/  LDL.LU R11, [R1+0x9c] ;  /* 0x00009c00010b7983 */ /* 0x000f280000300800 */
[----:B------:R0:W-:Y:S04]  /*c7b0*/  STS.U16 [R4+0x7180], R14 ;  /* 0x0071800e04007388 */ /* 0x0001e80000000400 */
[----:B------:R1:W-:Y:S04]  /*c7c0*/  STS.U16 [R4+0x7580], R17 ;  /* 0x0075801104007388 */ /* 0x0003e80000000400 */
[----:B------:R2:W-:Y:S04]  /*c7d0*/  STS.U16 [R4+0x7980], R20 ;  /* 0x0079801404007388 */ /* 0x0005e80000000400 */
[----:B0-----:R-:W4:Y:S04]  /*c7e0*/  LDL.LU R14, [R1+0xac] ;  /* 0x0000ac00010e7983 */ /* 0x001f280000300800 */
[----:B-1----:R-:W4:Y:S04]  /*c7f0*/  LDL.LU R17, [R1+0xbc] ;  /* 0x0000bc0001117983 */ /* 0x002f280000300800 */
[----:B--2---:R-:W2:Y:S04]  /*c800*/  LDL.LU R20, [R1+0xcc] ;  /* 0x0000cc0001147983 */ /* 0x004ea80000300800 */
[----:B------:R0:W-:Y:S04]  /*c810*/  STS.U16 [R4+0x7d80], R23 ;  /* 0x007d801704007388 */ /* 0x0001e80000000400 */
[----:B------:R1:W-:Y:S04]  /*c820*/  STS.U16 [R4+0x10180], R26 ;  /* 0x0101801a04007388 */ /* 0x0003e80000000400 */
[----:B------:R5:W-:Y:S04]  /*c830*/  STS.U16 [R4+0x10580], R30 ;  /* 0x0105801e04007388 */ /* 0x000be80000000400 */
[----:B0-----:R-:W2:Y:S04]  /*c840*/  LDL.LU R23, [R1+0xdc] ;  /* 0x0000dc0001177983 */ /* 0x001ea80000300800 */
[----:B-1----:R-:W2:Y:S04]  /*c850*/  LDL.LU R26, [R1+0xec] ;  /* 0x0000ec00011a7983 */ /* 0x002ea80000300800 */
        /* <DEDUP_REMOVED lines=30> */
[----:B-----5:R-:W5:Y:S04]  /*ca40*/  LDL.LU R30, [R1+0xfc] ;  /* 0x0000fc00011e7983 */ /* 0x020f680000300800 */
[----:B------:R-:W-:Y:S04]  /*ca50*/  STS.U16 [R5+0x6600], R121 ;  /* 0x0066007905007388 */ /* 0x000fe80000000400 */
[----:B------:R-:W-:Y:S04]  /*ca60*/  STS.U16 [R5+0x6a00], R123 ;  /* 0x006a007b05007388 */ /* 0x000fe80000000400 */
[----:B---3--:R-:W-:Y:S04]  /*ca70*/  STS.U16 [R5+0x6e00], R125 ;  /* 0x006e007d05007388 */ /* 0x008fe80000000400 */
[----:B------:R-:W-:Y:S04]  /*ca80*/  STS.U16 [R5+0x7200], R129 ;  /* 0x0072008105007388 */ /* 0x000fe80000000400 */
[----:B----4-:R-:W-:Y:S04]  /*ca90*/  STS.U16 [R5+0x6200], R216 ;  /* 0x006200d805007388 */ /* 0x010fe80000000400 */
        /* <DEDUP_REMOVED lines=11> */
[----:B0-----:R-:W3:Y:S04]  /*cb50*/  LDL.LU R160, [R1+0x108] ;  /* 0x0001080001a07983 */ /* 0x001ee80000300800 */
[----:B------:R-:W4:Y:S04]  /*cb60*/  LDL.LU R166, [R1+0xf8] ;  /* 0x0000f80001a67983 */ /* 0x000f280000300800 */
[----:B------:R-:W4:Y:S04]  /*cb70*/  LDL.LU R172, [R1+0xe8] ;  /* 0x0000e80001ac7983 */ /* 0x000f280000300800 */
[----:B------:R-:W3:Y:S04]  /*cb80*/  LDL.LU R178, [R1+0xd8] ;  /* 0x0000d80001b27983 */ /* 0x000ee80000300800 */
        /* <DEDUP_REMOVED lines=12> */
[----:B------:R-:W4:Y:S04]  /*cc50*/  LDL.LU R129, [R1+0x3c] ;  /* 0x00003c0001817983 */ /* 0x000f280000300800 */
[----:B0-----:R-:W4:Y:S04]  /*cc60*/  LDL.LU R127, [R1+0x34] ;  /* 0x00003400017f7983 */ /* 0x001f280000300800 */
[----:B------:R0:W-:Y:S04]  /*cc70*/  STS.U16 [R5+0x7600], R0 ;  /* 0x0076000005007388 */ /* 0x0001e80000000400 */
[----:B------:R1:W-:Y:S01]  /*cc80*/  STS.U16 [R5+0x7e00], R3 ;  /* 0x007e000305007388 */ /* 0x0003e20000000400 */
[----:B0-----:R-:W-:-:S04]  /*cc90*/  LOP3.LUT R0, R2, 0x50, RZ, 0x3c, !PT ;  /* 0x0000005002007812 */ /* 0x001fc800078e3cff */
[----:B-1----:R-:W-:Y:S01]  /*cca0*/  IADD3 R3, R220, R0, RZ ;  /* 0x00000000dc037210 */ /* 0x002fe20007ffe0ff */
[----:B------:R-:W-:Y:S04]  /*ccb0*/  STS.U16 [R5+0x200], R224 ;  /* 0x000200e005007388 */ /* 0x000fe80000000400 */
[----:B--2---:R-:W-:Y:S04]  /*ccc0*/  STS.U16 [R5+0xa00], R26 ;  /* 0x000a001a05007388 */ /* 0x004fe80000000400 */
        /* <DEDUP_REMOVED lines=29> */
[----:B-----5:R-:W-:Y:S04]  /*cea0*/  STS.U16 [R5+0x600], R30 ;  /* 0x0006001e05007388 */ /* 0x020fe80000000400 */
        /* <DEDUP_REMOVED lines=13> */
[----:B---3--:R0:W-:Y:S04]  /*cf80*/  STS.U16 [R3+0xe80], R178 ;  /* 0x000e80b203007388 */ /* 0x0081e80000000400 */
[----:B----4-:R1:W-:Y:S04]  /*cf90*/  STS.U16 [R3+0x1280], R184 ;  /* 0x001280b803007388 */ /* 0x0103e80000000400 */
[----:B------:R2:W-:Y:S04]  /*cfa0*/  STS.U16 [R3+0x1680], R190 ;  /* 0x001680be03007388 */ /* 0x0005e80000000400 */
[----:B0-----:R-:W3:Y:S04]  /*cfb0*/  LDL.LU R178, [R1+0x104] ;  /* 0x0001040001b27983 */ /* 0x001ee80000300800 */
[----:B-1----:R-:W4:Y:S04]  /*cfc0*/  LDL.LU R184, [R1+0xf4] ;  /* 0x0000f40001b87983 */ /* 0x002f280000300800 */
[----:B------:R0:W-:Y:S04]  /*cfd0*/  STS.U16 [R3+0x1a80], R196 ;  /* 0x001a80c403007388 */ /* 0x0001e80000000400 */
[----:B--2---:R-:W2:Y:S04]  /*cfe0*/  LDL.LU R190, [R1+0xe4] ;  /* 0x0000e40001be7983 */ /* 0x004ea80000300800 */
[----:B------:R1:W-:Y:S04]  /*cff0*/  STS.U16 [R3+0x1e80], R200 ;  /* 0x001e80c803007388 */ /* 0x0003e80000000400 */
[----:B0-----:R-:W5:Y:S04]  /*d000*/  LDL.LU R196, [R1+0xd4] ;  /* 0x0000d40001c47983 */ /* 0x001f680000300800 */
[----:B------:R0:W-:Y:S04]  /*d010*/  STS.U16 [R3+0x2280], R204 ;  /* 0x002280cc03007388 */ /* 0x0001e80000000400 */
[----:B-1----:R-:W5:Y:S04]  /*d020*/  LDL.LU R200, [R1+0xc4] ;  /* 0x0000c40001c87983 */ /* 0x002f680000300800 */
[----:B------:R1:W-:Y:S04]  /*d030*/  STS.U16 [R3+0x2680], R208 ;  /* 0x002680d003007388 */ /* 0x0003e80000000400 */
[----:B0-----:R-:W5:Y:S04]  /*d040*/  LDL.LU R204, [R1+0xb4] ;  /* 0x0000b40001cc7983 */ /* 0x001f680000300800 */
[----:B------:R0:W-:Y:S04]  /*d050*/  STS.U16 [R3+0x2a80], R212 ;  /* 0x002a80d403007388 */ /* 0x0001e80000000400 */
[----:B-1----:R-:W5:Y:S04]  /*d060*/  LDL.LU R208, [R1+0xa4] ;  /* 0x0000a40001d07983 */ /* 0x002f680000300800 */
[----:B------:R1:W-:Y:S04]  /*d070*/  STS.U16 [R3+0x2e80], R216 ;  /* 0x002e80d803007388 */ /* 0x0003e80000000400 */
[----:B0-----:R-:W3:Y:S04]  /*d080*/  LDL.LU R212, [R1+0x94] ;  /* 0x0000940001d47983 */ /* 0x001ee80000300800 */
[----:B------:R0:W-:Y:S04]  /*d090*/  STS.U16 [R3+0x3280], R121 ;  /* 0x0032807903007388 */ /* 0x0001e80000000400 */
[----:B-1----:R-:W4:Y:S04]  /*d0a0*/  LDL.LU R216, [R1+0x88] ;  /* 0x0000880001d87983 */ /* 0x002f280000300800 */
[----:B------:R1:W-:Y:S04]  /*d0b0*/  STS.U16 [R3+0x3680], R123 ;  /* 0x0036807b03007388 */ /* 0x0003e80000000400 */
[----:B0-----:R-:W2:Y:S04]  /*d0c0*/  LDL.LU R121, [R1+0x7c] ;  /* 0x00007c0001797983 */ /* 0x001ea80000300800 */
[----:B------:R0:W-:Y:S04]  /*d0d0*/  STS.U16 [R3+0x3a80], R125 ;  /* 0x003a807d03007388 */ /* 0x0001e80000000400 */
[----:B-1----:R-:W5:Y:S04]  /*d0e0*/  LDL.LU R123, [R1+0x70] ;  /* 0x00007000017b7983 */ /* 0x002f680000300800 */
[----:B------:R1:W-:Y:S04]  /*d0f0*/  STS.U16 [R3+0x3e80], R129 ;  /* 0x003e808103007388 */ /* 0x0003e80000000400 */
[----:B0-----:R-:W5:Y:S04]  /*d100*/  LDL.LU R125, [R1+0x64] ;  /* 0x00006400017d7983 */ /* 0x001f680000300800 */
[----:B------:R0:W-:Y:S04]  /*d110*/  STS.U16 [R3+0x4280], R127 ;  /* 0x0042807f03007388 */ /* 0x0001e80000000400 */
[----:B-1----:R-:W5:Y:S04]  /*d120*/  LDL.LU R129, [R1+0x58] ;  /* 0x0000580001817983 */ /* 0x002f680000300800 */
[----:B0-----:R-:W5:Y:S01]  /*d130*/  LDL.LU R127, [R1+0x4c] ;  /* 0x00004c00017f7983 */ /* 0x001f620000300800 */
[----:B------:R-:W-:-:S04]  /*d140*/  LOP3.LUT R0, R2, 0x60, RZ, 0x3c, !PT ;  /* 0x0000006002007812 */ /* 0x000fc800078e3cff */
[----:B------:R-:W-:Y:S01]  /*d150*/  IADD3 R0, R220, R0, RZ ;  /* 0x00000000dc007210 */ /* 0x000fe20007ffe0ff */
        /* <DEDUP_REMOVED lines=52> */
[----:B0-----:R-:W3:Y:S04]  /*d4a0*/  LDL.LU R212, [R1+0x100] ;  /* 0x0001000001d47983 */ /* 0x001ee80000300800 */
[----:B--2---:R0:W-:Y:S04]  /*d4b0*/  STS.U16 [R0+0x2700], R121 ;  /* 0x0027007900007388 */ /* 0x0041e80000000400 */
[----:B-1----:R-:W2:Y:S04]  /*d4c0*/  LDL.LU R216, [R1+0xf0] ;  /* 0x0000f00001d87983 */ /* 0x002ea80000300800 */
[----:B-----5:R1:W-:Y:S04]  /*d4d0*/  STS.U16 [R0+0x2b00], R123 ;  /* 0x002b007b00007388 */ /* 0x0203e80000000400 */
[----:B0-----:R-:W4:Y:S04]  /*d4e0*/  LDL.LU R121, [R1+0xe0] ;  /* 0x0000e00001797983 */ /* 0x001f280000300800 */
        /* <DEDUP_REMOVED lines=9> */
[----:B------:R-:W-:Y:S01]  /*d580*/  IMAD.MOV.U32 R2, RZ, RZ, 0x3f800000 ;  /* 0x3f800000ff027424 */ /* 0x000fe200078e00ff */
        /* <DEDUP_REMOVED lines=58> */
[----:B------:R-:W-:Y:S01]  /*d930*/  STS.U16 [R3+0x2380], R218 ;  /* 0x002380da03007388 */ /* 0x000fe20000000400 */
[----:B0-----:R-:W-:-:S03]  /*d940*/  MOV R0, 0xff800000 ;  /* 0xff80000000007802 */ /* 0x001fc60000000f00 */
[----:B------:R-:W-:Y:S04]  /*d950*/  STS.U16 [R3+0x2780], R214 ;  /* 0x002780d603007388 */ /* 0x000fe80000000400 */
[----:B------:R-:W-:Y:S04]  /*d960*/  STS.U16 [R3+0x2b80], R210 ;  /* 0x002b80d203007388 */ /* 0x000fe80000000400 */
[----:B------:R-:W-:Y:S04]  /*d970*/  STS.U16 [R3+0x2f80], R206 ;  /* 0x002f80ce03007388 */ /* 0x000fe80000000400 */
[----:B---3--:R-:W-:Y:S04]  /*d980*/  STS.U16 [R3+0x380], R212 ;  /* 0x000380d403007388 */ /* 0x008fe80000000400 */
[----:B------:R-:W-:Y:S04]  /*d990*/  STS.U16 [R3+0x3380], R202 ;  /* 0x003380ca03007388 */ /* 0x000fe80000000400 */
[----:B--2---:R-:W-:Y:S04]  /*d9a0*/  STS.U16 [R3+0x780], R216 ;  /* 0x000780d803007388 */ /* 0x004fe80000000400 */
[----:B------:R-:W-:Y:S04]  /*d9b0*/  STS.U16 [R3+0x3780], R198 ;  /* 0x003780c603007388 */ /* 0x000fe80000000400 */
[----:B----4-:R-:W-:Y:S04]  /*d9c0*/  STS.U16 [R3+0xb80], R121 ;  /* 0x000b807903007388 */ /* 0x010fe80000000400 */
        /* <DEDUP_REMOVED lines=54> */
[----:B------:R1:W-:Y:S01]  /*dd30*/  STL [R1+0x75c], R2 ;  /* 0x00075c0201007387 */ /* 0x0003e20000100800 */
[----:B0-----:R-:W-:-:S03]  /*dd40*/  MOV R3, 0xff800000 ;  /* 0xff80000000037802 */ /* 0x001fc60000000f00 */
[----:B------:R-:W-:Y:S01]  /*dd50*/  STL [R1+0x60c], R0 ;  /* 0x00060c0001007387 */ /* 0x000fe20000100800 */
[----:B-1----:R-:W-:-:S03]  /*dd60*/  MOV R2, 0xff800000 ;  /* 0xff80000000027802 */ /* 0x002fc60000000f00 */
[----:B------:R0:W-:Y:S04]  /*dd70*/  STL [R1+0x608], R3 ;  /* 0x0006080301007387 */ /* 0x0001e80000100800 */
[----:B------:R1:W-:Y:S04]  /*dd80*/  STL [R1+0x604], R2 ;  /* 0x0006040201007387 */ /* 0x0003e80000100800 */
[----:B------:R2:W-:Y:S01]  /*dd90*/  STL [R1+0x600], R0 ;  /* 0x0006000001007387 */ /* 0x0005e20000100800 */
[----:B0-----:R-:W-:Y:S02]  /*dda0*/  MOV R3, 0x3f800000 ;  /* 0x3f80000000037802 */ /* 0x001fe40000000f00 */
[----:B-1----:R-:W-:-:S03]  /*ddb0*/  MOV R2, 0x3f800000 ;  /* 0x3f80000000027802 */ /* 0x002fc60000000f00 */
[----:B------:R-:W-:Y:S01]  /*ddc0*/  STL [R1+0x760], R3 ;  /* 0x0007600301007387 */ /* 0x000fe20000100800 */
[----:B--2---:R-:W-:-:S03]  /*ddd0*/  MOV R0, 0x3f800000 ;  /* 0x3f80000000007802 */ /* 0x004fc60000000f00 */
[----:B------:R-:W-:Y:S04]  /*dde0*/  STL [R1+0x764], R2 ;  /* 0x0007640201007387 */ /* 0x000fe80000100800 */
[----:B------:R-:W-:Y:S04]  /*ddf0*/  STL [R1+0x400], RZ ;  /* 0x000400ff01007387 */ /* 0x000fe80000100800 */
[----:B------:R0:W-:Y:S04]  /*de00*/  STL [R1+0x758], R0 ;  /* 0x0007580001007387 */ /* 0x0001e80000100800 */
[----:B------:R1:W-:Y:S04]  /*de10*/  STL [R1+0x404], RZ ;  /* 0x000404ff01007387 */ /* 0x0003e80000100800 */
        /* <DEDUP_REMOVED lines=254> */
[----:B------:R1:W-:Y:S04]  /*ee00*/  STL [R1], RZ ;  /* 0x000000ff01007387 */ /* 0x0003e80000100800 */
        /* <DEDUP_REMOVED lines=90> */
[----:B------:R1:W-:Y:S01]  /*f3b0*/  STL [R1+0x16c], RZ ;  /* 0x00016cff01007387 */ /* 0x0003e20000100800 */
[----:B------:R-:W2:Y:S03]  /*f3c0*/  S2R R212, SR_CTAID.X ;  /* 0x0000000000d47919 */ /* 0x000ea60000002500 */
        /* <DEDUP_REMOVED lines=24> */
[----:B------:R-:W3:Y:S03]  /*f550*/  S2R R216, SR_TID.X ;  /* 0x0000000000d87919 */ /* 0x000ee60000002100 */
[----:B------:R1:W-:Y:S04]  /*f560*/  STL [R1+0x1d0], RZ ;  /* 0x0001d0ff01007387 */ /* 0x0003e80000100800 */
[----:B------:R1:W-:Y:S04]  /*f570*/  STL [R1+0x1d4], RZ ;  /* 0x0001d4ff01007387 */ /* 0x0003e80000100800 */
[----:B------:R1:W-:Y:S04]  /*f580*/  STL [R1+0x1d8], RZ ;  /* 0x0001d8ff01007387 */ /* 0x0003e80000100800 */
[----:B------:R1:W-:Y:S01]  /*f590*/  STL [R1+0x1dc], RZ ;  /* 0x0001dcff01007387 */ /* 0x0003e20000100800 */
[----:B--2---:R-:W-:-:S03]  /*f5a0*/  IMAD.SHL.U32 R212, R212, 0x80, RZ ;  /* 0x00000080d4d47824 */ /* 0x004fc600078e00ff */
[----:B------:R1:W-:Y:S04]  /*f5b0*/  STL [R1+0x1e0], RZ ;  /* 0x0001e0ff01007387 */ /* 0x0003e80000100800 */
[----:B------:R1:W-:Y:S04]  /*f5c0*/  STL [R1+0x1e4], RZ ;  /* 0x0001e4ff01007387 */ /* 0x0003e80000100800 */
[----:B------:R1:W-:Y:S04]  /*f5d0*/  STL [R1+0x1e8], RZ ;  /* 0x0001e8ff01007387 */ /* 0x0003e80000100800 */
[----:B------:R1:W-:Y:S04]  /*f5e0*/  STL [R1+0x1ec], RZ ;  /* 0x0001ecff01007387 */ /* 0x0003e80000100800 */
[----:B------:R1:W-:Y:S01]  /*f5f0*/  STL [R1+0x1f0], RZ ;  /* 0x0001f0ff01007387 */ /* 0x0003e20000100800 */
[----:B0-----:R-:W-:-:S03]  /*f600*/  IADD3 R0, R212, 0x80, RZ ;  /* 0x00000080d4007810 */ /* 0x001fc60007ffe0ff */
[----:B------:R1:W-:Y:S04]  /*f610*/  STL [R1+0x1f4], RZ ;  /* 0x0001f4ff01007387 */ /* 0x0003e80000100800 */
[----:B------:R1:W-:Y:S04]  /*f620*/  STL [R1+0x1f8], RZ ;  /* 0x0001f8ff01007387 */ /* 0x0003e80000100800 */
[----:B------:R1:W-:Y:S01]  /*f630*/  STL [R1+0x1fc], RZ ;  /* 0x0001fcff01007387 */ /* 0x0003e20000100800 */
[----:B------:R-:W-:Y:S02]  /*f640*/  ISETP.GE.AND P0, PT, R0, 0x1, PT ;  /* 0x000000010000780c */ /* 0x000fe40003f06270 */
[----:B------:R-:W-:-:S02]  /*f650*/  CS2R R24, SRZ ;  /* 0x0000000000187805 */ /* 0x000fc4000001ff00 */
[----:B------:R-:W-:Y:S02]  /*f660*/  CS2R R26, SRZ ;  /* 0x00000000001a7805 */ /* 0x000fe4000001ff00 */
[----:B------:R-:W-:Y:S02]  /*f670*/  CS2R R28, SRZ ;  /* 0x00000000001c7805 */ /* 0x000fe4000001ff00 */
[----:B------:R-:W-:Y:S02]  /*f680*/  CS2R R30, SRZ ;  /* 0x00000000001e7805 */ /* 0x000fe4000001ff00 */
[----:B------:R-:W-:Y:S02]  /*f690*/  CS2R R32, SRZ ;  /* 0x0000000000207805 */ /* 0x000fe4000001ff00 */
[----:B------:R-:W-:Y:S02]  /*f6a0*/  CS2R R34, SRZ ;  /* 0x0000000000227805 */ /* 0x000fe4000001ff00 */
        /* <DEDUP_REMOVED lines=58> */
[C---:B---3--:R-:W-:Y:S02]  /*fa50*/  LOP3.LUT R0, R216.reuse, 0x7f, RZ, 0xc0, !PT ;  /* 0x0000007fd8007812 */ /* 0x048fe400078ec0ff */
[----:B------:R-:W-:Y:S01]  /*fa60*/  LOP3.LUT R2, R216, 0x60, RZ, 0xc0, !PT ;  /* 0x00000060d8027812 */ /* 0x000fe200078ec0ff */
[----:B-1----:R-:W-:Y:S06]  /*fa70*/  @!P0 BRA `(.L_x_0) ;  /* 0x00000144009c8947 */ /* 0x002fec0003800000 */
[----:B------:R-:W0:Y:S01]  /*fa80*/  LDC R15, c[0x0][0x268] ;  /* 0x00009a00ff0f7b82 */ /* 0x000e220000000800 */
[--C-:B------:R-:W-:Y:S01]  /*fa90*/  SHF.R.U32.HI R4, RZ, 0x5, R216.reuse ;  /* 0x00000005ff047819 */ /* 0x100fe200000116d8 */
[----:B------:R-:W1:Y:S01]  /*faa0*/  S2R R204, SR_TID.X ;  /* 0x0000000000cc7919 */ /* 0x000e620000002100 */
[----:B------:R-:W-:Y:S02]  /*fab0*/  SHF.R.U32.HI R3, RZ, 0x2, R216 ;  /* 0x00000002ff037819 */ /* 0x000fe400000116d8 */
[----:B------:R-:W-:Y:S02]  /*fac0*/  CS2R R114, SRZ ;  /* 0x0000000000727805 */ /* 0x000fe4000001ff00 */
[----:B------:R-:W-:Y:S02]  /*fad0*/  SGXT.U32 R4, R4, 0x2 ;  /* 0x000000020404781a */ /* 0x000fe40000000000 */
[----:B------:R-:W-:Y:S02]  /*fae0*/  CS2R R116, SRZ ;  /* 0x0000000000747805 */ /* 0x000fe4000001ff00 */
[----:B------:R-:W-:Y:S01]  /*faf0*/  SHF.R.U32.HI R2, RZ, 0x1, R2 ;  /* 0x00000001ff027819 */ /* 0x000fe20000011602 */
[----:B------:R-:W2:Y:S01]  /*fb00*/  LDC.64 R6, c[0x0][0x260] ;  /* 0x00009800ff067b82 */ /* 0x000ea20000000a00 */
[----:B------:R-:W-:-:S02]  /*fb10*/  SGXT.U32 R3, R3, 0x3 ;  /* 0x000000030303781a */ /* 0x000fc40000000000 */
[----:B------:R-:W-:Y:S02]  /*fb20*/  CS2R R118, SRZ ;  /* 0x0000000000767805 */ /* 0x000fe4000001ff00 */
[----:B------:R-:W-:Y:S02]  /*fb30*/  LOP3.LUT R5, R216, 0x1f, RZ, 0xc0, !PT ;  /* 0x0000001fd8057812 */ /* 0x000fe400078ec0ff */
[----:B------:R-:W-:Y:S02]  /*fb40*/  CS2R R120, SRZ ;  /* 0x0000000000787805 */ /* 0x000fe4000001ff00 */
[----:B------:R-:W-:Y:S02]  /*fb50*/  LOP3.LUT R18, R212, R2, R3, 0xfe, !PT ;  /* 0x00000002d4127212 */ /* 0x000fe400078efe03 */
[----:B------:R-:W-:Y:S01]  /*fb60*/  CS2R R122, SRZ ;  /* 0x00000000007a7805 */ /* 0x000fe2000001ff00 */
[----:B------:R-:W3:Y:S01]  /*fb70*/  S2R R212, SR_CTAID.Y ;  /* 0x0000000000d47919 */ /* 0x000ee20000002600 */
[----:B------:R-:W4:Y:S01]  /*fb80*/  LDC.64 R8, c[0x0][0x220] ;  /* 0x00008800ff087b82 */ /* 0x000f220000000a00 */
[----:B------:R-:W-:-:S02]  /*fb90*/  MOV R14, RZ ;  /* 0x000000ff000e7202 */ /* 0x000fc40000000f00 */
[----:B------:R-:W-:Y:S02]  /*fba0*/  CS2R R124, SRZ ;  /* 0x00000000007c7805 */ /* 0x000fe4000001ff00 */
[----:B------:R-:W-:Y:S02]  /*fbb0*/  MOV R16, RZ ;  /* 0x000000ff00107202 */ /* 0x000fe40000000f00 */
[----:B------:R-:W-:Y:S02]  /*fbc0*/  CS2R R126, SRZ ;  /* 0x00000000007e7805 */ /* 0x000fe4000001ff00 */
[----:B------:R-:W-:Y:S02]  /*fbd0*/  SHF.L.U32 R216, R216, 0x1, RZ ;  /* 0x00000001d8d87819 */ /* 0x000fe400000006ff */
[----:B------:R-:W-:Y:S02]  /*fbe0*/  CS2R R128, SRZ ;  /* 0x0000000000807805 */ /* 0x000fe4000001ff00 */
[----:B------:R-:W-:Y:S01]  /*fbf0*/  CS2R R130, SRZ ;  /* 0x0000000000827805 */ /* 0x000fe2000001ff00 */
[----:B0-----:R-:W-:Y:S01]  /*fc00*/  IMAD R11, R4, R15, RZ ;  /* 0x0000000f040b7224 */ /* 0x001fe200078e02ff */
[----:B------:R-:W-:Y:S01]  /*fc10*/  SHF.R.U32.HI R4, RZ, 0x4, R220 ;  /* 0x00000004ff047819 */ /* 0x000fe200000116dc */
[----:B------:R-:W0:Y:S01]  /*fc20*/  LDC.64 R2, c[0x0][0x250] ;  /* 0x00009400ff027b82 */ /* 0x000e220000000a00 */
[----:B------:R-:W-:-:S02]  /*fc30*/  CS2R R132, SRZ ;  /* 0x0000000000847805 */ /* 0x000fc4000001ff00 */
[----:B------:R-:W-:Y:S02]  /*fc40*/  CS2R R134, SRZ ;  /* 0x0000000000867805 */ /* 0x000fe4000001ff00 */
[C---:B------:R-:W-:Y:S02]  /*fc50*/  LEA R17, R15.reuse, R11, 0x2 ;  /* 0x0000000b0f117211 */ /* 0x040fe400078e10ff */
[----:B------:R-:W-:Y:S02]  /*fc60*/  CS2R R136, SRZ ;  /* 0x0000000000887805 */ /* 0x000fe4000001ff00 */
[----:B------:R-:W-:Y:S01]  /*fc70*/  SGXT.U32 R4, R4, 0xe ;  /* 0x0000000e0404781a */ /* 0x000fe20000000000 */
[----:B--2---:R2:W-:Y:S01]  /*fc80*/  STL [R1+0xd1c], R7 ;  /* 0x000d1c0701007387 */ /* 0x0045e20000100800 */
[----:B------:R-:W-:Y:S01]  /*fc90*/  LEA R19, R15, R17, 0x2 ;  /* 0x000000110f137211 */ /* 0x000fe200078e10ff */
[----:B------:R-:W5:Y:S01]  /*fca0*/  LDC R10, c[0x0][0x258] ;  /* 0x00009600ff0a7b82 */ /* 0x000f620000000800 */
[----:B------:R-:W-:-:S02]  /*fcb0*/  IADD3 R4, P1, R4, 0x80, RZ ;  /* 0x0000008004047810 */ /* 0x000fc40007f3e0ff */
[----:B------:R-:W-:Y:S02]  /*fcc0*/  CS2R R138, SRZ ;  /* 0x00000000008a7805 */ /* 0x000fe4000001ff00 */
[C---:B------:R-:W-:Y:S02]  /*fcd0*/  LEA R21, R15.reuse, R19, 0x2 ;  /* 0x000000130f157211 */ /* 0x040fe400078e10ff */
[----:B------:R-:W-:Y:S02]  /*fce0*/  CS2R R140, SRZ ;  /* 0x00000000008c7805 */ /* 0x000fe4000001ff00 */
[----:B------:R-:W-:Y:S02]  /*fcf0*/  MOV R20, R6 ;  /* 0x0000000600147202 */ /* 0x000fe40000000f00 */
[----:B------:R-:W-:Y:S02]  /*fd00*/  CS2R R142, SRZ ;  /* 0x00000000008e7805 */ /* 0x000fe4000001ff00 */
[----:B------:R-:W-:Y:S01]  /*fd10*/  LEA R23, R15, R21, 0x2 ;  /* 0x000000150f177211 */ /* 0x000fe200078e10ff */
[----:B------:R-:W1:Y:S01]  /*fd20*/  LDC.64 R12, c[0x0][0x218] ;  /* 0x00008600ff0c7b82 */ /* 0x000e620000000a00 */
[----:B------:R-:W-:-:S02]  /*fd30*/  R2UR UR4, R4 ;  /* 0x00000000040472ca */ /* 0x000fc400000e0000 */
[----:B------:R-:W-:Y:S02]  /*fd40*/  CS2R R144, SRZ ;  /* 0x0000000000907805 */ /* 0x000fe4000001ff00 */
[C---:B------:R-:W-:Y:S02]  /*fd50*/  LEA R25, R15.reuse, R23, 0x2 ;  /* 0x000000170f197211 */ /* 0x040fe400078e10ff */
[----:B------:R-:W-:Y:S02]  /*fd60*/  CS2R R146, SRZ ;  /* 0x0000000000927805 */ /* 0x000fe4000001ff00 */
[----:B------:R-:W-:Y:S02]  /*fd70*/  MOV R6, R7 ;  /* 0x0000000700067202 */ /* 0x000fe40000000f00 */
[----:B------:R-:W-:Y:S02]  /*fd80*/  CS2R R148, SRZ ;  /* 0x0000000000947805 */ /* 0x000fe4000001ff00 */
[----:B------:R-:W-:Y:S01]  /*fd90*/  IADD3 R4, R220, 0x20000, RZ ;  /* 0x00020000dc047810 */ /* 0x000fe20007ffe0ff */
[----:B------:R-:W-:Y:S01]  /*fda0*/  IMAD R27, R15, 0x4, R25 ;  /* 0x000000040f1b7824 */ /* 0x000fe200078e0219 */
[----:B------:R-:W-:Y:S01]  /*fdb0*/  IADD3.X R14, R14, 0x40000040, RZ, P1, !PT ;  /* 0x400000400e0e7810 */ /* 0x000fe20000ffe4ff */
[----:B------:R-:W-:Y:S01]  /*fdc0*/  IMAD R6, R5, R6, RZ ;  /* 0x0000000605067224 */ /* 0x000fe200078e02ff */
[----:B--2---:R-:W-:Y:S01]  /*fdd0*/  SHF.R.U32.HI R7, RZ, 0x4, R4 ;  /* 0x00000004ff077819 */ /* 0x004fe20000011604 */
[C---:B---3--:R-:W-:Y:S01]  /*fde0*/  IMAD R4, R212.reuse, R20, RZ ;  /* 0x00000014d4047224 */ /* 0x048fe200078e02ff */
[----:B------:R-:W-:Y:S01]  /*fdf0*/  LEA R29, R15, R27, 0x2 ;  /* 0x0000001b0f1d7211 */ /* 0x000fe200078e10ff */
[----:B0-----:R-:W-:Y:S01]  /*fe00*/  IMAD R2, R212, R2, RZ ;  /* 0x00000002d4027224 */ /* 0x001fe200078e02ff */
[----:B------:R-:W-:-:S02]  /*fe10*/  SGXT.U32 R7, R7, 0xe ;  /* 0x0000000e0707781a */ /* 0x000fc40000000000 */
[----:B------:R-:W-:Y:S02]  /*fe20*/  CS2R R150, SRZ ;  /* 0x0000000000967805 */ /* 0x000fe4000001ff00 */
[C---:B------:R-:W-:Y:S01]  /*fe30*/  LEA R31, R15.reuse, R29, 0x2 ;  /* 0x0000001d0f1f7211 */ /* 0x040fe200078e10ff */
[----:B------:R-:W-:Y:S01]  /*fe40*/  UMOV UR51, 0x40000040 ;  /* 0x4000004000337882 */ /* 0x000fe20000000000 */
[----:B------:R-:W-:Y:S02]  /*fe50*/  R2UR UR5, R14 ;  /* 0x000000000e0572ca */ /* 0x000fe400000e0000 */
[C---:B------:R-:W-:Y:S02]  /*fe60*/  LEA R33, R15.reuse, R31, 0x2 ;  /* 0x0000001f0f217211 */ /* 0x040fe400078e10ff */
[C---:B------:R-:W-:Y:S01]  /*fe70*/  SHF.L.U32 R5, R4.reuse, 0x1, RZ ;  /* 0x0000000104057819 */ /* 0x040fe200000006ff */
[----:B------:R-:W-:Y:S01]  /*fe80*/  IMAD.HI R4, R4, 0x2, RZ ;  /* 0x0000000204047827 */ /* 0x000fe200078e02ff */
[----:B------:R-:W-:-:S02]  /*fe90*/  LEA R35, R15, R33, 0x2 ;  /* 0x000000210f237211 */ /* 0x000fc400078e10ff */
[C---:B------:R-:W-:Y:S01]  /*fea0*/  SHF.L.U32 R14, R6.reuse, 0x1, RZ ;  /* 0x00000001060e7819 */ /* 0x040fe200000006ff */
[----:B------:R-:W-:Y:S01]  /*feb0*/  IMAD.HI R6, R6, 0x2, RZ ;  /* 0x0000000206067827 */ /* 0x000fe200078e02ff */
[----:B------:R-:W-:Y:S02]  /*fec0*/  LEA R37, R15, R35, 0x2 ;  /* 0x000000230f257211 */ /* 0x000fe400078e10ff */
[----:B------:R-:W-:Y:S01]  /*fed0*/  R2UR UR50, R7 ;  /* 0x00000000073272ca */ /* 0x000fe200000e0000 */
[----:B------:R-:W-:Y:S01]  /*fee0*/  UIADD3.64 UR8, UR4, 0x100, URZ ;  /* 0x0000010004087897 */ /* 0x000fe2000fffe03f */
[----:B------:R-:W-:Y:S01]  /*fef0*/  LEA R39, R15, R37, 0x2 ;  /* 0x000000250f277211 */ /* 0x000fe200078e10ff */
[----:B------:R-:W-:Y:S01]  /*ff00*/  UIADD3.64 UR12, UR4, 0x80, URZ ;  /* 0x00000080040c7897 */ /* 0x000fe2000fffe03f */
[----:B------:R-:W-:Y:S01]  /*ff10*/  IADD3 R7, P1, R7, 0x2, RZ ;  /* 0x0000000207077810 */ /* 0x000fe20007f3e0ff */
[----:B------:R-:W-:Y:S01]  /*ff20*/  UIADD3.64 UR12, UR4, 0x180, URZ ;  /* 0x00000180040c7897 */ /* 0x000fe2000fffe03f */
[----:B----4-:R-:W-:Y:S01]  /*ff30*/  IADD3 R14, P2, P3, R14, R8, R5 ;  /* 0x000000080e0e7210 */ /* 0x010fe20007b5e005 */
[C---:B------:R-:W-:Y:S01]  /*ff40*/  IMAD R41, R15.reuse, 0x4, R39 ;  /* 0x000000040f297824 */ /* 0x040fe200078e0227 */
[----:B------:R-:W-:Y:S01]  /*ff50*/  IADD3.X R20, R16, 0x40000040, RZ, P1, !PT ;  /* 0x4000004010147810 */ /* 0x000fe20000ffe4ff */
[----:B-----5:R-:W-:Y:S01]  /*ff60*/  IMAD R5, R0, R10, RZ ;  /* 0x0000000a00057224 */ /* 0x020fe200078e02ff */
[----:B------:R-:W-:Y:S01]  /*ff70*/  IADD3.X R16, R16, -0x7fffffe0, RZ, P1, !PT ;  /* 0x8000002010107810 */ /* 0x000fe20000ffe4ff */
[----:B------:R-:W-:Y:S01]  /*ff80*/  UIADD3.64 UR14, UR4, 0x1080, URZ ;  /* 0x00001080040e7897 */ /* 0x000fe2000fffe03f */
[----:B------:R-:W-:Y:S01]  /*ff90*/  LEA R43, R15, R41, 0x2 ;  /* 0x000000290f2b7211 */ /* 0x000fe200078e10ff */
[----:B------:R-:W-:Y:S01]  /*ffa0*/  UIADD3.64 UR18, UR4, 0x780, URZ ;  /* 0x0000078004127897 */ /* 0x000fe2000fffe03f */
[----:B------:R-:W-:Y:S01]  /*ffb0*/  R2UR UR6, R7 ;  /* 0x00000000070672ca */ /* 0x000fe200000e0000 */
[----:B------:R-:W-:Y:S01]  /*ffc0*/  UIADD3.64 UR16, UR4, 0x1380, URZ ;  /* 0x0000138004107897 */ /* 0x000fe2000fffe03f */
[C---:B------:R-:W-:Y:S01]  /*ffd0*/  LEA R45, R15.reuse, R43, 0x2 ;  /* 0x0000002b0f2d7211 */ /* 0x040fe200078e10ff */
[----:B------:R-:W-:Y:S01]  /*ffe0*/  UIADD3.64 UR20, UR4, 0x1400, URZ ;  /* 0x0000140004147897 */ /* 0x000fe2000fffe03f */
[----:B-1----:R-:W-:Y:S01]  /*fff0*/  LEA R12, P1, R2, R12, 0x1 ;  /* 0x0000000c020c7211 */ /* 0x002fe200078208ff */
[----:B------:R-:W-:Y:S01]  /*10000*/  UIADD3.64 UR24, UR4, 0x1480, URZ ;  /* 0x0000148004187897 */ /* 0x000fe2000fffe03f */
[C---:B------:R-:W-:Y:S01]  /*10010*/  LEA R47, R15.reuse, R45, 0x2 ;  /* 0x0000002d0f2f7211 */ /* 0x040fe200078e10ff */
[----:B------:R-:W-:Y:S01]  /*10020*/  UIADD3.64 UR28, UR4, 0x1500, URZ ;  /* 0x00001500041c7897 */ /* 0x000fe2000fffe03f */
[----:B------:R-:W-:Y:S01]  /*10030*/  LEA R7, R10, R5, 0x7 ;  /* 0x000000050a077211 */ /* 0x000fe200078e38ff */
[----:B------:R-:W-:Y:S01]  /*10040*/  UIADD3.64 UR32, UR4, 0x1580, URZ ;  /* 0x0000158004207897 */ /* 0x000fe2000fffe03f */
[C---:B------:R-:W-:Y:S01]  /*10050*/  LEA R49, R15.reuse, R47, 0x2 ;  /* 0x0000002f0f317211 */ /* 0x040fe200078e10ff */
[----:B------:R-:W-:Y:S01]  /*10060*/  UIADD3.64 UR36, UR4, 0x1600, URZ ;  /* 0x0000160004247897 */ /* 0x000fe2000fffe03f */
[----:B------:R-:W-:Y:S01]  /*10070*/  LEA.HI.X.SX32 R13, R2, R13, 0x1, P1 ;  /* 0x0000000d020d7211 */ /* 0x000fe200008f0eff */
[----:B------:R-:W-:Y:S01]  /*10080*/  UMOV UR48, UR6 ;  /* 0x0000000600307c82 */ /* 0x000fe20008000000 */
[C---:B------:R-:W-:Y:S01]  /*10090*/  LEA R51, R15.reuse, R49, 0x2 ;  /* 0x000000310f337211 */ /* 0x040fe200078e10ff */
[----:B------:R-:W-:Y:S01]  /*100a0*/  UIADD3.64 UR40, UR4, 0x1680, URZ ;  /* 0x0000168004287897 */ /* 0x000fe2000fffe03f */
[----:B------:R-:W-:Y:S01]  /*100b0*/  LEA R2, R10, R7, 0x7 ;  /* 0x000000070a027211 */ /* 0x000fe200078e38ff */
[----:B------:R-:W-:Y:S01]  /*100c0*/  UIADD3.64 UR44, UR4, 0x1700, URZ ;  /* 0x00001700042c7897 */ /* 0x000fe2000fffe03f */
[----:B------:R-:W-:Y:S01]  /*100d0*/  LEA R53, R15, R51, 0x2 ;  /* 0x000000330f357211 */ /* 0x000fe200078e10ff */
[----:B------:R-:W-:Y:S01]  /*100e0*/  UIADD3.64 UR52, UR4, 0x1e80, URZ ;  /* 0x00001e8004347897 */ /* 0x000fe2000fffe03f */
[----:B------:R-:W-:Y:S01]  /*100f0*/  IADD3.X R0, R6, R9, R4, P2, P3 ;  /* 0x0000000906007210 */ /* 0x000fe200017e6404 */
[----:B------:R-:W-:Y:S01]  /*10100*/  UIADD3.64 UR56, UR4, 0x1f00, URZ ;  /* 0x00001f0004387897 */ /* 0x000fe2000fffe03f */
[-C--:B------:R-:W-:Y:S01]  /*10110*/  LEA R4, P1, R5, R12.reuse, 0x1 ;  /* 0x0000000c05047211 */ /* 0x080fe200078208ff */
[----:B------:R-:W-:Y:S01]  /*10120*/  IMAD R55, R15, 0x4, R53 ;  /* 0x000000040f377824 */ /* 0x000fe200078e0235 */
[----:B------:R-:W-:-:S02]  /*10130*/  LEA R6, P2, R7, R12, 0x1 ;  /* 0x0000000c07067211 */ /* 0x000fc400078408ff */
[----:B------:R-:W-:Y:S02]  /*10140*/  LEA R10, R10, R2, 0x7 ;  /* 0x000000020a0a7211 */ /* 0x000fe400078e38ff */
[----:B------:R-:W-:Y:S02]  /*10150*/  LEA R57, R15, R55, 0x2 ;  /* 0x000000370f397211 */ /* 0x000fe400078e10ff */
[----:B------:R-:W-:Y:S02]  /*10160*/  LEA R108, P3, R11, R14, 0x1 ;  /* 0x0000000e0b6c7211 */ /* 0x000fe400078608ff */
[----:B------:R-:W-:Y:S02]  /*10170*/  LEA R59, R15, R57, 0x2 ;  /* 0x000000390f3b7211 */ /* 0x000fe400078e10ff */
[----:B------:R-:W-:Y:S02]  /*10180*/  LEA.HI.X.SX32 R5, R5, R13, 0x1, P1 ;  /* 0x0000000d05057211 */ /* 0x000fe400008f0eff */
[----:B------:R-:W-:-:S02]  /*10190*/  LEA R61, R15, R59, 0x2 ;  /* 0x0000003b0f3d7211 */ /* 0x000fc400078e10ff */
[----:B------:R-:W-:Y:S02]  /*101a0*/  LEA.HI.X.SX32 R7, R7, R13, 0x1, P2 ;  /* 0x0000000d07077211 */ /* 0x000fe400010f0eff */
[C---:B------:R-:W-:Y:S02]  /*101b0*/  LEA R63, R15.reuse, R61, 0x2 ;  /* 0x0000003d0f3f7211 */ /* 0x040fe400078e10ff */
[-C--:B------:R-:W-:Y:S02]  /*101c0*/  LEA R8, P1, R2, R12.reuse, 0x1 ;  /* 0x0000000c02087211 */ /* 0x080fe400078208ff */
[C---:B------:R-:W-:Y:S02]  /*101d0*/  LEA R65, R15.reuse, R63, 0x2 ;  /* 0x0000003f0f417211 */ /* 0x040fe400078e10ff */
[----:B------:R-:W-:Y:S02]  /*101e0*/  LEA R12, P2, R10, R12, 0x1 ;  /* 0x0000000c0a0c7211 */ /* 0x000fe400078408ff */
[----:B------:R-:W-:-:S02]  /*101f0*/  LEA R67, R15, R65, 0x2 ;  /* 0x000000410f437211 */ /* 0x000fc400078e10ff */
[----:B------:R-:W-:Y:S02]  /*10200*/  LEA.HI.X.SX32 R109, R11, R0, 0x1, P3 ;  /* 0x000000000b6d7211 */ /* 0x000fe400018f0eff */
[-C--:B------:R-:W-:Y:S01]  /*10210*/  LEA.HI.X.SX32 R9, R2, R13.reuse, 0x1, P1 ;  /* 0x0000000d02097211 */ /* 0x080fe200008f0eff */
[----:B------:R-:W-:Y:S01]  /*10220*/  IMAD R69, R15, 0x4, R67 ;  /* 0x000000040f457824 */ /* 0x000fe200078e0243 */
[----:B------:R-:W-:Y:S01]  /*10230*/  LEA.HI.X.SX32 R13, R10, R13, 0x1, P2 ;  /* 0x0000000d0a0d7211 */ /* 0x000fe200010f0eff */
[----:B------:R0:W-:Y:S01]  /*10240*/  STL.64 [R1+0xb60], R108 ;  /* 0x000b606c01007387 */ /* 0x0001e20000100a00 */
[-C--:B------:R-:W-:Y:S02]  /*10250*/  LEA R112, P1, R17, R14.reuse, 0x1 ;  /* 0x0000000e11707211 */ /* 0x080fe400078208ff */
[----:B------:R-:W-:Y:S02]  /*10260*/  LEA R71, R15, R69, 0x2 ;  /* 0x000000450f477211 */ /* 0x000fe400078e10ff */
[----:B------:R-:W-:-:S02]  /*10270*/  LEA R110, P2, R19, R14, 0x1 ;  /* 0x0000000e136e7211 */ /* 0x000fc400078408ff */
[----:B------:R-:W-:Y:S02]  /*10280*/  LEA R73, R15, R71, 0x2 ;  /* 0x000000470f497211 */ /* 0x000fe400078e10ff */
[-C--:B------:R-:W-:Y:S02]  /*10290*/  LEA.HI.X.SX32 R113, R17, R0.reuse, 0x1, P1 ;  /* 0x0000000011717211 */ /* 0x080fe400008f0eff */
[----:B------:R-:W-:Y:S01]  /*102a0*/  LEA.HI.X.SX32 R111, R19, R0, 0x1, P2 ;  /* 0x00000000136f7211 */ /* 0x000fe200010f0eff */
[----:B------:R-:W-:Y:S01]  /*102b0*/  IMAD R75, R15, 0x4, R73 ;  /* 0x000000040f4b7824 */ /* 0x000fe200078e0249 */
[C---:B0-----:R-:W-:Y:S01]  /*102c0*/  LEA R108, P3, R21.reuse, R14, 0x1 ;  /* 0x0000000e156c7211 */ /* 0x041fe200078608ff */
[----:B------:R0:W-:Y:S01]  /*102d0*/  STL.64 [R1+0xb58], R112 ;  /* 0x000b587001007387 */ /* 0x0001e20000100a00 */
[----:B------:R-:W-:Y:S02]  /*102e0*/  R2UR UR10, R16 ;  /* 0x00000000100a72ca */ /* 0x000fe400000e0000 */
[----:B------:R-:W-:Y:S01]  /*102f0*/  LEA.HI.X.SX32 R109, R21, R0, 0x1, P3 ;  /* 0x00000000156d7211 */ /* 0x000fe200018f0eff */
[----:B------:R1:W-:Y:S01]  /*10300*/  STL.64 [R1+0xb50], R110 ;  /* 0x000b506e01007387 */ /* 0x0003e20000100a00 */
[----:B------:R-:W-:-:S02]  /*10310*/  LEA R77, R15, R75, 0x2 ;  /* 0x0000004b0f4d7211 */ /* 0x000fc400078e10ff */
[----:B------:R-:W-:Y:S01]  /*10320*/  R2UR UR7, R20 ;  /* 0x00000000140772ca */ /* 0x000fe200000e0000 */
[----:B------:R2:W-:Y:S01]  /*10330*/  STL.64 [R1+0xb48], R108 ;  /* 0x000b486c01007387 */ /* 0x0005e20000100a00 */
[----:B------:R-:W-:Y:S02]  /*10340*/  LEA R79, R15, R77, 0x2 ;  /* 0x0000004d0f4f7211 */ /* 0x000fe400078e10ff */
[C---:B------:R-:W-:Y:S02]  /*10350*/  LOP3.LUT R208, R204.reuse, 0x40, RZ, 0xc0, !PT ;  /* 0x00000040ccd07812 */ /* 0x040fe400078ec0ff */
[-C--:B0-----:R-:W-:Y:S01]  /*10360*/  LEA R112, P1, R23, R14.reuse, 0x1 ;  /* 0x0000000e17707211 */ /* 0x081fe200078208ff */
[----:B------:R-:W-:Y:S01]  /*10370*/  UMOV UR49, UR10 ;  /* 0x0000000a00317c82 */ /* 0x000fe20008000000 */
[----:B------:R-:W-:Y:S01]  /*10380*/  LEA R81, R15, R79, 0x2 ;  /* 0x0000004f0f517211 */ /* 0x000fe200078e10ff */
[----:B------:R-:W-:Y:S01]  /*10390*/  UIADD3.64 UR10, UR4, 0x880, URZ ;  /* 0x00000880040a7897 */ /* 0x000fe2000fffe03f */
[----:B-1----:R-:W-:Y:S01]  /*103a0*/  LEA R110, P2, R25, R14, 0x1 ;  /* 0x0000000e196e7211 */ /* 0x002fe200078408ff */
[----:B------:R-:W-:Y:S01]  /*103b0*/  UIADD3.64 UR54, UR48, 0x3fe, URZ ;  /* 0x000003fe30367897 */ /* 0x000fe2000fffe03f */
[----:B------:R-:W-:Y:S01]  /*103c0*/  LEA.HI.X.SX32 R113, R23, R0, 0x1, P1 ;  /* 0x0000000017717211 */ /* 0x000fe200008f0eff */
[----:B------:R-:W-:Y:S01]  /*103d0*/  IMAD R83, R15, 0x4, R81 ;  /* 0x000000040f537824 */ /* 0x000fe200078e0251 */
[----:B--2---:R-:W-:Y:S01]  /*103e0*/  LEA R108, P3, R27, R14, 0x1 ;  /* 0x0000000e1b6c7211 */ /* 0x004fe200078608ff */
[----:B------:R-:W-:Y:S01]  /*103f0*/  UIADD3.64 UR22, UR6, 0x600, URZ ;  /* 0x0000060006167897 */ /* 0x000fe2000fffe03f */
[-C--:B------:R-:W-:Y:S01]  /*10400*/  LEA.HI.X.SX32 R111, R25, R0.reuse, 0x1, P2 ;  /* 0x00000000196f7211 */ /* 0x080fe200010f0eff */
[----:B------:R0:W-:Y:S01]  /*10410*/  STL.64 [R1+0xb40], R112 ;  /* 0x000b407001007387 */ /* 0x0001e20000100a00 */
[----:B------:R-:W-:Y:S01]  /*10420*/  LEA.HI.X.SX32 R109, R27, R0, 0x1, P3 ;  /* 0x000000001b6d7211 */ /* 0x000fe200018f0eff */
[----:B------:R-:W-:Y:S01]  /*10430*/  UIADD3.64 UR26, UR6, 0x602, URZ ;  /* 0x00000602061a7897 */ /* 0x000fe2000fffe03f */
[----:B------:R-:W-:Y:S01]  /*10440*/  LEA R24, P3, R33, R14, 0x1 ;  /* 0x0000000e21187211 */ /* 0x000fe200078608ff */
[----:B------:R1:W-:Y:S01]  /*10450*/  STL.64 [R1+0xb38], R110 ;  /* 0x000b386e01007387 */ /* 0x0003e20000100a00 */
[----:B------:R-:W-:Y:S01]  /*10460*/  LEA R85, R15, R83, 0x2 ;  /* 0x000000530f557211 */ /* 0x000fe200078e10ff */
[----:B------:R-:W-:Y:S01]  /*10470*/  UIADD3.64 UR30, UR6, 0x604, URZ ;  /* 0x00000604061e7897 */ /* 0x000fe2000fffe03f */
[----:B------:R-:W-:Y:S01]  /*10480*/  LEA.HI.X.SX32 R25, R33, R0, 0x1, P3 ;  /* 0x0000000021197211 */ /* 0x000fe200018f0eff */
[----:B------:R2:W-:Y:S01]  /*10490*/  STL.64 [R1+0xb30], R108 ;  /* 0x000b306c01007387 */ /* 0x0005e20000100a00 */
[----:B------:R-:W-:Y:S01]  /*104a0*/  LEA R28, P3, R39, R14, 0x1 ;  /* 0x0000000e271c7211 */ /* 0x000fe200078608ff */
[----:B------:R-:W-:Y:S01]  /*104b0*/  UIADD3.64 UR34, UR6, 0x6fe, URZ ;  /* 0x000006fe06227897 */ /* 0x000fe2000fffe03f */
[----:B------:R-:W-:Y:S01]  /*104c0*/  LEA R87, R15, R85, 0x2 ;  /* 0x000000550f577211 */ /* 0x000fe200078e10ff */
[----:B------:R-:W-:Y:S01]  /*104d0*/  STL.64 [R1+0xb18], R24 ;  /* 0x000b181801007387 */ /* 0x000fe20000100a00 */
[----:B------:R-:W-:-:S02]  /*104e0*/  SHF.L.U32 R204, R204, 0x1, RZ ;  /* 0x00000001cccc7819 */ /* 0x000fc400000006ff */
[----:B0-----:R-:W-:Y:S02]  /*104f0*/  CS2R R112, SRZ ;  /* 0x0000000000707805 */ /* 0x001fe4000001ff00 */
[----:B------:R-:W-:Y:S01]  /*10500*/  LEA R89, R15, R87, 0x2 ;  /* 0x000000570f597211 */ /* 0x000fe200078e10ff */
[----:B------:R-:W-:Y:S01]  /*10510*/  UIADD3.64 UR38, UR6, 0x700, URZ ;  /* 0x0000070006267897 */ /* 0x000fe2000fffe03f */
[-C--:B-1----:R-:W-:Y:S01]  /*10520*/  LEA R110, P1, R29, R14.reuse, 0x1 ;  /* 0x0000000e1d6e7211 */ /* 0x082fe200078208ff */
[----:B------:R-:W-:Y:S01]  /*10530*/  UIADD3.64 UR42, UR6, 0x702, URZ ;  /* 0x00000702062a7897 */ /* 0x000fe2000fffe03f */
[----:B------:R-:W-:Y:S01]  /*10540*/  LEA R91, R15, R89, 0x2 ;  /* 0x000000590f5b7211 */ /* 0x000fe200078e10ff */
[----:B------:R-:W-:Y:S01]  /*10550*/  UIADD3.64 UR46, UR6, 0x704, URZ ;  /* 0x00000704062e7897 */ /* 0x000fe2000fffe03f */
[----:B--2---:R-:W-:Y:S02]  /*10560*/  LEA R108, P2, R31, R14, 0x1 ;  /* 0x0000000e1f6c7211 */ /* 0x004fe400078408ff */
[-C--:B------:R-:W-:Y:S01]  /*10570*/  LEA.HI.X.SX32 R111, R29, R0.reuse, 0x1, P1 ;  /* 0x000000001d6f7211 */ /* 0x080fe200008f0eff */
[----:B------:R-:W-:Y:S01]  /*10580*/  IMAD R93, R15, 0x4, R91 ;  /* 0x000000040f5d7824 */ /* 0x000fe200078e025b */
[----:B------:R-:W-:-:S02]  /*10590*/  LEA.HI.X.SX32 R109, R31, R0, 0x1, P2 ;  /* 0x000000001f6d7211 */ /* 0x000fc400010f0eff */
[----:B------:R-:W-:Y:S01]  /*105a0*/  LEA R30, P2, R37, R14, 0x1 ;  /* 0x0000000e251e7211 */ /* 0x000fe200078408ff */
[----:B------:R0:W-:Y:S01]  /*105b0*/  STL.64 [R1+0xb28], R110 ;  /* 0x000b286e01007387 */ /* 0x0001e20000100a00 */
[----:B------:R-:W-:Y:S02]  /*105c0*/  LEA.HI.X.SX32 R29, R39, R0, 0x1, P3 ;  /* 0x00000000271d7211 */ /* 0x000fe400018f0eff */
[----:B------:R-:W-:Y:S01]  /*105d0*/  LEA R32, P3, R45, R14, 0x1 ;  /* 0x0000000e2d207211 */ /* 0x000fe200078608ff */
[----:B------:R1:W-:Y:S01]  /*105e0*/  STL.64 [R1+0xb20], R108 ;  /* 0x000b206c01007387 */ /* 0x0003e20000100a00 */
[-C--:B------:R-:W-:Y:S02]  /*105f0*/  LEA.HI.X.SX32 R31, R37, R0.reuse, 0x1, P2 ;  /* 0x00000000251f7211 */ /* 0x080fe400010f0eff */
[----:B------:R-:W-:Y:S01]  /*10600*/  LEA.HI.X.SX32 R33, R45, R0, 0x1, P3 ;  /* 0x000000002d217211 */ /* 0x000fe200018f0eff */
[----:B------:R-:W-:Y:S01]  /*10610*/  STL.64 [R1+0xb00], R28 ;  /* 0x000b001c01007387 */ /* 0x000fe20000100a00 */
[----:B------:R-:W-:-:S02]  /*10620*/  LEA R34, P2, R43, R14, 0x1 ;  /* 0x0000000e2b227211 */ /* 0x000fc400078408ff */
[C---:B------:R-:W-:Y:S02]  /*10630*/  LEA R95, R15.reuse, R93, 0x2 ;  /* 0x0000005d0f5f7211 */ /* 0x040fe400078e10ff */
[----:B0-----:R-:W-:Y:S02]  /*10640*/  CS2R R110, SRZ ;  /* 0x00000000006e7805 */ /* 0x001fe4000001ff00 */
[----:B------:R-:W-:Y:S02]  /*10650*/  ISETP.NE.U32.AND P0, PT, R208, RZ, PT ;  /* 0x000000ffd000720c */ /* 0x000fe40003f05070 */
[----:B------:R-:W-:Y:S02]  /*10660*/  LEA R97, R15, R95, 0x2 ;  /* 0x0000005f0f617211 */ /* 0x000fe400078e10ff */
[----:B-1----:R-:W-:Y:S02]  /*10670*/  LEA R108, P1, R35, R14, 0x1 ;  /* 0x0000000e236c7211 */ /* 0x002fe400078208ff */
[----:B------:R-:W-:-:S02]  /*10680*/  LEA R99, R15, R97, 0x2 ;  /* 0x000000610f637211 */ /* 0x000fc400078e10ff */
[----:B------:R-:W-:Y:S02]  /*10690*/  LEA.HI.X.SX32 R109, R35, R0, 0x1, P1 ;  /* 0x00000000236d7211 */ /* 0x000fe400008f0eff */
[----:B------:R-:W-:Y:S01]  /*106a0*/  LEA R36, P1, R41, R14, 0x1 ;  /* 0x0000000e29247211 */ /* 0x000fe200078208ff */
[----:B------:R-:W-:Y:S01]  /*106b0*/  IMAD R101, R15, 0x4, R99 ;  /* 0x000000040f657824 */ /* 0x000fe200078e0263 */
[-C--:B------:R-:W-:Y:S01]  /*106c0*/  LEA.HI.X.SX32 R35, R43, R0.reuse, 0x1, P2 ;  /* 0x000000002b237211 */ /* 0x080fe200010f0eff */
[----:B------:R0:W-:Y:S01]  /*106d0*/  STL.64 [R1+0xb10], R108 ;  /* 0x000b106c01007387 */ /* 0x0001e20000100a00 */
[----:B------:R-:W-:Y:S02]  /*106e0*/  LEA.HI.X.SX32 R37, R41, R0, 0x1, P1 ;  /* 0x0000000029257211 */ /* 0x000fe400008f0eff */
[-C--:B------:R-:W-:Y:S01]  /*106f0*/  LEA R40, P1, R47, R14.reuse, 0x1 ;  /* 0x0000000e2f287211 */ /* 0x080fe200078208ff */
[----:B------:R-:W-:Y:S01]  /*10700*/  STL.64 [R1+0xb08], R30 ;  /* 0x000b081e01007387 */ /* 0x000fe20000100a00 */
[----:B------:R-:W-:-:S02]  /*10710*/  LEA R38, P2, R49, R14, 0x1 ;  /* 0x0000000e31267211 */ /* 0x000fc400078408ff */
[----:B------:R-:W-:Y:S01]  /*10720*/  LEA.HI.X.SX32 R41, R47, R0, 0x1, P1 ;  /* 0x000000002f297211 */ /* 0x000fe200008f0eff */
[----:B------:R-:W-:Y:S01]  /*10730*/  STL.64 [R1+0xae8], R32 ;  /* 0x000ae82001007387 */ /* 0x000fe20000100a00 */
[----:B------:R-:W-:Y:S02]  /*10740*/  LEA R44, P1, R53, R14, 0x1 ;  /* 0x0000000e352c7211 */ /* 0x000fe400078208ff */
[-C--:B------:R-:W-:Y:S01]  /*10750*/  LEA.HI.X.SX32 R39, R49, R0.reuse, 0x1, P2 ;  /* 0x0000000031277211 */ /* 0x080fe200010f0eff */
[----:B------:R1:W-:Y:S01]  /*10760*/  STL.64 [R1+0xaf8], R36 ;  /* 0x000af82401007387 */ /* 0x0003e20000100a00 */
[----:B------:R-:W-:Y:S02]  /*10770*/  LEA.HI.X.SX32 R45, R53, R0, 0x1, P1 ;  /* 0x00000000352d7211 */ /* 0x000fe400008f0eff */
[----:B0-----:R-:W-:Y:S02]  /*10780*/  CS2R R108, SRZ ;  /* 0x00000000006c7805 */ /* 0x001fe4000001ff00 */
[-C--:B------:R-:W-:Y:S01]  /*10790*/  LEA R42, P2, R55, R14.reuse, 0x1 ;  /* 0x0000000e372a7211 */ /* 0x080fe200078408ff */
[----:B------:R-:W-:Y:S01]  /*107a0*/  STL.64 [R1+0xaf0], R34 ;  /* 0x000af02201007387 */ /* 0x000fe20000100a00 */
[----:B------:R-:W-:-:S02]  /*107b0*/  LEA R48, P1, R59, R14, 0x1 ;  /* 0x0000000e3b307211 */ /* 0x000fc400078208ff */
[----:B------:R-:W-:Y:S02]  /*107c0*/  LEA R103, R15, R101, 0x2 ;  /* 0x000000650f677211 */ /* 0x000fe400078e10ff */
[-C--:B------:R-:W-:Y:S02]  /*107d0*/  LEA.HI.X.SX32 R43, R55, R0.reuse, 0x1, P2 ;  /* 0x00000000372b7211 */ /* 0x080fe400010f0eff */
[----:B------:R-:W-:Y:S02]  /*107e0*/  LEA.HI.X.SX32 R49, R59, R0, 0x1, P1 ;  /* 0x000000003b317211 */ /* 0x000fe400008f0eff */
[----:B-1----:R-:W-:Y:S02]  /*107f0*/  LEA R36, P3, R51, R14, 0x1 ;  /* 0x0000000e33247211 */ /* 0x002fe400078608ff */
[----:B------:R-:W-:Y:S02]  /*10800*/  LEA R107, R15, R103, 0x2 ;  /* 0x000000670f6b7211 */ /* 0x000fe400078e10ff */
[----:B------:R-:W-:-:S02]  /*10810*/  LEA.HI.X.SX32 R37, R51, R0, 0x1, P3 ;  /* 0x0000000033257211 */ /* 0x000fc400018f0eff */
[-C--:B------:R-:W-:Y:S02]  /*10820*/  LEA R46, P2, R61, R14.reuse, 0x1 ;  /* 0x0000000e3d2e7211 */ /* 0x080fe400078408ff */
[----:B------:R-:W-:Y:S01]  /*10830*/  LEA R11, R15, R107, 0x2 ;  /* 0x0000006b0f0b7211 */ /* 0x000fe200078e10ff */
[----:B------:R-:W-:Y:S01]  /*10840*/  STL.64 [R1+0xad0], R36 ;  /* 0x000ad02401007387 */ /* 0x000fe20000100a00 */
[----:B------:R-:W-:Y:S02]  /*10850*/  LEA R52, P1, R65, R14, 0x1 ;  /* 0x0000000e41347211 */ /* 0x000fe400078208ff */
[-C--:B------:R-:W-:Y:S01]  /*10860*/  LEA.HI.X.SX32 R47, R61, R0.reuse, 0x1, P2 ;  /* 0x000000003d2f7211 */ /* 0x080fe200010f0eff */
[----:B------:R0:W-:Y:S01]  /*10870*/  STL.64 [R1+0xae0], R40 ;  /* 0x000ae02801007387 */ /* 0x0001e20000100a00 */
[----:B------:R-:W-:Y:S02]  /*10880*/  LEA R17, R15, R11, 0x2 ;  /* 0x0000000b0f117211 */ /* 0x000fe400078e10ff */
[----:B------:R-:W-:Y:S01]  /*10890*/  LEA.HI.X.SX32 R53, R65, R0, 0x1, P1 ;  /* 0x0000000041357211 */ /* 0x000fe200008f0eff */
[----:B------:R-:W-:Y:S01]  /*108a0*/  STL.64 [R1+0xad8], R38 ;  /* 0x000ad82601007387 */ /* 0x000fe20000100a00 */
[----:B------:R-:W-:-:S02]  /*108b0*/  LEA R19, R15, R17, 0x2 ;  /* 0x000000110f137211 */ /* 0x000fc400078e10ff */
[-C--:B------:R-:W-:Y:S02]  /*108c0*/  LEA R50, P2, R67, R14.reuse, 0x1 ;  /* 0x0000000e43327211 */ /* 0x080fe400078408ff */
[----:B------:R-:W-:Y:S02]  /*108d0*/  LEA R21, R15, R19, 0x2 ;  /* 0x000000130f157211 */ /* 0x000fe400078e10ff */
[-C--:B------:R-:W-:Y:S02]  /*108e0*/  LEA R56, P1, R71, R14.reuse, 0x1 ;  /* 0x0000000e47387211 */ /* 0x080fe400078208ff */
[----:B0-----:R-:W-:Y:S01]  /*108f0*/  LEA R40, P3, R57, R14, 0x1 ;  /* 0x0000000e39287211 */ /* 0x001fe200078608ff */
[----:B------:R-:W-:Y:S01]  /*10900*/  IMAD R23, R15, 0x4, R21 ;  /* 0x000000040f177824 */ /* 0x000fe200078e0215 */
[-C--:B------:R-:W-:Y:S02]  /*10910*/  LEA.HI.X.SX32 R51, R67, R0.reuse, 0x1, P2 ;  /* 0x0000000043337211 */ /* 0x080fe400010f0eff */
[----:B------:R-:W-:-:S02]  /*10920*/  LEA.HI.X.SX32 R41, R57, R0, 0x1, P3 ;  /* 0x0000000039297211 */ /* 0x000fc400018f0eff */
[----:B------:R-:W-:Y:S02]  /*10930*/  LEA.HI.X.SX32 R57, R71, R0, 0x1, P1 ;  /* 0x0000000047397211 */ /* 0x000fe400008f0eff */
[-C--:B------:R-:W-:Y:S01]  /*10940*/  LEA R54, P2, R73, R14.reuse, 0x1 ;  /* 0x0000000e49367211 */ /* 0x080fe200078408ff */
[----:B------:R-:W-:Y:S01]  /*10950*/  STL.64 [R1+0xab8], R40 ;  /* 0x000ab82801007387 */ /* 0x000fe20000100a00 */
[----:B------:R-:W-:Y:S02]  /*10960*/  LEA R25, R15, R23, 0x2 ;  /* 0x000000170f197211 */ /* 0x000fe400078e10ff */
[----:B------:R-:W-:Y:S01]  /*10970*/  LEA R60, P1, R77, R14, 0x1 ;  /* 0x0000000e4d3c7211 */ /* 0x000fe200078208ff */
[----:B------:R0:W-:Y:S01]  /*10980*/  STL.64 [R1+0xac8], R44 ;  /* 0x000ac82c01007387 */ /* 0x0001e20000100a00 */
[-C--:B------:R-:W-:Y:S02]  /*10990*/  LEA.HI.X.SX32 R55, R73, R0.reuse, 0x1, P2 ;  /* 0x0000000049377211 */ /* 0x080fe400010f0eff */
[----:B------:R-:W-:Y:S01]  /*109a0*/  LEA R27, R15, R25, 0x2 ;  /* 0x000000190f1b7211 */ /* 0x000fe200078e10ff */
[----:B------:R-:W-:Y:S01]  /*109b0*/  STL.64 [R1+0xac0], R42 ;  /* 0x000ac02a01007387 */ /* 0x000fe20000100a00 */
[----:B------:R-:W-:-:S02]  /*109c0*/  LEA.HI.X.SX32 R61, R77, R0, 0x1, P1 ;  /* 0x000000004d3d7211 */ /* 0x000fc400008f0eff */
[----:B------:R-:W-:Y:S02]  /*109d0*/  LEA R29, R15, R27, 0x2 ;  /* 0x0000001b0f1d7211 */ /* 0x000fe400078e10ff */
[-C--:B------:R-:W-:Y:S02]  /*109e0*/  LEA R58, P2, R79, R14.reuse, 0x1 ;  /* 0x0000000e4f3a7211 */ /* 0x080fe400078408ff */
[----:B------:R-:W-:Y:S02]  /*109f0*/  LEA R31, R15, R29, 0x2 ;  /* 0x0000001d0f1f7211 */ /* 0x000fe400078e10ff */
[-C--:B0-----:R-:W-:Y:S02]  /*10a00*/  LEA R44, P3, R63, R14.reuse, 0x1 ;  /* 0x0000000e3f2c7211 */ /* 0x081fe400078608ff */
[----:B------:R-:W-:Y:S02]  /*10a10*/  LEA R64, P1, R83, R14, 0x1 ;  /* 0x0000000e53407211 */ /* 0x000fe400078208ff */
[----:B------:R-:W-:-:S02]  /*10a20*/  LEA.HI.X.SX32 R45, R63, R0, 0x1, P3 ;  /* 0x000000003f2d7211 */ /* 0x000fc400018f0eff */
[-C--:B------:R-:W-:Y:S02]  /*10a30*/  LEA.HI.X.SX32 R59, R79, R0.reuse, 0x1, P2 ;  /* 0x000000004f3b7211 */ /* 0x080fe400010f0eff */
[----:B------:R-:W-:Y:S01]  /*10a40*/  LEA R33, R15, R31, 0x2 ;  /* 0x0000001f0f217211 */ /* 0x000fe200078e10ff */
[----:B------:R-:W-:Y:S01]  /*10a50*/  STL.64 [R1+0xaa0], R44 ;  /* 0x000aa02c01007387 */ /* 0x000fe20000100a00 */
[----:B------:R-:W-:Y:S02]  /*10a60*/  LEA.HI.X.SX32 R65, R83, R0, 0x1, P1 ;  /* 0x0000000053417211 */ /* 0x000fe400008f0eff */
[----:B------:R-:W-:Y:S02]  /*10a70*/  CS2R R82, SRZ ;  /* 0x0000000000527805 */ /* 0x000fe4000001ff00 */
[----:B------:R-:W-:Y:S01]  /*10a80*/  LEA R35, R15, R33, 0x2 ;  /* 0x000000210f237211 */ /* 0x000fe200078e10ff */
[----:B------:R0:W-:Y:S01]  /*10a90*/  STL.64 [R1+0xab0], R48 ;  /* 0x000ab03001007387 */ /* 0x0001e20000100a00 */
[----:B------:R-:W-:-:S02]  /*10aa0*/  LEA R62, P2, R85, R14, 0x1 ;  /* 0x0000000e553e7211 */ /* 0x000fc400078408ff */
[----:B------:R-:W-:Y:S01]  /*10ab0*/  LEA R68, P1, R89, R14, 0x1 ;  /* 0x0000000e59447211 */ /* 0x000fe200078208ff */
[----:B------:R1:W-:Y:S01]  /*10ac0*/  STL.64 [R1+0xaa8], R46 ;  /* 0x000aa82e01007387 */ /* 0x0003e20000100a00 */
[----:B------:R-:W-:Y:S01]  /*10ad0*/  IMAD R37, R15, 0x4, R35 ;  /* 0x000000040f257824 */ /* 0x000fe200078e0223 */
[----:B------:R-:W-:Y:S02]  /*10ae0*/  LEA.HI.X.SX32 R63, R85, R0, 0x1, P2 ;  /* 0x00000000553f7211 */ /* 0x000fe400010f0eff */
[----:B------:R-:W-:Y:S02]  /*10af0*/  CS2R R84, SRZ ;  /* 0x0000000000547805 */ /* 0x000fe4000001ff00 */
[-C--:B------:R-:W-:Y:S02]  /*10b00*/  LEA R66, P2, R91, R14.reuse, 0x1 ;  /* 0x0000000e5b427211 */ /* 0x080fe400078408ff */
[----:B------:R-:W-:Y:S02]  /*10b10*/  LEA R39, R15, R37, 0x2 ;  /* 0x000000250f277211 */ /* 0x000fe400078e10ff */
[----:B0-----:R-:W-:-:S02]  /*10b20*/  LEA R48, P3, R69, R14, 0x1 ;  /* 0x0000000e45307211 */ /* 0x001fc400078608ff */
[----:B------:R-:W-:Y:S02]  /*10b30*/  LEA R41, R15, R39, 0x2 ;  /* 0x000000270f297211 */ /* 0x000fe400078e10ff */
[-C--:B------:R-:W-:Y:S02]  /*10b40*/  LEA.HI.X.SX32 R49, R69, R0.reuse, 0x1, P3 ;  /* 0x0000000045317211 */ /* 0x080fe400018f0eff */
[----:B------:R-:W-:Y:S02]  /*10b50*/  LEA.HI.X.SX32 R69, R89, R0, 0x1, P1 ;  /* 0x0000000059457211 */ /* 0x000fe400008f0eff */
[----:B------:R-:W-:Y:S02]  /*10b60*/  CS2R R88, SRZ ;  /* 0x0000000000587805 */ /* 0x000fe4000001ff00 */
[----:B------:R-:W-:Y:S01]  /*10b70*/  LEA R72, P1, R95, R14, 0x1 ;  /* 0x0000000e5f487211 */ /* 0x000fe200078208ff */
[----:B------:R-:W-:Y:S01]  /*10b80*/  STL.64 [R1+0xa88], R48 ;  /* 0x000a883001007387 */ /* 0x000fe20000100a00 */
[----:B------:R-:W-:-:S02]  /*10b90*/  LEA.HI.X.SX32 R67, R91, R0, 0x1, P2 ;  /* 0x000000005b437211 */ /* 0x000fc400010f0eff */
[----:B------:R-:W-:Y:S02]  /*10ba0*/  CS2R R90, SRZ ;  /* 0x00000000005a7805 */ /* 0x000fe4000001ff00 */
[----:B------:R-:W-:Y:S01]  /*10bb0*/  LEA R43, R15, R41, 0x2 ;  /* 0x000000290f2b7211 */ /* 0x000fe200078e10ff */
[----:B------:R0:W-:Y:S01]  /*10bc0*/  STL.64 [R1+0xa98], R52 ;  /* 0x000a983401007387 */ /* 0x0001e20000100a00 */
[----:B------:R-:W-:Y:S02]  /*10bd0*/  LEA.HI.X.SX32 R73, R95, R0, 0x1, P1 ;  /* 0x000000005f497211 */ /* 0x000fe400008f0eff */
[----:B------:R-:W-:Y:S02]  /*10be0*/  CS2R R94, SRZ ;  /* 0x00000000005e7805 */ /* 0x000fe4000001ff00 */
[----:B------:R-:W-:Y:S01]  /*10bf0*/  LEA R45, R15, R43, 0x2 ;  /* 0x0000002b0f2d7211 */ /* 0x000fe200078e10ff */
[----:B------:R2:W-:Y:S01]  /*10c00*/  STL.64 [R1+0xa90], R50 ;  /* 0x000a903201007387 */ /* 0x0005e20000100a00 */
[----:B------:R-:W-:-:S02]  /*10c10*/  LEA R70, P2, R97, R14, 0x1 ;  /* 0x0000000e61467211 */ /* 0x000fc400078408ff */
[----:B------:R-:W-:Y:S02]  /*10c20*/  LEA R76, P1, R101, R14, 0x1 ;  /* 0x0000000e654c7211 */ /* 0x000fe400078208ff */
[----:B-1----:R-:W-:Y:S02]  /*10c30*/  LEA R47, R15, R45, 0x2 ;  /* 0x0000002d0f2f7211 */ /* 0x002fe400078e10ff */
[----:B------:R-:W-:Y:S02]  /*10c40*/  LEA.HI.X.SX32 R71, R97, R0, 0x1, P2 ;  /* 0x0000000061477211 */ /* 0x000fe400010f0eff */
[----:B------:R-:W-:Y:S02]  /*10c50*/  CS2R R96, SRZ ;  /* 0x0000000000607805 */ /* 0x000fe4000001ff00 */
[-C--:B0-----:R-:W-:Y:S02]  /*10c60*/  LEA R52, P3, R75, R14.reuse, 0x1 ;  /* 0x0000000e4b347211 */ /* 0x081fe400078608ff */
[----:B------:R-:W-:-:S02]  /*10c70*/  LEA R74, P2, R103, R14, 0x1 ;  /* 0x0000000e674a7211 */ /* 0x000fc400078408ff */
[-C--:B------:R-:W-:Y:S02]  /*10c80*/  LEA.HI.X.SX32 R53, R75, R0.reuse, 0x1, P3 ;  /* 0x000000004b357211 */ /* 0x080fe400018f0eff */
[-C--:B------:R-:W-:Y:S02]  /*10c90*/  LEA.HI.X.SX32 R77, R101, R0.reuse, 0x1, P1 ;  /* 0x00000000654d7211 */ /* 0x080fe400008f0eff */
[----:B------:R-:W-:Y:S02]  /*10ca0*/  CS2R R100, SRZ ;  /* 0x0000000000647805 */ /* 0x000fe4000001ff00 */
[----:B------:R-:W-:Y:S01]  /*10cb0*/  LEA R49, R15, R47, 0x2 ;  /* 0x0000002f0f317211 */ /* 0x000fe200078e10ff */
[----:B------:R0:W-:Y:S01]  /*10cc0*/  STL.64 [R1+0xa70], R52 ;  /* 0x000a703401007387 */ /* 0x0001e20000100a00 */
[----:B------:R-:W-:Y:S02]  /*10cd0*/  LEA.HI.X.SX32 R75, R103, R0, 0x1, P2 ;  /* 0x00000000674b7211 */ /* 0x000fe400010f0eff */
[----:B------:R-:W-:-:S02]  /*10ce0*/  CS2R R102, SRZ ;  /* 0x0000000000667805 */ /* 0x000fc4000001ff00 */
[-C--:B------:R-:W-:Y:S01]  /*10cf0*/  LEA R80, P1, R11, R14.reuse, 0x1 ;  /* 0x0000000e0b507211 */ /* 0x080fe200078208ff */
[----:B------:R1:W-:Y:S01]  /*10d00*/  STL.64 [R1+0xa80], R56 ;  /* 0x000a803801007387 */ /* 0x0003e20000100a00 */
[----:B------:R-:W-:Y:S01]  /*10d10*/  LEA R78, P2, R17, R14, 0x1 ;  /* 0x0000000e114e7211 */ /* 0x000fe200078408ff */
[----:B--2---:R-:W-:Y:S01]  /*10d20*/  IMAD R51, R15, 0x4, R49 ;  /* 0x000000040f337824 */ /* 0x004fe200078e0231 */
[----:B------:R-:W-:Y:S01]  /*10d30*/  LOP3.LUT R204, R204, 0x7e, RZ, 0xc0, !PT ;  /* 0x0000007ecccc7812 */ /* 0x000fe200078ec0ff */
[----:B------:R2:W-:Y:S01]  /*10d40*/  STL.64 [R1+0xa78], R54 ;  /* 0x000a783601007387 */ /* 0x0005e20000100a00 */
[----:B------:R-:W-:Y:S02]  /*10d50*/  LEA.HI.X.SX32 R79, R17, R0, 0x1, P2 ;  /* 0x00000000114f7211 */ /* 0x000fe400010f0eff */
[----:B------:R-:W-:Y:S02]  /*10d60*/  LEA R105, R208, R204, 0x6 ;  /* 0x000000ccd0697211 */ /* 0x000fe400078e30ff */
[----:B0-----:R-:W-:-:S02]  /*10d70*/  LEA R53, R15, R51, 0x2 ;  /* 0x000000330f357211 */ /* 0x001fc400078e10ff */
[----:B------:R-:W-:Y:S02]  /*10d80*/  LOP3.LUT R185, R105, 0x10, RZ, 0x3c, !PT ;  /* 0x0000001069b97812 */ /* 0x000fe400078e3cff */
[----:B-1----:R-:W-:Y:S02]  /*10d90*/  LEA R56, P3, R81, R14, 0x1 ;  /* 0x0000000e51387211 */ /* 0x002fe400078608ff */
[----:B------:R-:W-:Y:S02]  /*10da0*/  LOP3.LUT R184, R105, 0x20, RZ, 0x3c, !PT ;  /* 0x0000002069b87812 */ /* 0x000fe400078e3cff */
[-C--:B------:R-:W-:Y:S02]  /*10db0*/  LEA.HI.X.SX32 R57, R81, R0.reuse, 0x1, P3 ;  /* 0x0000000051397211 */ /* 0x080fe400018f0eff */
[----:B------:R-:W-:Y:S02]  /*10dc0*/  LEA.HI.X.SX32 R81, R11, R0, 0x1, P1 ;  /* 0x000000000b517211 */ /* 0x000fe400008f0eff */
[----:B--2---:R-:W-:Y:S01]  /*10dd0*/  LEA R55, R15, R53, 0x2 ;  /* 0x000000350f377211 */ /* 0x004fe200078e10ff */
[----:B------:R0:W-:Y:S01]  /*10de0*/  STL.64 [R1+0xa58], R56 ;  /* 0x000a583801007387 */ /* 0x0001e20000100a00 */
[----:B------:R-:W-:-:S02]  /*10df0*/  IADD3 R185, R220, R185, RZ ;  /* 0x000000b9dcb97210 */ /* 0x000fc40007ffe0ff */
[----:B------:R-:W-:Y:S01]  /*10e00*/  IADD3 R184, R220, R184, RZ ;  /* 0x000000b8dcb87210 */ /* 0x000fe20007ffe0ff */
[----:B------:R1:W-:Y:S04]  /*10e10*/  STL.64 [R1+0xa68], R60 ;  /* 0x000a683c01007387 */ /* 0x0003e80000100a00 */
[----:B------:R2:W-:Y:S01]  /*10e20*/  STL.64 [R1+0xa60], R58 ;  /* 0x000a603a01007387 */ /* 0x0005e20000100a00 */
[----:B0-----:R-:W-:Y:S02]  /*10e30*/  LEA R57, R15, R55, 0x2 ;  /* 0x000000370f397211 */ /* 0x001fe400078e10ff */
[----:B-1----:R-:W-:-:S04]  /*10e40*/  LEA R60, P3, R87, R14, 0x1 ;  /* 0x0000000e573c7211 */ /* 0x002fc800078608ff */
[----:B------:R-:W-:Y:S02]  /*10e50*/  LEA.HI.X.SX32 R61, R87, R0, 0x1, P3 ;  /* 0x00000000573d7211 */ /* 0x000fe400018f0eff */
[----:B------:R-:W-:Y:S02]  /*10e60*/  CS2R R86, SRZ ;  /* 0x0000000000567805 */ /* 0x000fe4000001ff00 */
[C---:B--2---:R-:W-:Y:S01]  /*10e70*/  LEA R59, R15.reuse, R57, 0x2 ;  /* 0x000000390f3b7211 */ /* 0x044fe200078e10ff */
[----:B------:R0:W-:Y:S04]  /*10e80*/  STL.64 [R1+0xa40], R60 ;  /* 0x000a403c01007387 */ /* 0x0001e80000100a00 */
[----:B------:R1:W-:Y:S04]  /*10e90*/  STL.64 [R1+0xa50], R64 ;  /* 0x000a504001007387 */ /* 0x0003e80000100a00 */
[----:B------:R2:W-:Y:S01]  /*10ea0*/  STL.64 [R1+0xa48], R62 ;  /* 0x000a483e01007387 */ /* 0x0005e20000100a00 */
[----:B0-----:R-:W-:-:S02]  /*10eb0*/  LEA R61, R15, R59, 0x2 ;  /* 0x0000003b0f3d7211 */ /* 0x001fc400078e10ff */
[----:B-1----:R-:W-:-:S04]  /*10ec0*/  LEA R64, P3, R93, R14, 0x1 ;  /* 0x0000000e5d407211 */ /* 0x002fc800078608ff */
[----:B------:R-:W-:Y:S02]  /*10ed0*/  LEA.HI.X.SX32 R65, R93, R0, 0x1, P3 ;  /* 0x000000005d417211 */ /* 0x000fe400018f0eff */
[----:B------:R-:W-:Y:S02]  /*10ee0*/  CS2R R92, SRZ ;  /* 0x00000000005c7805 */ /* 0x000fe4000001ff00 */
[C---:B--2---:R-:W-:Y:S01]  /*10ef0*/  LEA R63, R15.reuse, R61, 0x2 ;  /* 0x0000003d0f3f7211 */ /* 0x044fe200078e10ff */
[----:B------:R0:W-:Y:S04]  /*10f00*/  STL.64 [R1+0xa28], R64 ;  /* 0x000a284001007387 */ /* 0x0001e80000100a00 */
[----:B------:R1:W-:Y:S04]  /*10f10*/  STL.64 [R1+0xa38], R68 ;  /* 0x000a384401007387 */ /* 0x0003e80000100a00 */
[----:B------:R2:W-:Y:S01]  /*10f20*/  STL.64 [R1+0xa30], R66 ;  /* 0x000a304201007387 */ /* 0x0005e20000100a00 */
[----:B0-----:R-:W-:Y:S01]  /*10f30*/  IMAD R65, R15, 0x4, R63 ;  /* 0x000000040f417824 */ /* 0x001fe200078e023f */
        /* <DEDUP_REMOVED lines=14> */
[----:B------:R2:W-:Y:S04]  /*11020*/  STL.64 [R1+0xa00], R74 ;  /* 0x000a004a01007387 */ /* 0x0005e80000100a00 */
[----:B------:R3:W-:Y:S01]  /*11030*/  STL.64 [R1+0x9f0], R80 ;  /* 0x0009f05001007387 */ /* 0x0007e20000100a00 */
[----:B0-----:R-:W-:-:S02]  /*11040*/  LEA R73, R15, R71, 0x2 ;  /* 0x000000470f497211 */ /* 0x001fc400078e10ff */
[C---:B-1----:R-:W-:Y:S01]  /*11050*/  LEA R76, P3, R19.reuse, R14, 0x1 ;  /* 0x0000000e134c7211 */ /* 0x042fe200078608ff */
[----:B------:R0:W-:Y:S03]  /*11060*/  STL.64 [R1+0x9e8], R78 ;  /* 0x0009e84e01007387 */ /* 0x0001e60000100a00 */
[----:B------:R-:W-:Y:S02]  /*11070*/  LEA.HI.X.SX32 R77, R19, R0, 0x1, P3 ;  /* 0x00000000134d7211 */ /* 0x000fe400018f0eff */
[----:B------:R-:W-:Y:S02]  /*11080*/  LEA R10, P3, R25, R14, 0x1 ;  /* 0x0000000e190a7211 */ /* 0x000fe400078608ff */
[----:B--2---:R-:W-:Y:S01]  /*11090*/  LEA R75, R15, R73, 0x2 ;  /* 0x000000490f4b7211 */ /* 0x004fe200078e10ff */
[----:B------:R1:W-:Y:S01]  /*110a0*/  STL.64 [R1+0x9e0], R76 ;  /* 0x0009e04c01007387 */ /* 0x0003e20000100a00 */
[----:B------:R-:W-:-:S02]  /*110b0*/  LEA.HI.X.SX32 R11, R25, R0, 0x1, P3 ;  /* 0x00000000190b7211 */ /* 0x000fc400018f0eff */
[----:B---3--:R-:W-:Y:S02]  /*110c0*/  CS2R R80, SRZ ;  /* 0x0000000000507805 */ /* 0x008fe4000001ff00 */
[----:B------:R-:W-:Y:S02]  /*110d0*/  LEA R17, R15, R75, 0x2 ;  /* 0x0000004b0f117211 */ /* 0x000fe400078e10ff */
[----:B0-----:R-:W-:-:S03]  /*110e0*/  LEA R78, P1, R21, R14, 0x1 ;  /* 0x0000000e154e7211 */ /* 0x001fc600078208ff */
[----:B------:R-:W-:Y:S01]  /*110f0*/  IMAD R19, R15, 0x4, R17 ;  /* 0x000000040f137824 */ /* 0x000fe200078e0211 */
[----:B------:R-:W-:Y:S02]  /*11100*/  LEA.HI.X.SX32 R79, R21, R0, 0x1, P1 ;  /* 0x00000000154f7211 */ /* 0x000fe400008f0eff */
[----:B-1----:R-:W-:-:S03]  /*11110*/  LEA R76, P2, R23, R14, 0x1 ;  /* 0x0000000e174c7211 */ /* 0x002fc600078408ff */
[----:B------:R0:W-:Y:S01]  /*11120*/  STL.64 [R1+0x9d8], R78 ;  /* 0x0009d84e01007387 */ /* 0x0001e20000100a00 */
[----:B------:R-:W-:Y:S02]  /*11130*/  LEA R21, R15, R19, 0x2 ;  /* 0x000000130f157211 */ /* 0x000fe400078e10ff */
[----:B------:R-:W-:Y:S02]  /*11140*/  LEA.HI.X.SX32 R77, R23, R0, 0x1, P2 ;  /* 0x00000000174d7211 */ /* 0x000fe400010f0eff */
[----:B------:R-:W-:Y:S02]  /*11150*/  LEA R22, P2, R29, R14, 0x1 ;  /* 0x0000000e1d167211 */ /* 0x000fe400078408ff */
[----:B------:R-:W-:Y:S01]  /*11160*/  LEA R25, R15, R21, 0x2 ;  /* 0x000000150f197211 */ /* 0x000fe200078e10ff */
[----:B------:R1:W-:Y:S01]  /*11170*/  STL.64 [R1+0x9d0], R76 ;  /* 0x0009d04c01007387 */ /* 0x0003e20000100a00 */
[----:B------:R-:W-:-:S03]  /*11180*/  LEA.HI.X.SX32 R23, R29, R0, 0x1, P2 ;  /* 0x000000001d177211 */ /* 0x000fc600010f0eff */
[----:B------:R2:W-:Y:S01]  /*11190*/  STL.64 [R1+0x9c8], R10 ;  /* 0x0009c80a01007387 */ /* 0x0005e20000100a00 */
[----:B0-----:R-:W-:Y:S02]  /*111a0*/  CS2R R78, SRZ ;  /* 0x00000000004e7805 */ /* 0x001fe4000001ff00 */
[----:B-1----:R-:W-:-:S04]  /*111b0*/  LEA R76, P1, R27, R14, 0x1 ;  /* 0x0000000e1b4c7211 */ /* 0x002fc800078208ff */
[----:B------:R-:W-:Y:S02]  /*111c0*/  LEA.HI.X.SX32 R77, R27, R0, 0x1, P1 ;  /* 0x000000001b4d7211 */ /* 0x000fe400008f0eff */
[----:B--2---:R-:W-:Y:S02]  /*111d0*/  LEA R10, P3, R31, R14, 0x1 ;  /* 0x0000000e1f0a7211 */ /* 0x004fe400078608ff */
[----:B------:R-:W-:Y:S01]  /*111e0*/  LEA R27, R15, R25, 0x2 ;  /* 0x000000190f1b7211 */ /* 0x000fe200078e10ff */
[----:B------:R0:W-:Y:S01]  /*111f0*/  STL.64 [R1+0x9c0], R76 ;  /* 0x0009c04c01007387 */ /* 0x0001e20000100a00 */
[----:B------:R-:W-:Y:S02]  /*11200*/  LEA.HI.X.SX32 R11, R31, R0, 0x1, P3 ;  /* 0x000000001f0b7211 */ /* 0x000fe400018f0eff */
[C---:B------:R-:W-:Y:S01]  /*11210*/  LEA R29, R15.reuse, R27, 0x2 ;  /* 0x0000001b0f1d7211 */ /* 0x040fe200078e10ff */
[----:B------:R1:W-:Y:S03]  /*11220*/  STL.64 [R1+0x9b8], R22 ;  /* 0x0009b81601007387 */ /* 0x0003e60000100a00 */
[----:B------:R-:W-:Y:S01]  /*11230*/  LEA R31, R15, R29, 0x2 ;  /* 0x0000001d0f1f7211 */ /* 0x000fe200078e10ff */
[----:B------:R2:W-:Y:S01]  /*11240*/  STL.64 [R1+0x9b0], R10 ;  /* 0x0009b00a01007387 */ /* 0x0005e20000100a00 */
[----:B0-----:R-:W-:-:S02]  /*11250*/  LEA R76, P1, R33, R14, 0x1 ;  /* 0x0000000e214c7211 */ /* 0x001fc400078208ff */
[----:B-1----:R-:W-:Y:S02]  /*11260*/  LEA R22, P2, R35, R14, 0x1 ;  /* 0x0000000e23167211 */ /* 0x002fe400078408ff */
[-C--:B------:R-:W-:Y:S02]  /*11270*/  LEA.HI.X.SX32 R77, R33, R0.reuse, 0x1, P1 ;  /* 0x00000000214d7211 */ /* 0x080fe400008f0eff */
[----:B------:R-:W-:Y:S02]  /*11280*/  LEA.HI.X.SX32 R23, R35, R0, 0x1, P2 ;  /* 0x0000000023177211 */ /* 0x000fe400010f0eff */
[-C--:B--2---:R-:W-:Y:S01]  /*11290*/  LEA R10, P3, R37, R14.reuse, 0x1 ;  /* 0x0000000e250a7211 */ /* 0x084fe200078608ff */
[----:B------:R0:W-:Y:S01]  /*112a0*/  STL.64 [R1+0x9a8], R76 ;  /* 0x0009a84c01007387 */ /* 0x0001e20000100a00 */
[----:B------:R-:W-:Y:S02]  /*112b0*/  LEA R32, P1, R39, R14, 0x1 ;  /* 0x0000000e27207211 */ /* 0x000fe400078208ff */
[-C--:B------:R-:W-:Y:S01]  /*112c0*/  LEA.HI.X.SX32 R11, R37, R0.reuse, 0x1, P3 ;  /* 0x00000000250b7211 */ /* 0x080fe200018f0eff */
[----:B------:R1:W-:Y:S01]  /*112d0*/  STL.64 [R1+0x9a0], R22 ;  /* 0x0009a01601007387 */ /* 0x0003e20000100a00 */
[----:B------:R-:W-:-:S02]  /*112e0*/  LEA.HI.X.SX32 R33, R39, R0, 0x1, P1 ;  /* 0x0000000027217211 */ /* 0x000fc400008f0eff */
[C---:B------:R-:W-:Y:S01]  /*112f0*/  LEA R37, R15.reuse, R31, 0x2 ;  /* 0x0000001f0f257211 */ /* 0x040fe200078e10ff */
[----:B------:R2:W-:Y:S04]  /*11300*/  STL.64 [R1+0x998], R10 ;  /* 0x0009980a01007387 */ /* 0x0005e80000100a00 */
[----:B------:R3:W-:Y:S01]  /*11310*/  STL.64 [R1+0x990], R32 ;  /* 0x0009902001007387 */ /* 0x0007e20000100a00 */
[----:B------:R-:W-:Y:S01]  /*11320*/  IMAD R39, R15, 0x4, R37 ;  /* 0x000000040f277824 */ /* 0x000fe200078e0225 */
[----:B0-----:R-:W-:Y:S02]  /*11330*/  CS2R R76, SRZ ;  /* 0x00000000004c7805 */ /* 0x001fe4000001ff00 */
[----:B-1----:R-:W-:-:S04]  /*11340*/  LEA R22, P2, R41, R14, 0x1 ;  /* 0x0000000e29167211 */ /* 0x002fc800078408ff */
[----:B------:R-:W-:Y:S02]  /*11350*/  LEA.HI.X.SX32 R23, R41, R0, 0x1, P2 ;  /* 0x0000000029177211 */ /* 0x000fe400010f0eff */
[-C--:B--2---:R-:W-:Y:S02]  /*11360*/  LEA R10, P3, R43, R14.reuse, 0x1 ;  /* 0x0000000e2b0a7211 */ /* 0x084fe400078608ff */
[----:B---3--:R-:W-:Y:S01]  /*11370*/  LEA R32, P1, R45, R14, 0x1 ;  /* 0x0000000e2d207211 */ /* 0x008fe200078208ff */
[----:B------:R0:W-:Y:S01]  /*11380*/  STL.64 [R1+0x988], R22 ;  /* 0x0009881601007387 */ /* 0x0001e20000100a00 */
[-C--:B------:R-:W-:Y:S02]  /*11390*/  LEA.HI.X.SX32 R11, R43, R0.reuse, 0x1, P3 ;  /* 0x000000002b0b7211 */ /* 0x080fe400018f0eff */
[----:B------:R-:W-:Y:S02]  /*113a0*/  LEA.HI.X.SX32 R33, R45, R0, 0x1, P1 ;  /* 0x000000002d217211 */ /* 0x000fe400008f0eff */
[C---:B------:R-:W-:Y:S01]  /*113b0*/  LEA R41, R15.reuse, R39, 0x2 ;  /* 0x000000270f297211 */ /* 0x040fe200078e10ff */
[----:B------:R1:W-:Y:S03]  /*113c0*/  STL.64 [R1+0x980], R10 ;  /* 0x0009800a01007387 */ /* 0x0003e60000100a00 */
[----:B------:R-:W-:Y:S01]  /*113d0*/  LEA R43, R15, R41, 0x2 ;  /* 0x000000290f2b7211 */ /* 0x000fe200078e10ff */
[----:B------:R2:W-:Y:S01]  /*113e0*/  STL.64 [R1+0x978], R32 ;  /* 0x0009782001007387 */ /* 0x0005e20000100a00 */
[----:B0-----:R-:W-:-:S02]  /*113f0*/  LEA R22, P2, R47, R14, 0x1 ;  /* 0x0000000e2f167211 */ /* 0x001fc400078408ff */
[----:B------:R-:W-:Y:S02]  /*11400*/  LEA R45, R15, R43, 0x2 ;  /* 0x0000002b0f2d7211 */ /* 0x000fe400078e10ff */
[----:B------:R-:W-:Y:S02]  /*11410*/  LEA.HI.X.SX32 R23, R47, R0, 0x1, P2 ;  /* 0x000000002f177211 */ /* 0x000fe400010f0eff */
[----:B-1----:R-:W-:Y:S02]  /*11420*/  LEA R10, P3, R49, R14, 0x1 ;  /* 0x0000000e310a7211 */ /* 0x002fe400078608ff */
[----:B------:R-:W-:Y:S01]  /*11430*/  LEA R47, R15, R45, 0x2 ;  /* 0x0000002d0f2f7211 */ /* 0x000fe200078e10ff */
[----:B------:R0:W-:Y:S01]  /*11440*/  STL.64 [R1+0x970], R22 ;  /* 0x0009701601007387 */ /* 0x0001e20000100a00 */
[----:B------:R-:W-:Y:S02]  /*11450*/  LEA.HI.X.SX32 R11, R49, R0, 0x1, P3 ;  /* 0x00000000310b7211 */ /* 0x000fe400018f0eff */
[----:B--2---:R-:W-:-:S02]  /*11460*/  LEA R32, P1, R51, R14, 0x1 ;  /* 0x0000000e33207211 */ /* 0x004fc400078208ff */
[----:B------:R-:W-:Y:S01]  /*11470*/  LEA R49, R15, R47, 0x2 ;  /* 0x0000002f0f317211 */ /* 0x000fe200078e10ff */
[----:B------:R1:W-:Y:S01]  /*11480*/  STL.64 [R1+0x968], R10 ;  /* 0x0009680a01007387 */ /* 0x0003e20000100a00 */
[----:B------:R-:W-:Y:S02]  /*11490*/  LEA.HI.X.SX32 R33, R51, R0, 0x1, P1 ;  /* 0x0000000033217211 */ /* 0x000fe400008f0eff */
[----:B------:R-:W-:Y:S02]  /*114a0*/  LEA R51, R15, R49, 0x2 ;  /* 0x000000310f337211 */ /* 0x000fe400078e10ff */
[C---:B0-----:R-:W-:Y:S01]  /*114b0*/  LEA R22, P2, R53.reuse, R14, 0x1 ;  /* 0x0000000e35167211 */ /* 0x041fe200078408ff */
[----:B------:R0:W-:Y:S03]  /*114c0*/  STL.64 [R1+0x960], R32 ;  /* 0x0009602001007387 */ /* 0x0001e60000100a00 */
[----:B------:R-:W-:Y:S01]  /*114d0*/  LEA.HI.X.SX32 R23, R53, R0, 0x1, P2 ;  /* 0x0000000035177211 */ /* 0x000fe200010f0eff */
[----:B------:R-:W-:Y:S01]  /*114e0*/  IMAD R53, R15, 0x4, R51 ;  /* 0x000000040f357824 */ /* 0x000fe200078e0233 */
[----:B-1----:R-:W-:-:S03]  /*114f0*/  LEA R10, P3, R55, R14, 0x1 ;  /* 0x0000000e370a7211 */ /* 0x002fc600078608ff */
[----:B------:R1:W-:Y:S01]  /*11500*/  STL.64 [R1+0x958], R22 ;  /* 0x0009581601007387 */ /* 0x0003e20000100a00 */
[----:B------:R-:W-:Y:S02]  /*11510*/  LEA.HI.X.SX32 R11, R55, R0, 0x1, P3 ;  /* 0x00000000370b7211 */ /* 0x000fe400018f0eff */
[----:B------:R-:W-:Y:S02]  /*11520*/  LEA R55, R15, R53, 0x2 ;  /* 0x000000350f377211 */ /* 0x000fe400078e10ff */
[C---:B0-----:R-:W-:Y:S01]  /*11530*/  LEA R32, P1, R57.reuse, R14, 0x1 ;  /* 0x0000000e39207211 */ /* 0x041fe200078208ff */
[----:B------:R0:W-:Y:S03]  /*11540*/  STL.64 [R1+0x950], R10 ;  /* 0x0009500a01007387 */ /* 0x0001e60000100a00 */
[----:B------:R-:W-:Y:S02]  /*11550*/  LEA.HI.X.SX32 R33, R57, R0, 0x1, P1 ;  /* 0x0000000039217211 */ /* 0x000fe400008f0eff */
[----:B-1----:R-:W-:-:S03]  /*11560*/  LEA R22, P2, R59, R14, 0x1 ;  /* 0x0000000e3b167211 */ /* 0x002fc600078408ff */
[----:B------:R1:W-:Y:S01]  /*11570*/  STL.64 [R1+0x948], R32 ;  /* 0x0009482001007387 */ /* 0x0003e20000100a00 */
[----:B------:R-:W-:Y:S02]  /*11580*/  LEA.HI.X.SX32 R23, R59, R0, 0x1, P2 ;  /* 0x000000003b177211 */ /* 0x000fe400010f0eff */
[----:B0-----:R-:W-:-:S03]  /*11590*/  LEA R10, P3, R61, R14, 0x1 ;  /* 0x0000000e3d0a7211 */ /* 0x001fc600078608ff */
[----:B------:R0:W-:Y:S01]  /*115a0*/  STL.64 [R1+0x940], R22 ;  /* 0x0009401601007387 */ /* 0x0001e20000100a00 */
[----:B------:R-:W-:Y:S02]  /*115b0*/  LEA.HI.X.SX32 R11, R61, R0, 0x1, P3 ;  /* 0x000000003d0b7211 */ /* 0x000fe400018f0eff */
[----:B-1----:R-:W-:-:S03]  /*115c0*/  LEA R32, P1, R63, R14, 0x1 ;  /* 0x0000000e3f207211 */ /* 0x002fc600078208ff */
[----:B------:R1:W-:Y:S01]  /*115d0*/  STL.64 [R1+0x938], R10 ;  /* 0x0009380a01007387 */ /* 0x0003e20000100a00 */
[----:B------:R-:W-:Y:S02]  /*115e0*/  LEA.HI.X.SX32 R33, R63, R0, 0x1, P1 ;  /* 0x000000003f217211 */ /* 0x000fe400008f0eff */
[----:B------:R-:W-:Y:S02]  /*115f0*/  CS2R R62, SRZ ;  /* 0x00000000003e7805 */ /* 0x000fe4000001ff00 */
[-C--:B------:R-:W-:Y:S02]  /*11600*/  LEA R34, P1, R69, R14.reuse, 0x1 ;  /* 0x0000000e45227211 */ /* 0x080fe400078208ff */
[----:B0-----:R-:W-:Y:S01]  /*11610*/  LEA R22, P2, R65, R14, 0x1 ;  /* 0x0000000e41167211 */ /* 0x001fe200078408ff */
[----:B------:R0:W-:Y:S01]  /*11620*/  STL.64 [R1+0x930], R32 ;  /* 0x0009302001007387 */ /* 0x0001e20000100a00 */
[----:B------:R-:W-:Y:S02]  /*11630*/  LEA.HI.X.SX32 R35, R69, R0, 0x1, P1 ;  /* 0x0000000045237211 */ /* 0x000fe400008f0eff */
[----:B------:R-:W-:-:S02]  /*11640*/  CS2R R68, SRZ ;  /* 0x0000000000447805 */ /* 0x000fc4000001ff00 */
[----:B------:R-:W-:Y:S02]  /*11650*/  LEA.HI.X.SX32 R23, R65, R0, 0x1, P2 ;  /* 0x0000000041177211 */ /* 0x000fe400010f0eff */
[----:B------:R-:W-:Y:S02]  /*11660*/  CS2R R64, SRZ ;  /* 0x0000000000407805 */ /* 0x000fe4000001ff00 */
[C---:B-1----:R-:W-:Y:S01]  /*11670*/  LEA R10, P3, R67.reuse, R14, 0x1 ;  /* 0x0000000e430a7211 */ /* 0x042fe200078608ff */
[----:B------:R1:W-:Y:S03]  /*11680*/  STL.64 [R1+0x928], R22 ;  /* 0x0009281601007387 */ /* 0x0003e60000100a00 */
[----:B------:R-:W-:Y:S02]  /*11690*/  LEA.HI.X.SX32 R11, R67, R0, 0x1, P3 ;  /* 0x00000000430b7211 */ /* 0x000fe400018f0eff */
[----:B------:R-:W-:-:S02]  /*116a0*/  CS2R R66, SRZ ;  /* 0x0000000000427805 */ /* 0x000fc4000001ff00 */
[C---:B0-----:R-:W-:Y:S01]  /*116b0*/  LEA R32, P2, R71.reuse, R14, 0x1 ;  /* 0x0000000e47207211 */ /* 0x041fe200078408ff */
[----:B------:R0:W-:Y:S03]  /*116c0*/  STL.64 [R1+0x920], R10 ;  /* 0x0009200a01007387 */ /* 0x0001e60000100a00 */
[----:B------:R-:W-:Y:S02]  /*116d0*/  LEA.HI.X.SX32 R33, R71, R0, 0x1, P2 ;  /* 0x0000000047217211 */ /* 0x000fe400010f0eff */
[----:B------:R-:W-:Y:S01]  /*116e0*/  CS2R R70, SRZ ;  /* 0x0000000000467805 */ /* 0x000fe2000001ff00 */
[----:B------:R2:W-:Y:S01]  /*116f0*/  STL.64 [R1+0x918], R34 ;  /* 0x0009182201007387 */ /* 0x0005e20000100a00 */
[----:B-1----:R-:W-:-:S03]  /*11700*/  LEA R22, P3, R73, R14, 0x1 ;  /* 0x0000000e49167211 */ /* 0x002fc600078608ff */
[----:B------:R1:W-:Y:S01]  /*11710*/  STL.64 [R1+0x910], R32 ;  /* 0x0009102001007387 */ /* 0x0003e20000100a00 */
[----:B------:R-:W-:Y:S02]  /*11720*/  LEA.HI.X.SX32 R23, R73, R0, 0x1, P3 ;  /* 0x0000000049177211 */ /* 0x000fe400018f0eff */
[----:B------:R-:W-:Y:S02]  /*11730*/  CS2R R72, SRZ ;  /* 0x0000000000487805 */ /* 0x000fe4000001ff00 */
[----:B0-----:R-:W-:Y:S01]  /*11740*/  LEA R11, R15, R55, 0x2 ;  /* 0x000000370f0b7211 */ /* 0x001fe200078e10ff */
[----:B------:R0:W-:Y:S01]  /*11750*/  STL.64 [R1+0x908], R22 ;  /* 0x0009081601007387 */ /* 0x0001e20000100a00 */
[----:B--2---:R-:W-:Y:S02]  /*11760*/  LEA R34, P1, R75, R14, 0x1 ;  /* 0x0000000e4b227211 */ /* 0x004fe400078208ff */
[----:B------:R-:W-:Y:S02]  /*11770*/  LEA R57, R15, R11, 0x2 ;  /* 0x0000000b0f397211 */ /* 0x000fe400078e10ff */
[----:B------:R-:W-:-:S02]  /*11780*/  LEA.HI.X.SX32 R35, R75, R0, 0x1, P1 ;  /* 0x000000004b237211 */ /* 0x000fc400008f0eff */
[----:B------:R-:W-:Y:S02]  /*11790*/  CS2R R74, SRZ ;  /* 0x00000000004a7805 */ /* 0x000fe4000001ff00 */
[-C--:B-1----:R-:W-:Y:S02]  /*117a0*/  LEA R32, P2, R17, R14.reuse, 0x1 ;  /* 0x0000000e11207211 */ /* 0x082fe400078408ff */
[----:B------:R-:W-:Y:S02]  /*117b0*/  LEA R60, P1, R21, R14, 0x1 ;  /* 0x0000000e153c7211 */ /* 0x000fe400078208ff */
[----:B------:R-:W-:Y:S02]  /*117c0*/  LEA.HI.X.SX32 R33, R17, R0, 0x1, P2 ;  /* 0x0000000011217211 */ /* 0x000fe400010f0eff */
[----:B0-----:R-:W-:Y:S02]  /*117d0*/  LEA R22, P3, R19, R14, 0x1 ;  /* 0x0000000e13167211 */ /* 0x001fe400078608ff */
[----:B------:R-:W-:-:S02]  /*117e0*/  LEA.HI.X.SX32 R61, R21, R0, 0x1, P1 ;  /* 0x00000000153d7211 */ /* 0x000fc400008f0eff */
[----:B------:R-:W-:Y:S02]  /*117f0*/  LEA.HI.X.SX32 R23, R19, R0, 0x1, P3 ;  /* 0x0000000013177211 */ /* 0x000fe400018f0eff */
[----:B------:R-:W-:Y:S02]  /*11800*/  LEA R16, P3, R27, R14, 0x1 ;  /* 0x0000000e1b107211 */ /* 0x000fe400078608ff */
[----:B------:R-:W-:Y:S01]  /*11810*/  LEA R59, R15, R57, 0x2 ;  /* 0x000000390f3b7211 */ /* 0x000fe200078e10ff */
[----:B------:R0:W-:Y:S01]  /*11820*/  STL.64 [R1+0x8f0], R22 ;  /* 0x0008f01601007387 */ /* 0x0001e20000100a00 */
[----:B------:R-:W-:Y:S02]  /*11830*/  LEA.HI.X.SX32 R17, R27, R0, 0x1, P3 ;  /* 0x000000001b117211 */ /* 0x000fe400018f0eff */
[C---:B------:R-:W-:Y:S01]  /*11840*/  LEA R20, P3, R37.reuse, R14, 0x1 ;  /* 0x0000000e25147211 */ /* 0x040fe200078608ff */
[----:B------:R1:W-:Y:S03]  /*11850*/  STL.64 [R1+0x900], R34 ;  /* 0x0009002201007387 */ /* 0x0003e60000100a00 */
[----:B------:R-:W-:Y:S01]  /*11860*/  LEA.HI.X.SX32 R21, R37, R0, 0x1, P3 ;  /* 0x0000000025157211 */ /* 0x000fe200018f0eff */
[----:B------:R2:W-:Y:S01]  /*11870*/  STL.64 [R1+0x8f8], R32 ;  /* 0x0008f82001007387 */ /* 0x0005e20000100a00 */
[----:B0-----:R-:W-:-:S02]  /*11880*/  LEA R23, R15, R59, 0x2 ;  /* 0x0000003b0f177211 */ /* 0x001fc400078e10ff */
[----:B-1----:R-:W-:-:S04]  /*11890*/  LEA R34, P2, R25, R14, 0x1 ;  /* 0x0000000e19227211 */ /* 0x002fc800078408ff */
[----:B------:R-:W-:Y:S02]  /*118a0*/  LEA.HI.X.SX32 R35, R25, R0, 0x1, P2 ;  /* 0x0000000019237211 */ /* 0x000fe400010f0eff */
[----:B------:R-:W-:Y:S02]  /*118b0*/  LEA R24, P2, R31, R14, 0x1 ;  /* 0x0000000e1f187211 */ /* 0x000fe400078408ff */
[----:B--2---:R-:W-:Y:S01]  /*118c0*/  LEA R33, R15, R23, 0x2 ;  /* 0x000000170f217211 */ /* 0x004fe200078e10ff */
[----:B------:R0:W-:Y:S01]  /*118d0*/  STL.64 [R1+0x8e0], R34 ;  /* 0x0008e02201007387 */ /* 0x0001e20000100a00 */
[----:B------:R-:W-:-:S03]  /*118e0*/  LEA.HI.X.SX32 R25, R31, R0, 0x1, P2 ;  /* 0x000000001f197211 */ /* 0x000fc600010f0eff */
[----:B------:R1:W-:Y:S04]  /*118f0*/  STL.64 [R1+0x8e8], R60 ;  /* 0x0008e83c01007387 */ /* 0x0003e80000100a00 */
[----:B------:R2:W-:Y:S01]  /*11900*/  STL.64 [R1+0x8d8], R16 ;  /* 0x0008d81001007387 */ /* 0x0005e20000100a00 */
[----:B0-----:R-:W-:Y:S01]  /*11910*/  IMAD R35, R15, 0x4, R33 ;  /* 0x000000040f237824 */ /* 0x001fe200078e0221 */
[----:B-1----:R-:W-:-:S04]  /*11920*/  LEA R60, P1, R29, R14, 0x1 ;  /* 0x0000000e1d3c7211 */ /* 0x002fc800078208ff */
[----:B------:R-:W-:Y:S02]  /*11930*/  LEA.HI.X.SX32 R61, R29, R0, 0x1, P1 ;  /* 0x000000001d3d7211 */ /* 0x000fe400008f0eff */
[----:B------:R-:W-:Y:S02]  /*11940*/  LEA R26, P1, R39, R14, 0x1 ;  /* 0x0000000e271a7211 */ /* 0x000fe400078208ff */
[----:B--2---:R-:W-:Y:S01]  /*11950*/  LEA R17, R15, R35, 0x2 ;  /* 0x000000230f117211 */ /* 0x004fe200078e10ff */
[----:B------:R0:W-:Y:S01]  /*11960*/  STL.64 [R1+0x8d0], R60 ;  /* 0x0008d03c01007387 */ /* 0x0001e20000100a00 */
[----:B------:R-:W-:Y:S02]  /*11970*/  LEA.HI.X.SX32 R27, R39, R0, 0x1, P1 ;  /* 0x00000000271b7211 */ /* 0x000fe400008f0eff */
[----:B------:R-:W-:Y:S01]  /*11980*/  LEA R36, P1, R45, R14, 0x1 ;  /* 0x0000000e2d247211 */ /* 0x000fe200078208ff */
[----:B------:R1:W-:Y:S01]  /*11990*/  STL.64 [R1+0x8c8], R24 ;  /* 0x0008c81801007387 */ /* 0x0003e20000100a00 */
[----:B------:R-:W-:-:S02]  /*119a0*/  LEA R29, R15, R17, 0x2 ;  /* 0x000000110f1d7211 */ /* 0x000fc400078e10ff */
[----:B------:R-:W-:Y:S01]  /*119b0*/  LEA.HI.X.SX32 R37, R45, R0, 0x1, P1 ;  /* 0x000000002d257211 */ /* 0x000fe200008f0eff */
[----:B------:R2:W-:Y:S01]  /*119c0*/  STL.64 [R1+0x8c0], R20 ;  /* 0x0008c01401007387 */ /* 0x0005e20000100a00 */
[----:B------:R-:W-:Y:S02]  /*119d0*/  LEA R38, P1, R51, R14, 0x1 ;  /* 0x0000000e33267211 */ /* 0x000fe400078208ff */
[----:B------:R-:W-:Y:S02]  /*119e0*/  CS2R R44, SRZ ;  /* 0x00000000002c7805 */ /* 0x000fe4000001ff00 */
[----:B------:R-:W-:Y:S01]  /*119f0*/  LEA R31, R15, R29, 0x2 ;  /* 0x0000001d0f1f7211 */ /* 0x000fe200078e10ff */
[----:B------:R3:W-:Y:S01]  /*11a00*/  STL.64 [R1+0x8b8], R26 ;  /* 0x0008b81a01007387 */ /* 0x0007e20000100a00 */
[----:B------:R-:W-:Y:S02]  /*11a10*/  LEA.HI.X.SX32 R39, R51, R0, 0x1, P1 ;  /* 0x0000000033277211 */ /* 0x000fe400008f0eff */
[----:B------:R-:W-:-:S02]  /*11a20*/  CS2R R50, SRZ ;  /* 0x0000000000327805 */ /* 0x000fc4000001ff00 */
[-C--:B------:R-:W-:Y:S02]  /*11a30*/  LEA R40, P1, R11, R14.reuse, 0x1 ;  /* 0x0000000e0b287211 */ /* 0x080fe400078208ff */
[----:B0-----:R-:W-:Y:S02]  /*11a40*/  CS2R R60, SRZ ;  /* 0x00000000003c7805 */ /* 0x001fe4000001ff00 */
[-C--:B-1----:R-:W-:Y:S02]  /*11a50*/  LEA R24, P2, R41, R14.reuse, 0x1 ;  /* 0x0000000e29187211 */ /* 0x082fe400078408ff */
[----:B------:R-:W-:Y:S02]  /*11a60*/  LEA R19, R15, R31, 0x2 ;  /* 0x0000001f0f137211 */ /* 0x000fe400078e10ff */
[----:B--2---:R-:W-:Y:S02]  /*11a70*/  LEA R20, P3, R43, R14, 0x1 ;  /* 0x0000000e2b147211 */ /* 0x004fe400078608ff */
[----:B------:R-:W-:-:S02]  /*11a80*/  LEA.HI.X.SX32 R25, R41, R0, 0x1, P2 ;  /* 0x0000000029197211 */ /* 0x000fc400010f0eff */
[----:B------:R-:W-:Y:S02]  /*11a90*/  LEA.HI.X.SX32 R21, R43, R0, 0x1, P3 ;  /* 0x000000002b157211 */ /* 0x000fe400018f0eff */
[----:B------:R-:W-:Y:S02]  /*11aa0*/  CS2R R42, SRZ ;  /* 0x00000000002a7805 */ /* 0x000fe4000001ff00 */
[----:B---3--:R-:W-:Y:S01]  /*11ab0*/  LEA R26, P2, R47, R14, 0x1 ;  /* 0x0000000e2f1a7211 */ /* 0x008fe200078408ff */
[----:B------:R0:W-:Y:S01]  /*11ac0*/  STL.64 [R1+0x8b0], R24 ;  /* 0x0008b01801007387 */ /* 0x0001e20000100a00 */
[-C--:B------:R-:W-:Y:S02]  /*11ad0*/  LEA.HI.X.SX32 R41, R11, R0.reuse, 0x1, P1 ;  /* 0x000000000b297211 */ /* 0x080fe400008f0eff */
[----:B------:R-:W-:Y:S01]  /*11ae0*/  LEA.HI.X.SX32 R27, R47, R0, 0x1, P2 ;  /* 0x000000002f1b7211 */ /* 0x000fe200010f0eff */
[----:B------:R1:W-:Y:S01]  /*11af0*/  STL.64 [R1+0x8a8], R20 ;  /* 0x0008a81401007387 */ /* 0x0003e20000100a00 */
[----:B------:R-:W-:-:S03]  /*11b00*/  CS2R R46, SRZ ;  /* 0x00000000002e7805 */ /* 0x000fc6000001ff00 */
[----:B------:R2:W-:Y:S04]  /*11b10*/  STL.64 [R1+0x898], R26 ;  /* 0x0008981a01007387 */ /* 0x0005e80000100a00 */
[----:B------:R3:W-:Y:S01]  /*11b20*/  STL.64 [R1+0x8a0], R36 ;  /* 0x0008a02401007387 */ /* 0x0007e20000100a00 */
[----:B0-----:R-:W-:Y:S02]  /*11b30*/  LEA R25, R15, R19, 0x2 ;  /* 0x000000130f197211 */ /* 0x001fe400078e10ff */
[----:B-1----:R-:W-:-:S04]  /*11b40*/  LEA R20, P3, R49, R14, 0x1 ;  /* 0x0000000e31147211 */ /* 0x002fc800078608ff */
[----:B------:R-:W-:Y:S02]  /*11b50*/  LEA.HI.X.SX32 R21, R49, R0, 0x1, P3 ;  /* 0x0000000031157211 */ /* 0x000fe400018f0eff */
[----:B------:R-:W-:Y:S02]  /*11b60*/  CS2R R48, SRZ ;  /* 0x0000000000307805 */ /* 0x000fe4000001ff00 */
[----:B--2---:R-:W-:Y:S02]  /*11b70*/  LEA R27, R15, R25, 0x2 ;  /* 0x000000190f1b7211 */ /* 0x004fe400078e10ff */
[----:B---3--:R-:W-:Y:S01]  /*11b80*/  LEA R36, P2, R53, R14, 0x1 ;  /* 0x0000000e35247211 */ /* 0x008fe200078408ff */
[----:B------:R0:W-:Y:S02]  /*11b90*/  STL.64 [R1+0x890], R20 ;  /* 0x0008901401007387 */ /* 0x0001e40000100a00 */
[----:B------:R-:W-:Y:S01]  /*11ba0*/  IMAD R10, R15, 0x4, R27 ;  /* 0x000000040f0a7824 */ /* 0x000fe200078e021b */
[----:B------:R-:W-:-:S02]  /*11bb0*/  LEA.HI.X.SX32 R37, R53, R0, 0x1, P2 ;  /* 0x0000000035257211 */ /* 0x000fc400010f0eff */
[----:B------:R-:W-:Y:S02]  /*11bc0*/  CS2R R52, SRZ ;  /* 0x0000000000347805 */ /* 0x000fe4000001ff00 */
[----:B0-----:R-:W-:-:S04]  /*11bd0*/  LEA R20, P3, R55, R14, 0x1 ;  /* 0x0000000e37147211 */ /* 0x001fc800078608ff */
[----:B------:R-:W-:Y:S02]  /*11be0*/  LEA.HI.X.SX32 R21, R55, R0, 0x1, P3 ;  /* 0x0000000037157211 */ /* 0x000fe400018f0eff */
[----:B------:R-:W-:-:S03]  /*11bf0*/  CS2R R54, SRZ ;  /* 0x0000000000367805 */ /* 0x000fc6000001ff00 */
[----:B------:R0:W-:Y:S04]  /*11c00*/  STL.64 [R1+0x878], R20 ;  /* 0x0008781401007387 */ /* 0x0001e80000100a00 */
[----:B------:R1:W-:Y:S04]  /*11c10*/  STL.64 [R1+0x888], R38 ;  /* 0x0008882601007387 */ /* 0x0003e80000100a00 */
[----:B------:R2:W-:Y:S04]  /*11c20*/  STL.64 [R1+0x880], R36 ;  /* 0x0008802401007387 */ /* 0x0005e80000100a00 */
[----:B------:R3:W-:Y:S01]  /*11c30*/  STL.64 [R1+0x870], R40 ;  /* 0x0008702801007387 */ /* 0x0007e20000100a00 */
[----:B0-----:R-:W-:-:S02]  /*11c40*/  LEA R21, R15, R10, 0x2 ;  /* 0x0000000a0f157211 */ /* 0x001fc400078e10ff */
[-C--:B-1----:R-:W-:Y:S02]  /*11c50*/  LEA R38, P2, R57, R14.reuse, 0x1 ;  /* 0x0000000e39267211 */ /* 0x082fe400078408ff */
[----:B------:R-:W-:Y:S02]  /*11c60*/  LEA R24, R15, R21, 0x2 ;  /* 0x000000150f187211 */ /* 0x000fe400078e10ff */
[----:B--2---:R-:W-:Y:S02]  /*11c70*/  LEA R36, P3, R59, R14, 0x1 ;  /* 0x0000000e3b247211 */ /* 0x004fe400078608ff */
[-C--:B------:R-:W-:Y:S02]  /*11c80*/  LEA.HI.X.SX32 R39, R57, R0.reuse, 0x1, P2 ;  /* 0x0000000039277211 */ /* 0x080fe400010f0eff */
[----:B------:R-:W-:Y:S02]  /*11c90*/  CS2R R56, SRZ ;  /* 0x0000000000387805 */ /* 0x000fe4000001ff00 */
[----:B------:R-:W-:-:S02]  /*11ca0*/  LEA.HI.X.SX32 R37, R59, R0, 0x1, P3 ;  /* 0x000000003b257211 */ /* 0x000fc400018f0eff */
[----:B------:R-:W-:Y:S02]  /*11cb0*/  CS2R R58, SRZ ;  /* 0x00000000003a7805 */ /* 0x000fe4000001ff00 */
[----:B---3--:R-:W-:Y:S01]  /*11cc0*/  LEA R40, P1, R23, R14, 0x1 ;  /* 0x0000000e17287211 */ /* 0x008fe200078208ff */
[----:B------:R0:W-:Y:S01]  /*11cd0*/  STL.64 [R1+0x868], R38 ;  /* 0x0008682601007387 */ /* 0x0001e20000100a00 */
[----:B------:R-:W-:Y:S02]  /*11ce0*/  LEA R11, R15, R24, 0x2 ;  /* 0x000000180f0b7211 */ /* 0x000fe400078e10ff */
[----:B------:R-:W-:Y:S01]  /*11cf0*/  LEA.HI.X.SX32 R41, R23, R0, 0x1, P1 ;  /* 0x0000000017297211 */ /* 0x000fe200008f0eff */
[----:B------:R1:W-:Y:S01]  /*11d00*/  STL.64 [R1+0x860], R36 ;  /* 0x0008602401007387 */ /* 0x0003e20000100a00 */
[----:B------:R-:W-:-:S03]  /*11d10*/  LEA R20, R15, R11, 0x2 ;  /* 0x0000000b0f147211 */ /* 0x000fc600078e10ff */
[----:B------:R2:W-:Y:S01]  /*11d20*/  STL.64 [R1+0x858], R40 ;  /* 0x0008582801007387 */ /* 0x0005e20000100a00 */
[----:B------:R-:W-:Y:S02]  /*11d30*/  LEA R23, R15, R20, 0x2 ;  /* 0x000000140f177211 */ /* 0x000fe400078e10ff */
[-C--:B0-----:R-:W-:Y:S02]  /*11d40*/  LEA R38, P2, R33, R14.reuse, 0x1 ;  /* 0x0000000e21267211 */ /* 0x081fe400078408ff */
[----:B------:R-:W-:Y:S02]  /*11d50*/  LEA R16, R15, R23, 0x2 ;  /* 0x000000170f107211 */ /* 0x000fe400078e10ff */
[----:B-1----:R-:W-:Y:S02]  /*11d60*/  LEA R36, P3, R35, R14, 0x1 ;  /* 0x0000000e23247211 */ /* 0x002fe400078608ff */
[-C--:B------:R-:W-:Y:S02]  /*11d70*/  LEA.HI.X.SX32 R39, R33, R0.reuse, 0x1, P2 ;  /* 0x0000000021277211 */ /* 0x080fe400010f0eff */
[----:B------:R-:W-:-:S02]  /*11d80*/  LEA.HI.X.SX32 R37, R35, R0, 0x1, P3 ;  /* 0x0000000023257211 */ /* 0x000fc400018f0eff */
[----:B--2---:R-:W-:Y:S02]  /*11d90*/  CS2R R40, SRZ ;  /* 0x0000000000287805 */ /* 0x004fe4000001ff00 */
[C---:B------:R-:W-:Y:S01]  /*11da0*/  LEA R32, P3, R31.reuse, R14, 0x1 ;  /* 0x0000000e1f207211 */ /* 0x040fe200078608ff */
[----:B------:R0:W-:Y:S03]  /*11db0*/  STL.64 [R1+0x850], R38 ;  /* 0x0008502601007387 */ /* 0x0001e60000100a00 */
[----:B------:R-:W-:Y:S01]  /*11dc0*/  LEA.HI.X.SX32 R33, R31, R0, 0x1, P3 ;  /* 0x000000001f217211 */ /* 0x000fe200018f0eff */
[----:B------:R1:W-:Y:S01]  /*11dd0*/  STL.64 [R1+0x848], R36 ;  /* 0x0008482401007387 */ /* 0x0003e20000100a00 */
[-C--:B------:R-:W-:Y:S02]  /*11de0*/  LEA R28, P3, R27, R14.reuse, 0x1 ;  /* 0x0000000e1b1c7211 */ /* 0x080fe400078608ff */
[----:B0-----:R-:W-:-:S02]  /*11df0*/  LEA R38, P1, R17, R14, 0x1 ;  /* 0x0000000e11267211 */ /* 0x001fc400078208ff */
[----:B-1----:R-:W-:Y:S02]  /*11e00*/  LEA R36, P2, R29, R14, 0x1 ;  /* 0x0000000e1d247211 */ /* 0x002fe400078408ff */
[-C--:B------:R-:W-:Y:S01]  /*11e10*/  LEA.HI.X.SX32 R39, R17, R0.reuse, 0x1, P1 ;  /* 0x0000000011277211 */ /* 0x080fe200008f0eff */
[----:B------:R-:W-:Y:S01]  /*11e20*/  IMAD R17, R15, 0x4, R16 ;  /* 0x000000040f117824 */ /* 0x000fe200078e0210 */
[----:B------:R-:W-:Y:S02]  /*11e30*/  LEA.HI.X.SX32 R37, R29, R0, 0x1, P2 ;  /* 0x000000001d257211 */ /* 0x000fe400010f0eff */
[----:B------:R-:W-:Y:S01]  /*11e40*/  LEA R34, P1, R19, R14, 0x1 ;  /* 0x0000000e13227211 */ /* 0x000fe200078208ff */
[----:B------:R0:W-:Y:S01]  /*11e50*/  STL.64 [R1+0x840], R38 ;  /* 0x0008402601007387 */ /* 0x0001e20000100a00 */
[-C--:B------:R-:W-:Y:S02]  /*11e60*/  LEA.HI.X.SX32 R29, R27, R0.reuse, 0x1, P3 ;  /* 0x000000001b1d7211 */ /* 0x080fe400018f0eff */
[----:B------:R-:W-:Y:S01]  /*11e70*/  LEA.HI.X.SX32 R35, R19, R0, 0x1, P1 ;  /* 0x0000000013237211 */ /* 0x000fe200008f0eff */
[----:B------:R1:W-:Y:S01]  /*11e80*/  STL.64 [R1+0x838], R36 ;  /* 0x0008382401007387 */ /* 0x0003e20000100a00 */
[----:B------:R-:W-:-:S03]  /*11e90*/  LEA R22, R15, R17, 0x2 ;  /* 0x000000110f167211 */ /* 0x000fc600078e10ff */
[----:B------:R2:W-:Y:S01]  /*11ea0*/  STL.64 [R1+0x830], R32 ;  /* 0x0008302001007387 */ /* 0x0005e20000100a00 */
[----:B------:R-:W-:-:S03]  /*11eb0*/  LEA R2, R15, R22, 0x2 ;  /* 0x000000160f027211 */ /* 0x000fc600078e10ff */
[----:B------:R3:W-:Y:S01]  /*11ec0*/  STL.64 [R1+0x828], R34 ;  /* 0x0008282201007387 */ /* 0x0007e20000100a00 */
[----:B------:R-:W-:Y:S02]  /*11ed0*/  LEA R19, R15, R2, 0x2 ;  /* 0x000000020f137211 */ /* 0x000fe400078e10ff */
[----:B0-----:R-:W-:Y:S02]  /*11ee0*/  CS2R R38, SRZ ;  /* 0x0000000000267805 */ /* 0x001fe4000001ff00 */
[----:B-1----:R-:W-:Y:S02]  /*11ef0*/  CS2R R36, SRZ ;  /* 0x0000000000247805 */ /* 0x002fe4000001ff00 */
[----:B--2---:R-:W-:-:S04]  /*11f00*/  LEA R32, P2, R25, R14, 0x1 ;  /* 0x0000000e19207211 */ /* 0x004fc800078408ff */
[----:B------:R-:W-:Y:S02]  /*11f10*/  LEA.HI.X.SX32 R33, R25, R0, 0x1, P2 ;  /* 0x0000000019217211 */ /* 0x000fe400010f0eff */
[----:B---3--:R-:W-:Y:S02]  /*11f20*/  CS2R R34, SRZ ;  /* 0x0000000000227805 */ /* 0x008fe4000001ff00 */
[C---:B------:R-:W-:Y:S01]  /*11f30*/  LEA R30, P2, R21.reuse, R14, 0x1 ;  /* 0x0000000e151e7211 */ /* 0x040fe200078408ff */
[----:B------:R0:W-:Y:S03]  /*11f40*/  STL.64 [R1+0x820], R32 ;  /* 0x0008202001007387 */ /* 0x0001e60000100a00 */
[----:B------:R-:W-:Y:S02]  /*11f50*/  LEA.HI.X.SX32 R31, R21, R0, 0x1, P2 ;  /* 0x00000000151f7211 */ /* 0x000fe400010f0eff */
[----:B------:R-:W-:Y:S01]  /*11f60*/  LEA R21, R15, R19, 0x2 ;  /* 0x000000130f157211 */ /* 0x000fe200078e10ff */
[----:B------:R1:W-:Y:S01]  /*11f70*/  STL.64 [R1+0x818], R28 ;  /* 0x0008181c01007387 */ /* 0x0003e20000100a00 */
[----:B0-----:R-:W-:-:S02]  /*11f80*/  LEA R32, P1, R10, R14, 0x1 ;  /* 0x0000000e0a207211 */ /* 0x001fc400078208ff */
[----:B-1----:R-:W-:Y:S02]  /*11f90*/  LEA R28, P3, R24, R14, 0x1 ;  /* 0x0000000e181c7211 */ /* 0x002fe400078608ff */
[-C--:B------:R-:W-:Y:S02]  /*11fa0*/  LEA.HI.X.SX32 R33, R10, R0.reuse, 0x1, P1 ;  /* 0x000000000a217211 */ /* 0x080fe400008f0eff */
[----:B------:R-:W-:Y:S02]  /*11fb0*/  LEA.HI.X.SX32 R29, R24, R0, 0x1, P3 ;  /* 0x00000000181d7211 */ /* 0x000fe400018f0eff */
[----:B------:R-:W-:Y:S01]  /*11fc0*/  LEA R26, P3, R23, R14, 0x1 ;  /* 0x0000000e171a7211 */ /* 0x000fe200078608ff */
[----:B------:R0:W-:Y:S01]  /*11fd0*/  STL.64 [R1+0x810], R32 ;  /* 0x0008102001007387 */ /* 0x0001e20000100a00 */
[----:B------:R-:W-:Y:S02]  /*11fe0*/  LEA R10, R15, R21, 0x2 ;  /* 0x000000150f0a7211 */ /* 0x000fe400078e10ff */
[----:B------:R-:W-:Y:S01]  /*11ff0*/  LEA.HI.X.SX32 R27, R23, R0, 0x1, P3 ;  /* 0x00000000171b7211 */ /* 0x000fe200018f0eff */
[----:B------:R1:W-:Y:S01]  /*12000*/  STL.64 [R1+0x808], R30 ;  /* 0x0008081e01007387 */ /* 0x0003e20000100a00 */
[----:B------:R-:W-:-:S03]  /*12010*/  LEA R24, P3, R22, R14, 0x1 ;  /* 0x0000000e16187211 */ /* 0x000fc600078608ff */
[----:B------:R2:W-:Y:S01]  /*12020*/  STL.64 [R1+0x800], R28 ;  /* 0x0008001c01007387 */ /* 0x0005e20000100a00 */
[----:B------:R-:W-:Y:S02]  /*12030*/  LEA.HI.X.SX32 R25, R22, R0, 0x1, P3 ;  /* 0x0000000016197211 */ /* 0x000fe400018f0eff */
[----:B0-----:R-:W-:Y:S02]  /*12040*/  CS2R R32, SRZ ;  /* 0x0000000000207805 */ /* 0x001fe4000001ff00 */
[CC--:B-1----:R-:W-:Y:S02]  /*12050*/  LEA R30, P1, R11.reuse, R14.reuse, 0x1 ;  /* 0x0000000e0b1e7211 */ /* 0x0c2fe400078208ff */
[C---:B--2---:R-:W-:Y:S02]  /*12060*/  LEA R28, P2, R20.reuse, R14, 0x1 ;  /* 0x0000000e141c7211 */ /* 0x044fe400078408ff */
[-C--:B------:R-:W-:Y:S02]  /*12070*/  LEA.HI.X.SX32 R31, R11, R0.reuse, 0x1, P1 ;  /* 0x000000000b1f7211 */ /* 0x080fe400008f0eff */
[----:B------:R-:W-:-:S02]  /*12080*/  LEA.HI.X.SX32 R29, R20, R0, 0x1, P2 ;  /* 0x00000000141d7211 */ /* 0x000fc400010f0eff */
[C---:B------:R-:W-:Y:S01]  /*12090*/  LEA R11, R15.reuse, R10, 0x2 ;  /* 0x0000000a0f0b7211 */ /* 0x040fe200078e10ff */
[----:B------:R0:W-:Y:S04]  /*120a0*/  STL.64 [R1+0x7f8], R30 ;  /* 0x0007f81e01007387 */ /* 0x0001e80000100a00 */
[----:B------:R1:W-:Y:S01]  /*120b0*/  STL.64 [R1+0x7f0], R28 ;  /* 0x0007f01c01007387 */ /* 0x0003e20000100a00 */
[----:B------:R-:W-:-:S03]  /*120c0*/  IMAD R20, R15, 0x4, R11 ;  /* 0x000000040f147824 */ /* 0x000fc600078e020b */
[----:B------:R2:W-:Y:S01]  /*120d0*/  STL.64 [R1+0x7e8], R26 ;  /* 0x0007e81a01007387 */ /* 0x0005e20000100a00 */
[----:B0-----:R-:W-:Y:S02]  /*120e0*/  CS2R R30, SRZ ;  /* 0x00000000001e7805 */ /* 0x001fe4000001ff00 */
[CC--:B-1----:R-:W-:Y:S02]  /*120f0*/  LEA R28, P1, R16.reuse, R14.reuse, 0x1 ;  /* 0x0000000e101c7211 */ /* 0x0c2fe400078208ff */
[C---:B--2---:R-:W-:Y:S02]  /*12100*/  LEA R26, P2, R17.reuse, R14, 0x1 ;  /* 0x0000000e111a7211 */ /* 0x044fe400078408ff */
[-C--:B------:R-:W-:Y:S02]  /*12110*/  LEA.HI.X.SX32 R29, R16, R0.reuse, 0x1, P1 ;  /* 0x00000000101d7211 */ /* 0x080fe400008f0eff */
[----:B------:R-:W-:Y:S02]  /*12120*/  LEA.HI.X.SX32 R27, R17, R0, 0x1, P2 ;  /* 0x00000000111b7211 */ /* 0x000fe400010f0eff */
[C---:B------:R-:W-:Y:S01]  /*12130*/  LEA R16, R15.reuse, R20, 0x2 ;  /* 0x000000140f107211 */ /* 0x040fe200078e10ff */
[----:B------:R0:W-:Y:S03]  /*12140*/  STL.64 [R1+0x7e0], R28 ;  /* 0x0007e01c01007387 */ /* 0x0001e60000100a00 */
[----:B------:R-:W-:Y:S01]  /*12150*/  LEA R17, R15, R16, 0x2 ;  /* 0x000000100f117211 */ /* 0x000fe200078e10ff */
[----:B------:R1:W-:Y:S04]  /*12160*/  STL.64 [R1+0x7d8], R26 ;  /* 0x0007d81a01007387 */ /* 0x0003e80000100a00 */
[----:B------:R2:W-:Y:S01]  /*12170*/  STL.64 [R1+0x7d0], R24 ;  /* 0x0007d01801007387 */ /* 0x0005e20000100a00 */
[----:B0-----:R-:W-:-:S02]  /*12180*/  LEA R28, P1, R2, R14, 0x1 ;  /* 0x0000000e021c7211 */ /* 0x001fc400078208ff */
[----:B-1----:R-:W-:Y:S02]  /*12190*/  LEA R26, P2, R19, R14, 0x1 ;  /* 0x0000000e131a7211 */ /* 0x002fe400078408ff */
[----:B------:R-:W-:Y:S02]  /*121a0*/  LEA.HI.X.SX32 R29, R2, R0, 0x1, P1 ;  /* 0x00000000021d7211 */ /* 0x000fe400008f0eff */
[----:B--2---:R-:W-:Y:S02]  /*121b0*/  LEA R24, P3, R21, R14, 0x1 ;  /* 0x0000000e15187211 */ /* 0x004fe400078608ff */
[-C--:B------:R-:W-:Y:S01]  /*121c0*/  LEA.HI.X.SX32 R27, R19, R0.reuse, 0x1, P2 ;  /* 0x00000000131b7211 */ /* 0x080fe200010f0eff */
[----:B------:R0:W-:Y:S01]  /*121d0*/  STL.64 [R1+0x7c8], R28 ;  /* 0x0007c81c01007387 */ /* 0x0001e20000100a00 */
[----:B------:R-:W-:Y:S02]  /*121e0*/  LEA.HI.X.SX32 R25, R21, R0, 0x1, P3 ;  /* 0x0000000015197211 */ /* 0x000fe400018f0eff */
[----:B------:R-:W-:Y:S01]  /*121f0*/  LEA R19, R15, R17, 0x2 ;  /* 0x000000110f137211 */ /* 0x000fe200078e10ff */
[----:B------:R1:W-:Y:S01]  /*12200*/  STL.64 [R1+0x7c0], R26 ;  /* 0x0007c01a01007387 */ /* 0x0003e20000100a00 */
[----:B------:R-:W-:-:S02]  /*12210*/  LEA R22, P3, R20, R14, 0x1 ;  /* 0x0000000e14167211 */ /* 0x000fc400078608ff */
[----:B------:R-:W-:Y:S01]  /*12220*/  LEA R2, R15, R19, 0x2 ;  /* 0x000000130f027211 */ /* 0x000fe200078e10ff */
[----:B------:R2:W-:Y:S01]  /*12230*/  STL.64 [R1+0x7b8], R24 ;  /* 0x0007b81801007387 */ /* 0x0005e20000100a00 */
[----:B------:R-:W-:Y:S02]  /*12240*/  LEA.HI.X.SX32 R23, R20, R0, 0x1, P3 ;  /* 0x0000000014177211 */ /* 0x000fe400018f0eff */
[----:B0-----:R-:W-:Y:S02]  /*12250*/  CS2R R28, SRZ ;  /* 0x00000000001c7805 */ /* 0x001fe4000001ff00 */
[CC--:B-1----:R-:W-:Y:S02]  /*12260*/  LEA R26, P1, R10.reuse, R14.reuse, 0x1 ;  /* 0x0000000e0a1a7211 */ /* 0x0c2fe400078208ff */
[----:B--2---:R-:W-:Y:S02]  /*12270*/  LEA R24, P2, R11, R14, 0x1 ;  /* 0x0000000e0b187211 */ /* 0x004fe400078408ff */
[----:B------:R-:W-:-:S02]  /*12280*/  LEA.HI.X.SX32 R27, R10, R0, 0x1, P1 ;  /* 0x000000000a1b7211 */ /* 0x000fc400008f0eff */
[----:B------:R-:W-:Y:S02]  /*12290*/  LEA.HI.X.SX32 R25, R11, R0, 0x1, P2 ;  /* 0x000000000b197211 */ /* 0x000fe400010f0eff */
[C---:B------:R-:W-:Y:S01]  /*122a0*/  LEA R10, R15.reuse, R2, 0x2 ;  /* 0x000000020f0a7211 */ /* 0x040fe200078e10ff */
[----:B------:R0:W-:Y:S03]  /*122b0*/  STL.64 [R1+0x7b0], R26 ;  /* 0x0007b01a01007387 */ /* 0x0001e60000100a00 */
[C---:B------:R-:W-:Y:S01]  /*122c0*/  LEA R11, R15.reuse, R10, 0x2 ;  /* 0x0000000a0f0b7211 */ /* 0x040fe200078e10ff */
[----:B------:R1:W-:Y:S04]  /*122d0*/  STL.64 [R1+0x7a8], R24 ;  /* 0x0007a81801007387 */ /* 0x0003e80000100a00 */
[----:B------:R2:W-:Y:S01]  /*122e0*/  STL.64 [R1+0x7a0], R22 ;  /* 0x0007a01601007387 */ /* 0x0005e20000100a00 */
[----:B------:R-:W-:Y:S01]  /*122f0*/  IMAD R15, R15, 0x4, R11 ;  /* 0x000000040f0f7824 */ /* 0x000fe200078e020b */
[----:B0-----:R-:W-:-:S02]  /*12300*/  LEA R26, P1, R16, R14, 0x1 ;  /* 0x0000000e101a7211 */ /* 0x001fc400078208ff */
[----:B-1----:R-:W-:Y:S02]  /*12310*/  LEA R24, P2, R17, R14, 0x1 ;  /* 0x0000000e11187211 */ /* 0x002fe400078408ff */
[----:B------:R-:W-:Y:S02]  /*12320*/  LEA.HI.X.SX32 R27, R16, R0, 0x1, P1 ;  /* 0x00000000101b7211 */ /* 0x000fe400008f0eff */
[----:B--2---:R-:W-:Y:S02]  /*12330*/  LEA R22, P3, R19, R14, 0x1 ;  /* 0x0000000e13167211 */ /* 0x004fe400078608ff */
[-C--:B------:R-:W-:Y:S01]  /*12340*/  LEA.HI.X.SX32 R25, R17, R0.reuse, 0x1, P2 ;  /* 0x0000000011197211 */ /* 0x080fe200010f0eff */
[----:B------:R0:W-:Y:S01]  /*12350*/  STL.64 [R1+0x798], R26 ;  /* 0x0007981a01007387 */ /* 0x0001e20000100a00 */
[----:B------:R-:W-:Y:S02]  /*12360*/  LEA.HI.X.SX32 R23, R19, R0, 0x1, P3 ;  /* 0x0000000013177211 */ /* 0x000fe400018f0eff */
[-C--:B------:R-:W-:Y:S01]  /*12370*/  LEA R20, P3, R11, R14.reuse, 0x1 ;  /* 0x0000000e0b147211 */ /* 0x080fe200078608ff */
[----:B------:R1:W-:Y:S01]  /*12380*/  STL.64 [R1+0x790], R24 ;  /* 0x0007901801007387 */ /* 0x0003e20000100a00 */
[----:B------:R-:W-:-:S02]  /*12390*/  LEA R16, P4, R15, R14, 0x1 ;  /* 0x0000000e0f107211 */ /* 0x000fc400078808ff */
[-C--:B------:R-:W-:Y:S01]  /*123a0*/  LEA.HI.X.SX32 R21, R11, R0.reuse, 0x1, P3 ;  /* 0x000000000b157211 */ /* 0x080fe200018f0eff */
[----:B------:R2:W-:Y:S01]  /*123b0*/  STL.64 [R1+0x788], R22 ;  /* 0x0007881601007387 */ /* 0x0005e20000100a00 */
[----:B------:R-:W-:Y:S02]  /*123c0*/  LEA.HI.X.SX32 R17, R15, R0, 0x1, P4 ;  /* 0x000000000f117211 */ /* 0x000fe400020f0eff */
[----:B------:R-:W-:Y:S02]  /*123d0*/  MOV R11, 0x3f800000 ;  /* 0x3f800000000b7802 */ /* 0x000fe40000000f00 */
[----:B0-----:R-:W-:Y:S02]  /*123e0*/  CS2R R26, SRZ ;  /* 0x00000000001a7805 */ /* 0x001fe4000001ff00 */
[----:B------:R-:W-:Y:S02]  /*123f0*/  MOV R15, UR9 ;  /* 0x00000009000f7c02 */ /* 0x000fe40008000f00 */
[----:B------:R-:W-:-:S02]  /*12400*/  LOP3.LUT R19, R105, 0x70, RZ, 0x3c, !PT ;  /* 0x0000007069137812 */ /* 0x000fc400078e3cff */
[-C--:B-1----:R-:W-:Y:S02]  /*12410*/  LEA R24, P1, R2, R14.reuse, 0x1 ;  /* 0x0000000e02187211 */ /* 0x082fe400078208ff */
[----:B------:R-:W-:Y:S02]  /*12420*/  IADD3 R19, R220, R19, RZ ;  /* 0x00000013dc137210 */ /* 0x000fe40007ffe0ff */
[----:B--2---:R-:W-:Y:S02]  /*12430*/  LEA R22, P2, R10, R14, 0x1 ;  /* 0x0000000e0a167211 */ /* 0x004fe400078408ff */
[-C--:B------:R-:W-:Y:S02]  /*12440*/  LEA.HI.X.SX32 R25, R2, R0.reuse, 0x1, P1 ;  /* 0x0000000002197211 */ /* 0x080fe400008f0eff */
[----:B------:R-:W-:Y:S01]  /*12450*/  LEA.HI.X.SX32 R23, R10, R0, 0x1, P2 ;  /* 0x000000000a177211 */ /* 0x000fe200010f0eff */
[----:B------:R-:W-:Y:S01]  /*12460*/  IMAD.MOV.U32 R10, RZ, RZ, 0x3f800000 ;  /* 0x3f800000ff0a7424 */ /* 0x000fe200078e00ff */
[----:B------:R-:W-:Y:S01]  /*12470*/  MOV R2, 0xff800000 ;  /* 0xff80000000027802 */ /* 0x000fe20000000f00 */
[----:B------:R0:W-:Y:S01]  /*12480*/  STL.64 [R1+0x780], R24 ;  /* 0x0007801801007387 */ /* 0x0001e20000100a00 */
[----:B------:R-:W-:-:S02]  /*12490*/  MOV R0, 0x3f800000 ;  /* 0x3f80000000007802 */ /* 0x000fc40000000f00 */
[----:B------:R-:W-:Y:S01]  /*124a0*/  MOV R14, 0x3f800000 ;  /* 0x3f800000000e7802 */ /* 0x000fe20000000f00 */
[----:B------:R1:W-:Y:S04]  /*124b0*/  STL.64 [R1+0x778], R22 ;  /* 0x0007781601007387 */ /* 0x0003e80000100a00 */
[----:B------:R2:W-:Y:S04]  /*124c0*/  STL.64 [R1+0x770], R20 ;  /* 0x0007701401007387 */ /* 0x0005e80000100a00 */
[----:B------:R-:W-:Y:S01]  /*124d0*/  STL.64 [R1+0x768], R16 ;  /* 0x0007681001007387 */ /* 0x000fe20000100a00 */
[----:B0-----:R-:W-:-:S03]  /*124e0*/  CS2R R24, SRZ ;  /* 0x0000000000187805 */ /* 0x001fc6000001ff00 */
[----:B------:R0:W-:Y:S01]  /*124f0*/  STL [R1+0x714], R2 ;  /* 0x0007140201007387 */ /* 0x0001e20000100800 */
[C---:B-1----:R-:W-:Y:S02]  /*12500*/  LOP3.LUT R23, R105.reuse, 0x30, RZ, 0x3c, !PT ;  /* 0x0000003069177812 */ /* 0x042fe400078e3cff */
[C---:B------:R-:W-:Y:S01]  /*12510*/  LOP3.LUT R22, R105.reuse, 0x40, RZ, 0x3c, !PT ;  /* 0x0000004069167812 */ /* 0x040fe200078e3cff */
[----:B------:R-:W-:Y:S01]  /*12520*/  STL [R1+0x694], RZ ;  /* 0x000694ff01007387 */ /* 0x000fe20000100800 */
[C---:B--2---:R-:W-:Y:S02]  /*12530*/  LOP3.LUT R20, R105.reuse, 0x60, RZ, 0x3c, !PT ;  /* 0x0000006069147812 */ /* 0x044fe400078e3cff */
[----:B------:R-:W-:Y:S01]  /*12540*/  LOP3.LUT R21, R105, 0x50, RZ, 0x3c, !PT ;  /* 0x0000005069157812 */ /* 0x000fe200078e3cff */
[----:B------:R1:W-:Y:S01]  /*12550*/  STL [R1+0x75c], R0 ;  /* 0x00075c0001007387 */ /* 0x0003e20000100800 */
[C---:B------:R-:W-:Y:S01]  /*12560*/  IADD3 R23, R220.reuse, R23, RZ ;  /* 0x00000017dc177210 */ /* 0x040fe20007ffe0ff */
[C---:B------:R-:W-:Y:S01]  /*12570*/  IMAD.IADD R20, R220.reuse, 0x1, R20 ;  /* 0x00000001dc147824 */ /* 0x040fe200078e0214 */
[----:B0-----:R-:W-:Y:S01]  /*12580*/  MOV R2, RZ ;  /* 0x000000ff00027202 */ /* 0x001fe20000000f00 */
[----:B------:R-:W-:Y:S01]  /*12590*/  STL [R1+0x6b4], RZ ;  /* 0x0006b4ff01007387 */ /* 0x000fe20000100800 */
[----:B------:R-:W-:-:S02]  /*125a0*/  IADD3 R22, R220, R22, RZ ;  /* 0x00000016dc167210 */ /* 0x000fc40007ffe0ff */
[----:B------:R-:W-:Y:S02]  /*125b0*/  CS2R R104, SRZ ;  /* 0x0000000000687805 */ /* 0x000fe4000001ff00 */
[----:B------:R-:W-:Y:S01]  /*125c0*/  IADD3 R21, R220, R21, RZ ;  /* 0x00000015dc157210 */ /* 0x000fe20007ffe0ff */
[----:B------:R0:W-:Y:S01]  /*125d0*/  STL [R1+0x760], R14 ;  /* 0x0007600e01007387 */ /* 0x0001e20000100800 */
[----:B-1----:R-:W-:-:S03]  /*125e0*/  MOV R0, RZ ;  /* 0x000000ff00007202 */ /* 0x002fc60000000f00 */
[----:B------:R1:W-:Y:S04]  /*125f0*/  STL [R1+0x764], R11 ;  /* 0x0007640b01007387 */ /* 0x0003e80000100800 */
[----:B------:R2:W-:Y:S01]  /*12600*/  STL [R1+0x758], R10 ;  /* 0x0007580a01007387 */ /* 0x0005e20000100800 */
[----:B0-----:R-:W-:Y:S02]  /*12610*/  MOV R14, 0xff800000 ;  /* 0xff800000000e7802 */ /* 0x001fe40000000f00 */
[----:B-1----:R-:W-:-:S03]  /*12620*/  MOV R11, 0xff800000 ;  /* 0xff800000000b7802 */ /* 0x002fc60000000f00 */
[----:B------:R0:W-:Y:S01]  /*12630*/  STL [R1+0x718], R14 ;  /* 0x0007180e01007387 */ /* 0x0001e20000100800 */
[----:B--2---:R-:W-:-:S03]  /*12640*/  MOV R10, 0xff800000 ;  /* 0xff800000000a7802 */ /* 0x004fc60000000f00 */
[----:B------:R1:W-:Y:S04]  /*12650*/  STL [R1+0x724], R11 ;  /* 0x0007240b01007387 */ /* 0x0003e80000100800 */
[----:B------:R-:W-:Y:S01]  /*12660*/  STL [R1+0x400], RZ ;  /* 0x000400ff01007387 */ /* 0x000fe20000100800 */
[----:B0-----:R-:W-:Y:S01]  /*12670*/  MOV R14, UR8 ;  /* 0x00000008000e7c02 */ /* 0x001fe20008000f00 */
[----:B------:R-:W-:Y:S02]  /*12680*/  UIADD3.64 UR8, UR4, 0x200, URZ ;  /* 0x0000020004087897 */ /* 0x000fe4000fffe03f */
[----:B------:R0:W-:Y:S01]  /*12690*/  STL [R1+0x728], R10 ;  /* 0x0007280a01007387 */ /* 0x0001e20000100800 */
[----:B-1----:R-:W-:-:S03]  /*126a0*/  SEL R11, RZ, 0x90, !P0 ;  /* 0x00000090ff0b7807 */ /* 0x002fc60004000000 */
[----:B------:R-:W-:Y:S01]  /*126b0*/  STL [R1+0x404], RZ ;  /* 0x000404ff01007387 */ /* 0x000fe20000100800 */
[----:B------:R-:W-:-:S03]  /*126c0*/  LOP3.LUT R11, R11, 0x7e, R216, 0x78, !PT ;  /* 0x0000007e0b0b7812 */ /* 0x000fc600078e78d8 */
[----:B------:R-:W-:Y:S01]  /*126d0*/  STL [R1+0x408], RZ ;  /* 0x000408ff01007387 */ /* 0x000fe20000100800 */
[----:B0-----:R-:W-:-:S03]  /*126e0*/  LOP3.LUT R10, R11, 0x20, RZ, 0x3c, !PT ;  /* 0x000000200b0a7812 */ /* 0x001fc600078e3cff */
[----:B------:R-:W-:Y:S01]  /*126f0*/  STL [R1+0x40c], RZ ;  /* 0x00040cff01007387 */ /* 0x000fe20000100800 */
[C---:B------:R-:W-:Y:S02]  /*12700*/  IADD3 R11, R220.reuse, R11, RZ ;  /* 0x0000000bdc0b7210 */ /* 0x040fe40007ffe0ff */
[----:B------:R-:W-:Y:S01]  /*12710*/  IADD3 R10, R220, R10, RZ ;  /* 0x0000000adc0a7210 */ /* 0x000fe20007ffe0ff */
[----:B------:R-:W-:Y:S04]  /*12720*/  STL [R1+0x410], RZ ;  /* 0x000410ff01007387 */ /* 0x000fe80000100800 */
        /* <DEDUP_REMOVED lines=251> */
[----:B------:R-:W-:Y:S04]  /*136e0*/  STL [R1], RZ ;  /* 0x000000ff01007387 */ /* 0x000fe80000100800 */
        /* <DEDUP_REMOVED lines=127> */
[----:B------:R0:W-:Y:S02]  /*13ee0*/  STL.64 [R1+0xd08], R14 ;  /* 0x000d080e01007387 */ /* 0x0001e40000100a00 */
[----:B0-----:R-:W-:Y:S01]  /*13ef0*/  MOV R14, UR12 ;  /* 0x0000000c000e7c02 */ /* 0x001fe20008000f00 */
[----:B------:R-:W-:Y:S01]  /*13f00*/  IMAD.U32 R15, RZ, RZ, UR13 ;  /* 0x0000000dff0f7e24 */ /* 0x000fe2000f8e00ff */
[----:B------:R-:W-:-:S04]  /*13f10*/  UIADD3.64 UR12, UR4, 0x280, URZ ;  /* 0x00000280040c7897 */ /* 0x000fc8000fffe03f */
[----:B------:R0:W-:Y:S02]  /*13f20*/  STL.64 [R1+0xd00], R14 ;  /* 0x000d000e01007387 */ /* 0x0001e40000100a00 */
[----:B0-----:R-:W-:Y:S02]  /*13f30*/  MOV R14, UR8 ;  /* 0x00000008000e7c02 */ /* 0x001fe40008000f00 */
[----:B------:R-:W-:Y:S01]  /*13f40*/  MOV R15, UR9 ;  /* 0x00000009000f7c02 */ /* 0x000fe20008000f00 */
[----:B------:R-:W-:-:S04]  /*13f50*/  UIADD3.64 UR8, UR4, 0x300, URZ ;  /* 0x0000030004087897 */ /* 0x000fc8000fffe03f */
[----:B------:R0:W-:Y:S02]  /*13f60*/  STL.64 [R1+0xcf8], R14 ;  /* 0x000cf80e01007387 */ /* 0x0001e40000100a00 */
[----:B0-----:R-:W-:Y:S02]  /*13f70*/  MOV R14, UR12 ;  /* 0x0000000c000e7c02 */ /* 0x001fe40008000f00 */
[----:B------:R-:W-:Y:S01]  /*13f80*/  MOV R15, UR13 ;  /* 0x0000000d000f7c02 */ /* 0x000fe20008000f00 */
[----:B------:R-:W-:-:S04]  /*13f90*/  UIADD3.64 UR12, UR4, 0x380, URZ ;  /* 0x00000380040c7897 */ /* 0x000fc8000fffe03f */
[----:B------:R0:W-:Y:S02]  /*13fa0*/  STL.64 [R1+0xcf0], R14 ;  /* 0x000cf00e01007387 */ /* 0x0001e40000100a00 */
[----:B0-----:R-:W-:Y:S01]  /*13fb0*/  IMAD.U32 R14, RZ, RZ, UR8 ;  /* 0x00000008ff0e7e24 */ /* 0x001fe2000f8e00ff */
[----:B------:R-:W-:Y:S01]  /*13fc0*/  MOV R15, UR9 ;  /* 0x00000009000f7c02 */ /* 0x000fe20008000f00 */
[----:B------:R-:W-:-:S04]  /*13fd0*/  UIADD3.64 UR8, UR4, 0x400, URZ ;  /* 0x0000040004087897 */ /* 0x000fc8000fffe03f */
[----:B------:R0:W-:Y:S02]  /*13fe0*/  STL.64 [R1+0xce8], R14 ;  /* 0x000ce80e01007387 */ /* 0x0001e40000100a00 */
[----:B0-----:R-:W-:Y:S02]  /*13ff0*/  MOV R14, UR12 ;  /* 0x0000000c000e7c02 */ /* 0x001fe40008000f00 */
[----:B------:R-:W-:Y:S01]  /*14000*/  MOV R15, UR13 ;  /* 0x0000000d000f7c02 */ /* 0x000fe20008000f00 */
[----:B------:R-:W-:-:S04]  /*14010*/  UIADD3.64 UR12, UR4, 0x480, URZ ;  /* 0x00000480040c7897 */ /* 0x000fc8000fffe03f */
        /* <DEDUP_REMOVED lines=29> */
[----:B0-----:R-:W-:Y:S01]  /*141f0*/  MOV R14, UR12 ;  /* 0x0000000c000e7c02 */ /* 0x001fe20008000f00 */
[----:B------:R-:W-:Y:S01]  /*14200*/  UMOV UR12, UR50 ;  /* 0x00000032000c7c82 */ /* 0x000fe20008000000 */
[----:B------:R-:W-:Y:S01]  /*14210*/  MOV R15, UR13 ;  /* 0x0000000d000f7c02 */ /* 0x000fe20008000f00 */
[----:B------:R-:W-:Y:S01]  /*14220*/  UMOV UR13, 0x80000020 ;  /* 0x80000020000d7882 */ /* 0x000fe20000000000 */
[----:B------:R-:W-:Y:S02]  /*14230*/  MOV R16, UR12 ;  /* 0x0000000c00107c02 */ /* 0x000fe40008000f00 */
[----:B------:R-:W-:Y:S01]  /*14240*/  MOV R17, UR13 ;  /* 0x0000000d00117c02 */ /* 0x000fe20008000f00 */
[----:B------:R0:W-:Y:S01]  /*14250*/  STL.64 [R1+0xca0], R14 ;  /* 0x000ca00e01007387 */ /* 0x0001e20000100a00 */
[----:B------:R-:W-:Y:S01]  /*14260*/  UIADD3.64 UR12, UR4, 0x1200, URZ ;  /* 0x00001200040c7897 */ /* 0x000fe2000fffe03f */
[----:B0-----:R-:W-:Y:S01]  /*14270*/  IMAD.U32 R14, RZ, RZ, UR8 ;  /* 0x00000008ff0e7e24 */ /* 0x001fe2000f8e00ff */
[----:B------:R-:W-:Y:S01]  /*14280*/  MOV R15, UR9 ;  /* 0x00000009000f7c02 */ /* 0x000fe20008000f00 */
[----:B------:R-:W-:-:S04]  /*14290*/  UIADD3.64 UR8, UR4, 0x1100, URZ ;  /* 0x0000110004087897 */ /* 0x000fc8000fffe03f */
[----:B------:R0:W-:Y:S02]  /*142a0*/  STL.64 [R1+0xc98], R14 ;  /* 0x000c980e01007387 */ /* 0x0001e40000100a00 */
[----:B0-----:R-:W-:Y:S02]  /*142b0*/  MOV R14, UR14 ;  /* 0x0000000e000e7c02 */ /* 0x001fe40008000f00 */
[----:B------:R-:W-:Y:S01]  /*142c0*/  MOV R15, UR15 ;  /* 0x0000000f000f7c02 */ /* 0x000fe20008000f00 */
[----:B------:R-:W-:-:S04]  /*142d0*/  UIADD3.64 UR14, UR4, 0x1180, URZ ;  /* 0x00001180040e7897 */ /* 0x000fc8000fffe03f */
[----:B------:R0:W-:Y:S04]  /*142e0*/  STL.64 [R1+0xc90], R14 ;  /* 0x000c900e01007387 */ /* 0x0001e80000100a00 */
[----:B------:R1:W-:Y:S01]  /*142f0*/  STL.64 [R1+0xb80], R16 ;  /* 0x000b801001007387 */ /* 0x0003e20000100a00 */
[----:B0-----:R-:W-:Y:S01]  /*14300*/  MOV R14, UR8 ;  /* 0x00000008000e7c02 */ /* 0x001fe20008000f00 */
[----:B------:R-:W-:Y:S01]  /*14310*/  IMAD.U32 R15, RZ, RZ, UR9 ;  /* 0x00000009ff0f7e24 */ /* 0x000fe2000f8e00ff */
[----:B------:R-:W-:Y:S01]  /*14320*/  UIADD3.64 UR8, UR4, 0x1280, URZ ;  /* 0x0000128004087897 */ /* 0x000fe2000fffe03f */
[----:B-1----:R-:W-:Y:S02]  /*14330*/  MOV R16, UR14 ;  /* 0x0000000e00107c02 */ /* 0x002fe40008000f00 */
[----:B------:R-:W-:Y:S01]  /*14340*/  MOV R17, UR15 ;  /* 0x0000000f00117c02 */ /* 0x000fe20008000f00 */
[----:B------:R0:W-:Y:S01]  /*14350*/  STL.64 [R1+0xc88], R14 ;  /* 0x000c880e01007387 */ /* 0x0001e20000100a00 */
[----:B------:R-:W-:-:S03]  /*14360*/  UIADD3.64 UR14, UR4, 0x800, URZ ;  /* 0x00000800040e7897 */ /* 0x000fc6000fffe03f */
[----:B------:R1:W-:Y:S01]  /*14370*/  STL.64 [R1+0xc80], R16 ;  /* 0x000c801001007387 */ /* 0x0003e20000100a00 */
[----:B0-----:R-:W-:Y:S02]  /*14380*/  MOV R14, UR12 ;  /* 0x0000000c000e7c02 */ /* 0x001fe40008000f00 */
[----:B------:R-:W-:Y:S01]  /*14390*/  MOV R15, UR13 ;  /* 0x0000000d000f7c02 */ /* 0x000fe20008000f00 */
[----:B------:R-:W-:Y:S01]  /*143a0*/  UIADD3.64 UR12, UR4, 0x1300, URZ ;  /* 0x00001300040c7897 */ /* 0x000fe2000fffe03f */
[----:B-1----:R-:W-:Y:S01]  /*143b0*/  IMAD.U32 R16, RZ, RZ, UR18 ;  /* 0x00000012ff107e24 */ /* 0x002fe2000f8e00ff */
[----:B------:R-:W-:Y:S01]  /*143c0*/  MOV R17, UR19 ;  /* 0x0000001300117c02 */ /* 0x000fe20008000f00 */
[----:B------:R-:W-:Y:S01]  /*143d0*/  UIADD3.64 UR18, UR4, 0x900, URZ ;  /* 0x0000090004127897 */ /* 0x000fe2000fffe03f */
[----:B------:R0:W-:Y:S02]  /*143e0*/  STL.64 [R1+0xc78], R14 ;  /* 0x000c780e01007387 */ /* 0x0001e40000100a00 */
[----:B0-----:R-:W-:-:S02]  /*143f0*/  MOV R14, UR48 ;  /* 0x00000030000e7c02 */ /* 0x001fc40008000f00 */
[----:B------:R-:W-:Y:S01]  /*14400*/  MOV R15, UR49 ;  /* 0x00000031000f7c02 */ /* 0x000fe20008000f00 */
[----:B------:R-:W-:-:S04]  /*14410*/  UIADD3.64 UR48, UR48, 0x400, URZ ;  /* 0x0000040030307897 */ /* 0x000fc8000fffe03f */
[----:B------:R0:W-:Y:S04]  /*14420*/  STL.64 [R1+0xb68], R14 ;  /* 0x000b680e01007387 */ /* 0x0001e80000100a00 */
[----:B------:R1:W-:Y:S01]  /*14430*/  STL.64 [R1+0xc70], R16 ;  /* 0x000c701001007387 */ /* 0x0003e20000100a00 */
[----:B0-----:R-:W-:Y:S02]  /*14440*/  MOV R14, UR14 ;  /* 0x0000000e000e7c02 */ /* 0x001fe40008000f00 */
[----:B------:R-:W-:Y:S01]  /*14450*/  MOV R15, UR15 ;  /* 0x0000000f000f7c02 */ /* 0x000fe20008000f00 */
[----:B------:R-:W-:Y:S01]  /*14460*/  UIADD3.64 UR14, UR4, 0x980, URZ ;  /* 0x00000980040e7897 */ /* 0x000fe2000fffe03f */
[----:B-1----:R-:W-:Y:S02]  /*14470*/  MOV R16, UR10 ;  /* 0x0000000a00107c02 */ /* 0x002fe40008000f00 */
[----:B------:R-:W-:Y:S01]  /*14480*/  MOV R17, UR11 ;  /* 0x0000000b00117c02 */ /* 0x000fe20008000f00 */
[----:B------:R0:W-:Y:S01]  /*14490*/  STL.64 [R1+0xc68], R14 ;  /* 0x000c680e01007387 */ /* 0x0001e20000100a00 */
[----:B------:R-:W-:-:S03]  /*144a0*/  UIADD3.64 UR10, UR4, 0xa00, URZ ;  /* 0x00000a00040a7897 */ /* 0x000fc6000fffe03f */
        /* <DEDUP_REMOVED lines=17> */
[----:B0-----:R-:W-:Y:S01]  /*145c0*/  IMAD.U32 R14, RZ, RZ, UR14 ;  /* 0x0000000eff0e7e24 */ /* 0x001fe2000f8e00ff */
[----:B------:R-:W-:Y:S01]  /*145d0*/  MOV R15, UR15 ;  /* 0x0000000f000f7c02 */ /* 0x000fe20008000f00 */
        /* <DEDUP_REMOVED lines=9> */
[----:B-1----:R-:W-:Y:S01]  /*14670*/  MOV R16, UR14 ;  /* 0x0000000e00107c02 */ /* 0x002fe20008000f00 */
[----:B------:R-:W-:Y:S01]  /*14680*/  IMAD.U32 R17, RZ, RZ, UR15 ;  /* 0x0000000fff117e24 */ /* 0x000fe2000f8e00ff */
[----:B------:R-:W-:Y:S01]  /*14690*/  UIADD3.64 UR14, UR4, 0xe00, URZ ;  /* 0x00000e00040e7897 */ /* 0x000fe2000fffe03f */
[----:B------:R0:W-:Y:S04]  /*146a0*/  STL.64 [R1+0xc28], R14 ;  /* 0x000c280e01007387 */ /* 0x0001e80000100a00 */
[----:B------:R1:W-:Y:S01]  /*146b0*/  STL.64 [R1+0xc20], R16 ;  /* 0x000c201001007387 */ /* 0x0003e20000100a00 */
[----:B0-----:R-:W-:-:S02]  /*146c0*/  MOV R14, UR10 ;  /* 0x0000000a000e7c02 */ /* 0x001fc40008000f00 */
        /* <DEDUP_REMOVED lines=69> */
[----:B------:R0:W-:Y:S01]  /*14b20*/  STL.64 [R1+0xb98], R14 ;  /* 0x000b980e01007387 */ /* 0x0001e20000100a00 */
[----:B------:R-:W-:Y:S02]  /*14b30*/  UIADD3.64 UR14, UR6, 0x100, URZ ;  /* 0x00000100060e7897 */ /* 0x000fe4000fffe03f */
[----:B------:R-:W-:Y:S01]  /*14b40*/  UIADD3.64 UR18, UR6, 0x102, URZ ;  /* 0x0000010206127897 */ /* 0x000fe2000fffe03f */
[----:B------:R1:W-:Y:S01]  /*14b50*/  STL.64 [R1+0xb90], R16 ;  /* 0x000b901001007387 */ /* 0x0003e20000100a00 */
[----:B------:R-:W-:-:S02]  /*14b60*/  UIADD3.64 UR14, UR6, 0x1fe, URZ ;  /* 0x000001fe060e7897 */ /* 0x000fc4000fffe03f */
[----:B------:R-:W-:Y:S02]  /*14b70*/  UIADD3.64 UR18, UR6, 0x200, URZ ;  /* 0x0000020006127897 */ /* 0x000fe4000fffe03f */
[----:B------:R-:W-:Y:S02]  /*14b80*/  UIADD3.64 UR14, UR6, 0x204, URZ ;  /* 0x00000204060e7897 */ /* 0x000fe4000fffe03f */
[----:B------:R-:W-:Y:S01]  /*14b90*/  UIADD3.64 UR18, UR6, 0x2fe, URZ ;  /* 0x000002fe06127897 */ /* 0x000fe2000fffe03f */
[----:B0-----:R-:W-:Y:S01]  /*14ba0*/  MOV R14, UR10 ;  /* 0x0000000a000e7c02 */ /* 0x001fe20008000f00 */
[----:B------:R-:W-:Y:S01]  /*14bb0*/  UIADD3.64 UR14, UR6, 0x302, URZ ;  /* 0x00000302060e7897 */ /* 0x000fe2000fffe03f */
[----:B------:R-:W-:Y:S01]  /*14bc0*/  MOV R15, UR11 ;  /* 0x0000000b000f7c02 */ /* 0x000fe20008000f00 */
[----:B------:R-:W-:Y:S01]  /*14bd0*/  UIADD3.64 UR10, UR6, 0xfe, URZ ;  /* 0x000000fe060a7897 */ /* 0x000fe2000fffe03f */
[----:B-1----:R-:W-:Y:S01]  /*14be0*/  MOV R16, UR48 ;  /* 0x0000003000107c02 */ /* 0x002fe20008000f00 */
[----:B------:R-:W-:Y:S01]  /*14bf0*/  UIADD3.64 UR10, UR6, 0x104, URZ ;  /* 0x00000104060a7897 */ /* 0x000fe2000fffe03f */
[----:B------:R-:W-:Y:S01]  /*14c00*/  MOV R17, UR49 ;  /* 0x0000003100117c02 */ /* 0x000fe20008000f00 */
[----:B------:R0:W-:Y:S01]  /*14c10*/  STL.64 [R1+0xb88], R14 ;  /* 0x000b880e01007387 */ /* 0x0001e20000100a00 */
[----:B------:R-:W-:-:S02]  /*14c20*/  UIADD3.64 UR10, UR6, 0x202, URZ ;  /* 0x00000202060a7897 */ /* 0x000fc4000fffe03f */
[----:B------:R-:W-:Y:S02]  /*14c30*/  UIADD3.64 UR10, UR6, 0x300, URZ ;  /* 0x00000300060a7897 */ /* 0x000fe4000fffe03f */
[----:B------:R-:W-:Y:S02]  /*14c40*/  UIADD3.64 UR18, UR6, 0x304, URZ ;  /* 0x0000030406127897 */ /* 0x000fe4000fffe03f */
[----:B------:R-:W-:Y:S02]  /*14c50*/  UIADD3.64 UR10, UR6, 0x3fe, URZ ;  /* 0x000003fe060a7897 */ /* 0x000fe4000fffe03f */
[----:B------:R-:W-:Y:S02]  /*14c60*/  UIADD3.64 UR14, UR6, 0x400, URZ ;  /* 0x00000400060e7897 */ /* 0x000fe4000fffe03f */
[----:B------:R-:W-:Y:S01]  /*14c70*/  UIADD3.64 UR18, UR6, 0x402, URZ ;  /* 0x0000040206127897 */ /* 0x000fe2000fffe03f */
[----:B0-----:R-:W-:Y:S01]  /*14c80*/  MOV R14, UR54 ;  /* 0x00000036000e7c02 */ /* 0x001fe20008000f00 */
[----:B------:R-:W-:Y:S01]  /*14c90*/  IMAD.U32 R15, RZ, RZ, UR55 ;  /* 0x00000037ff0f7e24 */ /* 0x000fe2000f8e00ff */
[----:B------:R-:W-:-:S02]  /*14ca0*/  UIADD3.64 UR10, UR6, 0x404, URZ ;  /* 0x00000404060a7897 */ /* 0x000fc4000fffe03f */
[----:B------:R-:W-:Y:S02]  /*14cb0*/  UIADD3.64 UR14, UR6, 0x4fe, URZ ;  /* 0x000004fe060e7897 */ /* 0x000fe4000fffe03f */
[----:B------:R0:W-:Y:S01]  /*14cc0*/  STL.64 [R1+0xb78], R14 ;  /* 0x000b780e01007387 */ /* 0x0001e20000100a00 */
[----:B------:R-:W-:Y:S02]  /*14cd0*/  UIADD3.64 UR18, UR6, 0x500, URZ ;  /* 0x0000050006127897 */ /* 0x000fe4000fffe03f */
[----:B------:R-:W-:Y:S01]  /*14ce0*/  UIADD3.64 UR10, UR6, 0x502, URZ ;  /* 0x00000502060a7897 */ /* 0x000fe2000fffe03f */
[----:B------:R0:W-:Y:S01]  /*14cf0*/  STL.64 [R1+0xb70], R16 ;  /* 0x000b701001007387 */ /* 0x0001e20000100a00 */
[----:B------:R-:W-:Y:S02]  /*14d00*/  UIADD3.64 UR14, UR6, 0x504, URZ ;  /* 0x00000504060e7897 */ /* 0x000fe4000fffe03f */
[----:B------:R-:W-:-:S12]  /*14d10*/  UIADD3.64 UR18, UR6, 0x5fe, URZ ;  /* 0x000005fe06127897 */ /* 0x000fd8000fffe03f */
.L_x_1:
[----:B0-----:R-:W2:Y:S04]  /*14d20*/  LDL.64 R16, [R1+0xcd0] ;  /* 0x000cd00001107983 */ /* 0x001ea80000100a00 */
[----:B------:R-:W3:Y:S04]  /*14d30*/  LDL.64 R14, [R1+0xcc8] ;  /* 0x000cc800010e7983 */ /* 0x000ee80000100a00 */
[----:B------:R-:W4:Y:S04]  /*14d40*/  LDL.64 R156, [R1+0xce8] ;  /* 0x000ce800019c7983 */ /* 0x000f280000100a00 */
[----:B------:R-:W4:Y:S04]  /*14d50*/  LDL.64 R154, [R1+0xce0] ;  /* 0x000ce000019a7983 */ /* 0x000f280000100a00 */
[----:B------:R-:W4:Y:S04]  /*14d60*/  LDL.64 R152, [R1+0xcd8] ;  /* 0x000cd80001987983 */ /* 0x000f280000100a00 */
[----:B------:R-:W-:Y:S04]  /*14d70*/  STL.64 [R1+0xf98], R150 ;  /* 0x000f989601007387 */ /* 0x000fe80000100a00 */
        /* <DEDUP_REMOVED lines=46> */
[----:B------:R0:W-:Y:S04]  /*15060*/  STL.64 [R1+0xe20], R56 ;  /* 0x000e203801007387 */ /* 0x0001e80000100a00 */
[----:B------:R1:W-:Y:S04]  /*15070*/  STL.64 [R1+0xe18], R54 ;  /* 0x000e183601007387 */ /* 0x0003e80000100a00 */
[----:B------:R1:W-:Y:S04]  /*15080*/  STL.64 [R1+0xe10], R52 ;  /* 0x000e103401007387 */ /* 0x0003e80000100a00 */
        /* <DEDUP_REMOVED lines=11> */
[----:B------:R1:W-:Y:S01]  /*15140*/  STL.64 [R1+0xdb0], R28 ;  /* 0x000db01c01007387 */ /* 0x0003e20000100a00 */
[----:B0-----:R-:W-:-:S03]  /*15150*/  MOV R56, UR21 ;  /* 0x0000001500387c02 */ /* 0x001fc60008000f00 */
[----:B------:R0:W-:Y:S01]  /*15160*/  STL.64 [R1+0xda8], R26 ;  /* 0x000da81a01007387 */ /* 0x0001e20000100a00 */
[----:B-1----:R-:W-:-:S03]  /*15170*/  MOV R55, UR20 ;  /* 0x0000001400377c02 */ /* 0x002fc60008000f00 */
[----:B------:R1:W-:Y:S01]  /*15180*/  STL.64 [R1+0xda0], R24 ;  /* 0x000da01801007387 */ /* 0x0003e20000100a00 */
[----:B------:R-:W-:-:S03]  /*15190*/  MOV R52, UR25 ;  /* 0x0000001900347c02 */ /* 0x000fc60008000f00 */
[----:B------:R-:W4:Y:S01]  /*151a0*/  LDL.64 R32, [R1+0xcc0] ;  /* 0x000cc00001207983 */ /* 0x000f220000100a00 */
[----:B------:R-:W-:-:S03]  /*151b0*/  MOV R51, UR24 ;  /* 0x0000001800337c02 */ /* 0x000fc60008000f00 */
[----:B------:R-:W4:Y:S04]  /*151c0*/  LDL.64 R30, [R1+0xcf0] ;  /* 0x000cf000011e7983 */ /* 0x000f280000100a00 */
[----:B------:R-:W4:Y:S04]  /*151d0*/  LDL.64 R28, [R1+0xcf8] ;  /* 0x000cf800011c7983 */ /* 0x000f280000100a00 */
[----:B0-----:R-:W4:Y:S04]  /*151e0*/  LDL.64 R26, [R1+0xd00] ;  /* 0x000d0000011a7983 */ /* 0x001f280000100a00 */
[----:B-1----:R-:W4:Y:S01]  /*151f0*/  LDL.64 R24, [R1+0xcb0] ;  /* 0x000cb00001187983 */ /* 0x002f220000100a00 */
[----:B--2---:R-:W-:-:S02]  /*15200*/  R2UR UR20, R16 ;  /* 0x00000000101472ca */ /* 0x004fc400000e0000 */
[----:B------:R-:W-:Y:S02]  /*15210*/  R2UR UR21, R17 ;  /* 0x00000000111572ca */ /* 0x000fe400000e0000 */
[----:B------:R-:W2:Y:S01]  /*15220*/  LDL.64 R16, [R1+0xcb8] ;  /* 0x000cb80001107983 */ /* 0x000ea20000100a00 */
[----:B---3--:R-:W-:Y:S02]  /*15230*/  R2UR UR24, R14 ;  /* 0x000000000e1872ca */ /* 0x008fe400000e0000 */
[----:B------:R-:W-:Y:S02]  /*15240*/  R2UR UR25, R15 ;  /* 0x000000000f1972ca */ /* 0x000fe400000e0000 */
[----:B------:R-:W3:Y:S01]  /*15250*/  LDL.64 R14, [R1+0xd08] ;  /* 0x000d0800010e7983 */ /* 0x000ee20000100a00 */
[----:B------:R-:W-:Y:S02]  /*15260*/  MOV R48, UR29 ;  /* 0x0000001d00307c02 */ /* 0x000fe40008000f00 */
[----:B------:R-:W-:-:S02]  /*15270*/  MOV R43, UR32 ;  /* 0x00000020002b7c02 */ /* 0x000fc40008000f00 */
[----:B------:R-:W-:Y:S02]  /*15280*/  MOV R39, UR36 ;  /* 0x0000002400277c02 */ /* 0x000fe40008000f00 */
[----:B------:R-:W-:Y:S02]  /*15290*/  MOV R34, UR41 ;  /* 0x0000002900227c02 */ /* 0x000fe40008000f00 */
[----:B------:R-:W-:Y:S02]  /*152a0*/  MOV R64, UR13 ;  /* 0x0000000d00407c02 */ /* 0x000fe40008000f00 */
[----:B------:R-:W-:Y:S02]  /*152b0*/  MOV R63, UR12 ;  /* 0x0000000c003f7c02 */ /* 0x000fe40008000f00 */
[----:B----4-:R-:W-:Y:S02]  /*152c0*/  R2UR UR12, R154 ;  /* 0x000000009a0c72ca */ /* 0x010fe400000e0000 */
[----:B------:R-:W-:Y:S01]  /*152d0*/  R2UR UR13, R155 ;  /* 0x000000009b0d72ca */ /* 0x000fe200000e0000 */
[----:B-----5:R-:W-:Y:S01]  /*152e0*/  IMAD.WIDE R154, R3, 0x2, R12 ;  /* 0x00000002039a7825 */ /* 0x020fe200078e020c */
[----:B------:R-:W-:-:S02]  /*152f0*/  MOV R60, UR17 ;  /* 0x00000011003c7c02 */ /* 0x000fc40008000f00 */
[----:B------:R-:W-:Y:S02]  /*15300*/  MOV R59, UR16 ;  /* 0x00000010003b7c02 */ /* 0x000fe40008000f00 */
[----:B------:R-:W-:Y:S02]  /*15310*/  R2UR UR16, R152 ;  /* 0x00000000981072ca */ /* 0x000fe400000e0000 */
[----:B------:R-:W-:Y:S01]  /*15320*/  R2UR UR17, R153 ;  /* 0x00000000991172ca */ /* 0x000fe200000e0000 */
[C---:B------:R-:W-:Y:S01]  /*15330*/  IMAD.WIDE R152, R3.reuse, 0x2, R4 ;  /* 0x0000000203987825 */ /* 0x040fe200078e0204 */
[----:B------:R-:W-:-:S03]  /*15340*/  SHF.L.U32 R158, R3, 0x1, RZ ;  /* 0x00000001039e7819 */ /* 0x000fc600000006ff */
[----:B------:R-:W-:Y:S01]  /*15350*/  IMAD R162, R3, 0x1a, RZ ;  /* 0x0000001a03a27824 */ /* 0x000fe200078e02ff */
[----:B------:R-:W-:Y:S01]  /*15360*/  MOV R150, UR9 ;  /* 0x0000000900967c02 */ /* 0x000fe20008000f00 */
[----:B------:R-:W-:Y:S01]  /*15370*/  IMAD.WIDE R154, R2, 0x2, R154 ;  /* 0x00000002029a7825 */ /* 0x000fe200078e029a */
[----:B------:R-:W-:Y:S02]  /*15380*/  MOV R151, UR8 ;  /* 0x0000000800977c02 */ /* 0x000fe40008000f00 */
[----:B------:R-:W-:Y:S01]  /*15390*/  R2UR UR8, R156 ;  /* 0x000000009c0872ca */ /* 0x000fe200000e0000 */
[----:B------:R-:W-:Y:S01]  /*153a0*/  IMAD.WIDE R152, R2, 0x2, R152 ;  /* 0x0000000202987825 */ /* 0x000fe200078e0298 */
[----:B------:R-:W-:Y:S01]  /*153b0*/  R2UR UR9, R157 ;  /* 0x000000009d0972ca */ /* 0x000fe200000e0000 */
[----:B------:R0:W4:Y:S02]  /*153c0*/  LDG.E.U16 R92, desc[UR60][R154.64] ;  /* 0x0000003c9a5c7981 */ /* 0x000124000c1e1500 */
[----:B------:R-:W-:-:S02]  /*153d0*/  IMAD.WIDE R156, R162, 0x2, R6 ;  /* 0x00000002a29c7825 */ /* 0x000fc400078e0206 */
[----:B------:R1:W4:Y:S02]  /*153e0*/  LDG.E.U16 R95, desc[UR60][R152.64] ;  /* 0x0000003c985f7981 */ /* 0x000324000c1e1500 */
[----:B0-----:R-:W-:-:S04]  /*153f0*/  IMAD.WIDE R154, R158, 0x2, R8 ;  /* 0x000000029e9a7825 */ /* 0x001fc800078e0208 */
[----:B-1----:R-:W-:-:S04]  /*15400*/  IMAD.WIDE R152, R2, 0x2, R156 ;  /* 0x0000000202987825 */ /* 0x002fc800078e029c */
[C---:B------:R-:W-:Y:S01]  /*15410*/  IMAD R161, R3.reuse, 0x3, RZ ;  /* 0x0000000303a17824 */ /* 0x040fe200078e02ff */
[----:B------:R-:W4:Y:S01]  /*15420*/  LDG.E.U16 R87, desc[UR60][R152.64] ;  /* 0x0000003c98577981 */ /* 0x000f22000c1e1500 */
[----:B------:R-:W-:Y:S02]  /*15430*/  SHF.L.U32 R160, R3, 0x2, RZ ;  /* 0x0000000203a07819 */ /* 0x000fe400000006ff */
[----:B------:R-:W-:Y:S02]  /*15440*/  R2UR UR29, R33 ;  /* 0x00000000211d72ca */ /* 0x000fe400000e0000 */
[----:B------:R-:W-:Y:S02]  /*15450*/  MOV R33, UR40 ;  /* 0x0000002800217c02 */ /* 0x000fe40008000f00 */
[----:B------:R-:W-:Y:S02]  /*15460*/  R2UR UR32, R30 ;  /* 0x000000001e2072ca */ /* 0x000fe400000e0000 */
[----:B------:R-:W-:-:S02]  /*15470*/  MOV R30, UR45 ;  /* 0x0000002d001e7c02 */ /* 0x000fc40008000f00 */
[----:B------:R-:W-:Y:S02]  /*15480*/  R2UR UR36, R28 ;  /* 0x000000001c2472ca */ /* 0x000fe400000e0000 */
[----:B------:R-:W-:Y:S02]  /*15490*/  MOV R28, UR53 ;  /* 0x00000035001c7c02 */ /* 0x000fe40008000f00 */
[----:B------:R-:W-:Y:S02]  /*154a0*/  R2UR UR41, R27 ;  /* 0x000000001b2972ca */ /* 0x000fe400000e0000 */
[----:B------:R-:W-:Y:S02]  /*154b0*/  R2UR UR40, R26 ;  /* 0x000000001a2872ca */ /* 0x000fe400000e0000 */
[----:B------:R-:W-:Y:S02]  /*154c0*/  R2UR UR45, R25 ;  /* 0x00000000192d72ca */ /* 0x000fe400000e0000 */
[----:B------:R-:W-:-:S02]  /*154d0*/  MOV R27, UR52 ;  /* 0x00000034001b7c02 */ /* 0x000fc40008000f00 */
[----:B------:R-:W-:Y:S02]  /*154e0*/  MOV R26, UR57 ;  /* 0x00000039001a7c02 */ /* 0x000fe40008000f00 */
[----:B------:R-:W-:Y:S02]  /*154f0*/  MOV R25, UR56 ;  /* 0x0000003800197c02 */ /* 0x000fe40008000f00 */
[----:B--2---:R-:W-:Y:S02]  /*15500*/  R2UR UR52, R16 ;  /* 0x00000000103472ca */ /* 0x004fe400000e0000 */
[----:B------:R-:W-:Y:S01]  /*15510*/  R2UR UR53, R17 ;  /* 0x00000000113572ca */ /* 0x000fe200000e0000 */
[----:B------:R-:W-:Y:S01]  /*15520*/  IMAD.WIDE R16, R3, 0x2, R6 ;  /* 0x0000000203107825 */ /* 0x000fe200078e0206 */
[----:B---3--:R-:W-:Y:S02]  /*15530*/  R2UR UR56, R14 ;  /* 0x000000000e3872ca */ /* 0x008fe400000e0000 */
[----:B------:R-:W-:Y:S01]  /*15540*/  R2UR UR57, R15 ;  /* 0x000000000f3972ca */ /* 0x000fe200000e0000 */
[----:B------:R-:W-:-:S04]  /*15550*/  IMAD.WIDE R14, R3, 0x2, R8 ;  /* 0x00000002030e7825 */ /* 0x000fc800078e0208 */
[----:B------:R-:W-:-:S04]  /*15560*/  IMAD.WIDE R16, R2, 0x2, R16 ;  /* 0x0000000202107825 */ /* 0x000fc800078e0210 */
[----:B------:R-:W-:Y:S01]  /*15570*/  IMAD.WIDE R14, R2, 0x2, R14 ;  /* 0x00000002020e7825 */ /* 0x000fe200078e020e */
[----:B------:R0:W2:Y:S04]  /*15580*/  LDG.E.U16 R94, desc[UR60][R16.64] ;  /* 0x0000003c105e7981 */ /* 0x0000a8000c1e1500 */
[----:B------:R1:W3:Y:S01]  /*15590*/  LDG.E.U16 R93, desc[UR60][R14.64] ;  /* 0x0000003c0e5d7981 */ /* 0x0002e2000c1e1500 */
[----:B0-----:R-:W-:-:S04]  /*155a0*/  IMAD.WIDE R16, R158, 0x2, R4 ;  /* 0x000000029e107825 */ /* 0x001fc800078e0204 */
[----:B-1----:R-:W-:-:S04]  /*155b0*/  IMAD.WIDE R14, R158, 0x2, R6 ;  /* 0x000000029e0e7825 */ /* 0x002fc800078e0206 */
[----:B------:R-:W-:-:S04]  /*155c0*/  IMAD.WIDE R158, R158, 0x2, R12 ;  /* 0x000000029e9e7825 */ /* 0x000fc800078e020c */
[----:B------:R-:W-:-:S04]  /*155d0*/  IMAD.WIDE R156, R2, 0x2, R16 ;  /* 0x00000002029c7825 */ /* 0x000fc800078e0210 */
[C---:B------:R-:W-:Y:S01]  /*155e0*/  IMAD.WIDE R16, R2.reuse, 0x2, R14 ;  /* 0x0000000202107825 */ /* 0x040fe200078e020e */
[----:B------:R-:W3:Y:S03]  /*155f0*/  LDG.E.U16 R91, desc[UR60][R156.64] ;  /* 0x0000003c9c5b7981 */ /* 0x000ee6000c1e1500 */
[C---:B------:R-:W-:Y:S01]  /*15600*/  IMAD.WIDE R14, R2.reuse, 0x2, R154 ;  /* 0x00000002020e7825 */ /* 0x040fe200078e029a */
[----:B------:R-:W3:Y:S03]  /*15610*/  LDG.E.U16 R90, desc[UR60][R16.64] ;  /* 0x0000003c105a7981 */ /* 0x000ee6000c1e1500 */
[----:B------:R-:W-:Y:S01]  /*15620*/  IMAD.WIDE R152, R2, 0x2, R158 ;  /* 0x0000000202987825 */ /* 0x000fe200078e029e */
[----:B------:R0:W3:Y:S03]  /*15630*/  LDG.E.U16 R89, desc[UR60][R14.64] ;  /* 0x0000003c0e597981 */ /* 0x0000e6000c1e1500 */
[C---:B------:R-:W-:Y:S01]  /*15640*/  IMAD.WIDE R154, R161.reuse, 0x2, R4 ;  /* 0x00000002a19a7825 */ /* 0x040fe200078e0204 */
[----:B------:R1:W3:Y:S03]  /*15650*/  LDG.E.U16 R88, desc[UR60][R152.64] ;  /* 0x0000003c98587981 */ /* 0x0002e6000c1e1500 */
[----:B0-----:R-:W-:-:S04]  /*15660*/  IMAD.WIDE R14, R161, 0x2, R6 ;  /* 0x00000002a10e7825 */ /* 0x001fc800078e0206 */
[----:B-1----:R-:W-:-:S04]  /*15670*/  IMAD.WIDE R152, R2, 0x2, R154 ;  /* 0x0000000202987825 */ /* 0x002fc800078e029a */
[C---:B------:R-:W-:Y:S01]  /*15680*/  IMAD.WIDE R16, R161.reuse, 0x2, R8 ;  /* 0x00000002a1107825 */ /* 0x040fe200078e0208 */
[----:B------:R0:W3:Y:S03]  /*15690*/  LDG.E.U16 R86, desc[UR60][R152.64] ;  /* 0x0000003c98567981 */ /* 0x0000e6000c1e1500 */
[----:B------:R-:W-:-:S04]  /*156a0*/  IMAD.WIDE R154, R161, 0x2, R12 ;  /* 0x00000002a19a7825 */ /* 0x000fc800078e020c */
[----:B------:R-:W-:-:S04]  /*156b0*/  IMAD.WIDE R14, R2, 0x2, R14 ;  /* 0x00000002020e7825 */ /* 0x000fc800078e020e */
[----:B------:R-:W-:Y:S01]  /*156c0*/  IMAD.WIDE R156, R160, 0x2, R4 ;  /* 0x00000002a09c7825 */ /* 0x000fe200078e0204 */
[----:B------:R1:W3:Y:S03]  /*156d0*/  LDG.E.U16 R85, desc[UR60][R14.64] ;  /* 0x0000003c0e557981 */ /* 0x0002e6000c1e1500 */
[----:B0-----:R-:W-:-:S04]  /*156e0*/  IMAD.WIDE R152, R2, 0x2, R16 ;  /* 0x0000000202987825 */ /* 0x001fc800078e0210 */
[C---:B------:R-:W-:Y:S01]  /*156f0*/  IMAD.WIDE R16, R2.reuse, 0x2, R154 ;  /* 0x0000000202107825 */ /* 0x040fe200078e029a */
[----:B------:R0:W3:Y:S03]  /*15700*/  LDG.E.U16 R84, desc[UR60][R152.64] ;  /* 0x0000003c98547981 */ /* 0x0000e6000c1e1500 */
[----:B-1----:R-:W-:Y:S01]  /*15710*/  IMAD.WIDE R14, R2, 0x2, R156 ;  /* 0x00000002020e7825 */ /* 0x002fe200078e029c */
[----:B------:R-:W3:Y:S03]  /*15720*/  LDG.E.U16 R83, desc[UR60][R16.64] ;  /* 0x0000003c10537981 */ /* 0x000ee6000c1e1500 */
[C---:B------:R-:W-:Y:S01]  /*15730*/  IMAD.WIDE R154, R160.reuse, 0x2, R8 ;  /* 0x00000002a09a7825 */ /* 0x040fe200078e0208 */
[----:B------:R1:W3:Y:S03]  /*15740*/  LDG.E.U16 R82, desc[UR60][R14.64] ;  /* 0x0000003c0e527981 */ /* 0x0002e6000c1e1500 */
[----:B------:R-:W-:-:S04]  /*15750*/  IMAD.WIDE R158, R160, 0x2, R6 ;  /* 0x00000002a09e7825 */ /* 0x000fc800078e0206 */
[----:B0-----:R-:W-:-:S04]  /*15760*/  IMAD.WIDE R152, R2, 0x2, R158 ;  /* 0x0000000202987825 */ /* 0x001fc800078e029e */
[----:B-1----:R-:W-:Y:S01]  /*15770*/  IMAD.WIDE R14, R2, 0x2, R154 ;  /* 0x00000002020e7825 */ /* 0x002fe200078e029a */
[----:B------:R-:W3:Y:S03]  /*15780*/  LDG.E.U16 R81, desc[UR60][R152.64] ;  /* 0x0000003c98517981 */ /* 0x000ee6000c1e1500 */
[----:B------:R-:W-:Y:S01]  /*15790*/  IMAD R158, R3, 0x5, RZ ;  /* 0x00000005039e7824 */ /* 0x000fe200078e02ff */
[----:B------:R0:W3:Y:S01]  /*157a0*/  LDG.E.U16 R80, desc[UR60][R14.64] ;  /* 0x0000003c0e507981 */ /* 0x0000e2000c1e1500 */
[----:B------:R-:W-:-:S04]  /*157b0*/  IMAD.WIDE R16, R160, 0x2, R12 ;  /* 0x00000002a0107825 */ /* 0x000fc800078e020c */
[----:B------:R-:W-:-:S04]  /*157c0*/  IMAD.WIDE R156, R158, 0x2, R6 ;  /* 0x000000029e9c7825 */ /* 0x000fc800078e0206 */
[----:B0-----:R-:W-:-:S04]  /*157d0*/  IMAD.WIDE R14, R158, 0x2, R8 ;  /* 0x000000029e0e7825 */ /* 0x001fc800078e0208 */
[----:B------:R-:W-:-:S04]  /*157e0*/  IMAD.WIDE R152, R158, 0x2, R4 ;  /* 0x000000029e987825 */ /* 0x000fc800078e0204 */
[----:B------:R-:W-:-:S04]  /*157f0*/  IMAD.WIDE R154, R2, 0x2, R16 ;  /* 0x00000002029a7825 */ /* 0x000fc800078e0210 */
[----:B------:R-:W-:Y:S01]  /*15800*/  IMAD R159, R3, 0x6, RZ ;  /* 0x00000006039f7824 */ /* 0x000fe200078e02ff */
[----:B------:R0:W3:Y:S01]  /*15810*/  LDG.E.U16 R79, desc[UR60][R154.64] ;  /* 0x0000003c9a4f7981 */ /* 0x0000e2000c1e1500 */
[----:B------:R-:W-:-:S04]  /*15820*/  IMAD.WIDE R14, R2, 0x2, R14 ;  /* 0x00000002020e7825 */ /* 0x000fc800078e020e */
[C---:B------:R-:W-:Y:S01]  /*15830*/  IMAD.WIDE R16, R2.reuse, 0x2, R156 ;  /* 0x0000000202107825 */ /* 0x040fe200078e029c */
[----:B------:R1:W3:Y:S03]  /*15840*/  LDG.E.U16 R76, desc[UR60][R14.64] ;  /* 0x0000003c0e4c7981 */ /* 0x0002e6000c1e1500 */
[----:B------:R-:W-:Y:S01]  /*15850*/  IMAD.WIDE R152, R2, 0x2, R152 ;  /* 0x0000000202987825 */ /* 0x000fe200078e0298 */
[----:B------:R-:W3:Y:S03]  /*15860*/  LDG.E.U16 R77, desc[UR60][R16.64] ;  /* 0x0000003c104d7981 */ /* 0x000ee6000c1e1500 */
[----:B------:R-:W-:Y:S01]  /*15870*/  IMAD.WIDE R156, R158, 0x2, R12 ;  /* 0x000000029e9c7825 */ /* 0x000fe200078e020c */
[----:B------:R4:W3:Y:S03]  /*15880*/  LDG.E.U16 R78, desc[UR60][R152.64] ;  /* 0x0000003c984e7981 */ /* 0x0008e6000c1e1500 */
[----:B0-----:R-:W-:-:S04]  /*15890*/  IMAD.WIDE R154, R159, 0x2, R4 ;  /* 0x000000029f9a7825 */ /* 0x001fc800078e0204 */
[----:B-1----:R-:W-:-:S04]  /*158a0*/  IMAD.WIDE R14, R159, 0x2, R8 ;  /* 0x000000029f0e7825 */ /* 0x002fc800078e0208 */
[----:B----4-:R-:W-:-:S04]  /*158b0*/  IMAD.WIDE R152, R2, 0x2, R156 ;  /* 0x0000000202987825 */ /* 0x010fc800078e029c */
[C---:B------:R-:W-:Y:S01]  /*158c0*/  IMAD.WIDE R16, R159.reuse, 0x2, R6 ;  /* 0x000000029f107825 */ /* 0x040fe200078e0206 */
[----:B------:R0:W4:Y:S03]  /*158d0*/  LDG.E.U16 R75, desc[UR60][R152.64] ;  /* 0x0000003c984b7981 */ /* 0x000126000c1e1500 */
[----:B------:R-:W-:-:S04]  /*158e0*/  IMAD.WIDE R156, R159, 0x2, R12 ;  /* 0x000000029f9c7825 */ /* 0x000fc800078e020c */
[----:B------:R-:W-:-:S04]  /*158f0*/  IMAD.WIDE R154, R2, 0x2, R154 ;  /* 0x00000002029a7825 */ /* 0x000fc800078e029a */
[----:B------:R-:W-:Y:S01]  /*15900*/  IMAD R158, R3, 0x7, RZ ;  /* 0x00000007039e7824 */ /* 0x000fe200078e02ff */
[----:B------:R1:W4:Y:S01]  /*15910*/  LDG.E.U16 R74, desc[UR60][R154.64] ;  /* 0x0000003c9a4a7981 */ /* 0x000322000c1e1500 */
[----:B------:R-:W-:-:S04]  /*15920*/  IMAD.WIDE R14, R2, 0x2, R14 ;  /* 0x00000002020e7825 */ /* 0x000fc800078e020e */
[C---:B0-----:R-:W-:Y:S01]  /*15930*/  IMAD.WIDE R152, R2.reuse, 0x2, R16 ;  /* 0x0000000202987825 */ /* 0x041fe200078e0210 */
[----:B------:R0:W4:Y:S03]  /*15940*/  LDG.E.U16 R72, desc[UR60][R14.64] ;  /* 0x0000003c0e487981 */ /* 0x000126000c1e1500 */
[----:B------:R-:W-:Y:S01]  /*15950*/  IMAD.WIDE R16, R2, 0x2, R156 ;  /* 0x0000000202107825 */ /* 0x000fe200078e029c */
[----:B------:R-:W-:Y:S01]  /*15960*/  SHF.L.U32 R160, R3, 0x3, RZ ;  /* 0x0000000303a07819 */ /* 0x000fe200000006ff */
[----:B------:R0:W4:Y:S02]  /*15970*/  LDG.E.U16 R73, desc[UR60][R152.64] ;  /* 0x0000003c98497981 */ /* 0x000124000c1e1500 */
[C---:B-1----:R-:W-:Y:S02]  /*15980*/  IMAD.WIDE R154, R158.reuse, 0x2, R4 ;  /* 0x000000029e9a7825 */ /* 0x042fe400078e0204 */
[----:B------:R1:W4:Y:S02]  /*15990*/  LDG.E.U16 R71, desc[UR60][R16.64] ;  /* 0x0000003c10477981 */ /* 0x000324000c1e1500 */
[----:B0-----:R-:W-:-:S04]  /*159a0*/  IMAD.WIDE R14, R158, 0x2, R6 ;  /* 0x000000029e0e7825 */ /* 0x001fc800078e0206 */
[----:B------:R-:W-:-:S04]  /*159b0*/  IMAD.WIDE R152, R2, 0x2, R154 ;  /* 0x0000000202987825 */ /* 0x000fc800078e029a */
[C---:B-1----:R-:W-:Y:S01]  /*159c0*/  IMAD.WIDE R16, R158.reuse, 0x2, R8 ;  /* 0x000000029e107825 */ /* 0x042fe200078e0208 */
[----:B------:R0:W4:Y:S03]  /*159d0*/  LDG.E.U16 R70, desc[UR60][R152.64] ;  /* 0x0000003c98467981 */ /* 0x000126000c1e1500 */
[----:B------:R-:W-:-:S04]  /*159e0*/  IMAD.WIDE R154, R158, 0x2, R12 ;  /* 0x000000029e9a7825 */ /* 0x000fc800078e020c */
[----:B------:R-:W-:-:S04]  /*159f0*/  IMAD.WIDE R14, R2, 0x2, R14 ;  /* 0x00000002020e7825 */ /* 0x000fc800078e020e */
[----:B------:R-:W-:Y:S01]  /*15a00*/  IMAD.WIDE R156, R160, 0x2, R4 ;  /* 0x00000002a09c7825 */ /* 0x000fe200078e0204 */
[----:B------:R1:W4:Y:S03]  /*15a10*/  LDG.E.U16 R69, desc[UR60][R14.64] ;  /* 0x0000003c0e457981 */ /* 0x000326000c1e1500 */
[----:B0-----:R-:W-:-:S04]  /*15a20*/  IMAD.WIDE R152, R2, 0x2, R16 ;  /* 0x0000000202987825 */ /* 0x001fc800078e0210 */
[C---:B------:R-:W-:Y:S01]  /*15a30*/  IMAD.WIDE R16, R2.reuse, 0x2, R154 ;  /* 0x0000000202107825 */ /* 0x040fe200078e029a */
[----:B------:R0:W4:Y:S03]  /*15a40*/  LDG.E.U16 R38, desc[UR60][R152.64] ;  /* 0x0000003c98267981 */ /* 0x000126000c1e1500 */
[----:B-1----:R-:W-:Y:S01]  /*15a50*/  IMAD.WIDE R14, R2, 0x2, R156 ;  /* 0x00000002020e7825 */ /* 0x002fe200078e029c */
[----:B------:R-:W4:Y:S03]  /*15a60*/  LDG.E.U16 R37, desc[UR60][R16.64] ;  /* 0x0000003c10257981 */ /* 0x000f26000c1e1500 */
[C---:B------:R-:W-:Y:S01]  /*15a70*/  IMAD.WIDE R154, R160.reuse, 0x2, R8 ;  /* 0x00000002a09a7825 */ /* 0x040fe200078e0208 */
[----:B------:R1:W2:Y:S03]  /*15a80*/  LDG.E.U16 R98, desc[UR60][R14.64] ;  /* 0x0000003c0e627981 */ /* 0x0002a6000c1e1500 */
[----:B------:R-:W-:-:S04]  /*15a90*/  IMAD.WIDE R158, R160, 0x2, R6 ;  /* 0x00000002a09e7825 */ /* 0x000fc800078e0206 */
[----:B0-----:R-:W-:-:S04]  /*15aa0*/  IMAD.WIDE R152, R2, 0x2, R158 ;  /* 0x0000000202987825 */ /* 0x001fc800078e029e */
[----:B-1----:R-:W-:Y:S01]  /*15ab0*/  IMAD.WIDE R14, R2, 0x2, R154 ;  /* 0x00000002020e7825 */ /* 0x002fe200078e029a */
[----:B------:R-:W3:Y:S03]  /*15ac0*/  LDG.E.U16 R97, desc[UR60][R152.64] ;  /* 0x0000003c98617981 */ /* 0x000ee6000c1e1500 */
[----:B------:R-:W-:Y:S01]  /*15ad0*/  IMAD R158, R3, 0x9, RZ ;  /* 0x00000009039e7824 */ /* 0x000fe200078e02ff */
[----:B------:R0:W4:Y:S01]  /*15ae0*/  LDG.E.U16 R96, desc[UR60][R14.64] ;  /* 0x0000003c0e607981 */ /* 0x000122000c1e1500 */
[----:B------:R-:W-:-:S04]  /*15af0*/  IMAD.WIDE R16, R160, 0x2, R12 ;  /* 0x00000002a0107825 */ /* 0x000fc800078e020c */
[----:B------:R-:W-:-:S04]  /*15b00*/  IMAD.WIDE R156, R158, 0x2, R6 ;  /* 0x000000029e9c7825 */ /* 0x000fc800078e0206 */
[----:B0-----:R-:W-:-:S04]  /*15b10*/  IMAD.WIDE R14, R158, 0x2, R8 ;  /* 0x000000029e0e7825 */ /* 0x001fc800078e0208 */
[----:B------:R-:W-:-:S04]  /*15b20*/  IMAD.WIDE R152, R158, 0x2, R4 ;  /* 0x000000029e987825 */ /* 0x000fc800078e0204 */
[----:B------:R-:W-:-:S04]  /*15b30*/  IMAD.WIDE R154, R2, 0x2, R16 ;  /* 0x00000002029a7825 */ /* 0x000fc800078e0210 */
[----:B------:R-:W-:Y:S01]  /*15b40*/  IMAD R159, R3, 0xa, RZ ;  /* 0x0000000a039f7824 */ /* 0x000fe200078e02ff */
[----:B------:R0:W4:Y:S01]  /*15b50*/  LDG.E.U16 R251, desc[UR60][R154.64] ;  /* 0x0000003c9afb7981 */ /* 0x000122000c1e1500 */
[----:B------:R-:W-:-:S04]  /*15b60*/  IMAD.WIDE R14, R2, 0x2, R14 ;  /* 0x00000002020e7825 */ /* 0x000fc800078e020e */
[C---:B------:R-:W-:Y:S01]  /*15b70*/  IMAD.WIDE R16, R2.reuse, 0x2, R156 ;  /* 0x0000000202107825 */ /* 0x040fe200078e029c */
[----:B------:R1:W4:Y:S03]  /*15b80*/  LDG.E.U16 R248, desc[UR60][R14.64] ;  /* 0x0000003c0ef87981 */ /* 0x000326000c1e1500 */
[----:B------:R-:W-:Y:S01]  /*15b90*/  IMAD.WIDE R152, R2, 0x2, R152 ;  /* 0x0000000202987825 */ /* 0x000fe200078e0298 */
[----:B------:R-:W4:Y:S03]  /*15ba0*/  LDG.E.U16 R249, desc[UR60][R16.64] ;  /* 0x0000003c10f97981 */ /* 0x000f26000c1e1500 */
[----:B------:R-:W-:Y:S01]  /*15bb0*/  IMAD.WIDE R156, R158, 0x2, R12 ;  /* 0x000000029e9c7825 */ /* 0x000fe200078e020c */
[----:B------:R1:W4:Y:S03]  /*15bc0*/  LDG.E.U16 R250, desc[UR60][R152.64] ;  /* 0x0000003c98fa7981 */ /* 0x000326000c1e1500 */
[----:B0-----:R-:W-:-:S04]  /*15bd0*/  IMAD.WIDE R154, R159, 0x2, R4 ;  /* 0x000000029f9a7825 */ /* 0x001fc800078e0204 */
[----:B-1----:R-:W-:-:S04]  /*15be0*/  IMAD.WIDE R14, R159, 0x2, R8 ;  /* 0x000000029f0e7825 */ /* 0x002fc800078e0208 */
[----:B------:R-:W-:-:S04]  /*15bf0*/  IMAD.WIDE R152, R2, 0x2, R156 ;  /* 0x0000000202987825 */ /* 0x000fc800078e029c */
        /* <DEDUP_REMOVED lines=10> */
[----:B------:R0:W4:Y:S03]  /*15ca0*/  LDG.E.U16 R244, desc[UR60][R152.64] ;  /* 0x0000003c98f47981 */ /* 0x000126000c1e1500 */
[C---:B-1----:R-:W-:Y:S01]  /*15cb0*/  IMAD.WIDE R154, R158.reuse, 0x2, R4 ;  /* 0x000000029e9a7825 */ /* 0x042fe200078e0204 */
[----:B------:R1:W4:Y:S03]  /*15cc0*/  LDG.E.U16 R242, desc[UR60][R16.64] ;  /* 0x0000003c10f27981 */ /* 0x000326000c1e1500 */
[----:B0-----:R-:W-:-:S04]  /*15cd0*/  IMAD.WIDE R14, R158, 0x2, R6 ;  /* 0x000000029e0e7825 */ /* 0x001fc800078e0206 */
[----:B------:R-:W-:Y:S02]  /*15ce0*/  IMAD R160, R3, 0xc, RZ ;  /* 0x0000000c03a07824 */ /* 0x000fe400078e02ff */
        /* <DEDUP_REMOVED lines=13> */
[----:B------:R1:W4:Y:S03]  /*15dc0*/  LDG.E.U16 R237, desc[UR60][R14.64] ;  /* 0x0000003c0eed7981 */ /* 0x000326000c1e1500 */
[----:B------:R-:W-:-:S04]  /*15dd0*/  IMAD.WIDE R158, R160, 0x2, R6 ;  /* 0x00000002a09e7825 */ /* 0x000fc800078e0206 */
[----:B0-----:R-:W-:-:S04]  /*15de0*/  IMAD.WIDE R152, R2, 0x2, R158 ;  /* 0x0000000202987825 */ /* 0x001fc800078e029e */
[----:B-1----:R-:W-:Y:S01]  /*15df0*/  IMAD.WIDE R14, R2, 0x2, R154 ;  /* 0x00000002020e7825 */ /* 0x002fe200078e029a */
[----:B------:R-:W4:Y:S03]  /*15e00*/  LDG.E.U16 R236, desc[UR60][R152.64] ;  /* 0x0000003c98ec7981 */ /* 0x000f26000c1e1500 */
        /* <DEDUP_REMOVED lines=43> */
[----:B------:R-:W4:Y:S03]  /*160c0*/  LDG.E.U16 R223, desc[UR60][R152.64] ;  /* 0x0000003c98df7981 */ /* 0x000f26000c1e1500 */
[----:B-1----:R-:W-:Y:S01]  /*160d0*/  IMAD.WIDE R14, R2, 0x2, R156 ;  /* 0x00000002020e7825 */ /* 0x002fe200078e029c */
[----:B------:R0:W4:Y:S03]  /*160e0*/  LDG.E.U16 R222, desc[UR60][R16.64] ;  /* 0x0000003c10de7981 */ /* 0x000126000c1e1500 */
[C---:B------:R-:W-:Y:S01]  /*160f0*/  IMAD.WIDE R154, R160.reuse, 0x2, R8 ;  /* 0x00000002a09a7825 */ /* 0x040fe200078e0208 */
[----:B------:R1:W4:Y:S03]  /*16100*/  LDG.E.U16 R221, desc[UR60][R14.64] ;  /* 0x0000003c0edd7981 */ /* 0x000326000c1e1500 */
[----:B------:R-:W-:-:S04]  /*16110*/  IMAD.WIDE R158, R160, 0x2, R6 ;  /* 0x00000002a09e7825 */ /* 0x000fc800078e0206 */
[----:B0-----:R-:W-:-:S04]  /*16120*/  IMAD.WIDE R16, R160, 0x2, R12 ;  /* 0x00000002a0107825 */ /* 0x001fc800078e020c */
[----:B-1----:R-:W-:-:S04]  /*16130*/  IMAD.WIDE R14, R2, 0x2, R154 ;  /* 0x00000002020e7825 */ /* 0x002fc800078e029a */
[C---:B------:R-:W-:Y:S01]  /*16140*/  IMAD.WIDE R152, R2.reuse, 0x2, R158 ;  /* 0x0000000202987825 */ /* 0x040fe200078e029e */
[----:B------:R0:W4:Y:S03]  /*16150*/  LDG.E.U16 R219, desc[UR60][R14.64] ;  /* 0x0000003c0edb7981 */ /* 0x000126000c1e1500 */
[----:B------:R-:W-:Y:S01]  /*16160*/  IMAD R158, R3, 0x11, RZ ;  /* 0x00000011039e7824 */ /* 0x000fe200078e02ff */
[----:B------:R1:W4:Y:S01]  /*16170*/  LDG.E.U16 R220, desc[UR60][R152.64] ;  /* 0x0000003c98dc7981 */ /* 0x000322000c1e1500 */
[----:B------:R-:W-:-:S04]  /*16180*/  IMAD.WIDE R154, R2, 0x2, R16 ;  /* 0x00000002029a7825 */ /* 0x000fc800078e0210 */
[C---:B------:R-:W-:Y:S01]  /*16190*/  IMAD.WIDE R156, R158.reuse, 0x2, R6 ;  /* 0x000000029e9c7825 */ /* 0x040fe200078e0206 */
[----:B------:R2:W4:Y:S03]  /*161a0*/  LDG.E.U16 R218, desc[UR60][R154.64] ;  /* 0x0000003c9ada7981 */ /* 0x000526000c1e1500 */
[----:B0-----:R-:W-:-:S04]  /*161b0*/  IMAD.WIDE R14, R158, 0x2, R8 ;  /* 0x000000029e0e7825 */ /* 0x001fc800078e0208 */
[----:B-1----:R-:W-:-:S04]  /*161c0*/  IMAD.WIDE R152, R158, 0x2, R4 ;  /* 0x000000029e987825 */ /* 0x002fc800078e0204 */
[----:B------:R-:W-:Y:S02]  /*161d0*/  IMAD R159, R3, 0x12, RZ ;  /* 0x00000012039f7824 */ /* 0x000fe400078e02ff */
[----:B------:R-:W-:-:S04]  /*161e0*/  IMAD.WIDE R16, R2, 0x2, R156 ;  /* 0x0000000202107825 */ /* 0x000fc800078e029c */
[C---:B------:R-:W-:Y:S01]  /*161f0*/  IMAD.WIDE R14, R2.reuse, 0x2, R14 ;  /* 0x00000002020e7825 */ /* 0x040fe200078e020e */
[----:B------:R-:W4:Y:S03]  /*16200*/  LDG.E.U16 R216, desc[UR60][R16.64] ;  /* 0x0000003c10d87981 */ /* 0x000f26000c1e1500 */
[----:B------:R-:W-:Y:S01]  /*16210*/  IMAD.WIDE R152, R2, 0x2, R152 ;  /* 0x0000000202987825 */ /* 0x000fe200078e0298 */
[----:B------:R0:W4:Y:S03]  /*16220*/  LDG.E.U16 R215, desc[UR60][R14.64] ;  /* 0x0000003c0ed77981 */ /* 0x000126000c1e1500 */
[----:B------:R-:W-:Y:S01]  /*16230*/  IMAD.WIDE R156, R158, 0x2, R12 ;  /* 0x000000029e9c7825 */ /* 0x000fe200078e020c */
[----:B------:R1:W4:Y:S03]  /*16240*/  LDG.E.U16 R217, desc[UR60][R152.64] ;  /* 0x0000003c98d97981 */ /* 0x000326000c1e1500 */
[----:B--2---:R-:W-:-:S04]  /*16250*/  IMAD.WIDE R154, R159, 0x2, R4 ;  /* 0x000000029f9a7825 */ /* 0x004fc800078e0204 */
[----:B0-----:R-:W-:-:S04]  /*16260*/  IMAD.WIDE R14, R159, 0x2, R8 ;  /* 0x000000029f0e7825 */ /* 0x001fc800078e0208 */
[----:B-1----:R-:W-:-:S04]  /*16270*/  IMAD.WIDE R152, R2, 0x2, R156 ;  /* 0x0000000202987825 */ /* 0x002fc800078e029c */
[C---:B------:R-:W-:Y:S01]  /*16280*/  IMAD.WIDE R16, R159.reuse, 0x2, R6 ;  /* 0x000000029f107825 */ /* 0x040fe200078e0206 */
[----:B------:R0:W2:Y:S03]  /*16290*/  LDG.E.U16 R214, desc[UR60][R152.64] ;  /* 0x0000003c98d67981 */ /* 0x0000a6000c1e1500 */
[----:B------:R-:W-:-:S04]  /*162a0*/  IMAD.WIDE R156, R159, 0x2, R12 ;  /* 0x000000029f9c7825 */ /* 0x000fc800078e020c */
[----:B------:R-:W-:-:S04]  /*162b0*/  IMAD.WIDE R154, R2, 0x2, R154 ;  /* 0x00000002029a7825 */ /* 0x000fc800078e029a */
[----:B------:R-:W-:Y:S01]  /*162c0*/  IMAD R158, R3, 0x13, RZ ;  /* 0x00000013039e7824 */ /* 0x000fe200078e02ff */
[----:B------:R1:W2:Y:S01]  /*162d0*/  LDG.E.U16 R213, desc[UR60][R154.64] ;  /* 0x0000003c9ad57981 */ /* 0x0002a2000c1e1500 */
[----:B------:R-:W-:-:S04]  /*162e0*/  IMAD.WIDE R14, R2, 0x2, R14 ;  /* 0x00000002020e7825 */ /* 0x000fc800078e020e */
[C---:B0-----:R-:W-:Y:S01]  /*162f0*/  IMAD.WIDE R152, R2.reuse, 0x2, R16 ;  /* 0x0000000202987825 */ /* 0x041fe200078e0210 */
[----:B------:R0:W2:Y:S03]  /*16300*/  LDG.E.U16 R211, desc[UR60][R14.64] ;  /* 0x0000003c0ed37981 */ /* 0x0000a6000c1e1500 */
[----:B------:R-:W-:Y:S01]  /*16310*/  IMAD.WIDE R16, R2, 0x2, R156 ;  /* 0x0000000202107825 */ /* 0x000fe200078e029c */
[----:B------:R3:W2:Y:S03]  /*16320*/  LDG.E.U16 R212, desc[UR60][R152.64] ;  /* 0x0000003c98d47981 */ /* 0x0006a6000c1e1500 */
[C---:B-1----:R-:W-:Y:S01]  /*16330*/  IMAD.WIDE R154, R158.reuse, 0x2, R4 ;  /* 0x000000029e9a7825 */ /* 0x042fe200078e0204 */
[----:B------:R1:W2:Y:S03]  /*16340*/  LDG.E.U16 R210, desc[UR60][R16.64] ;  /* 0x0000003c10d27981 */ /* 0x0002a6000c1e1500 */
[----:B0-----:R-:W-:-:S04]  /*16350*/  IMAD.WIDE R14, R158, 0x2, R6 ;  /* 0x000000029e0e7825 */ /* 0x001fc800078e0206 */
[----:B------:R-:W-:Y:S02]  /*16360*/  IMAD R160, R3, 0x14, RZ ;  /* 0x0000001403a07824 */ /* 0x000fe400078e02ff */
[----:B---3--:R-:W-:-:S04]  /*16370*/  IMAD.WIDE R152, R2, 0x2, R154 ;  /* 0x0000000202987825 */ /* 0x008fc800078e029a */
[C---:B-1----:R-:W-:Y:S01]  /*16380*/  IMAD.WIDE R16, R158.reuse, 0x2, R8 ;  /* 0x000000029e107825 */ /* 0x042fe200078e0208 */
[----:B------:R0:W3:Y:S03]  /*16390*/  LDG.E.U16 R209, desc[UR60][R152.64] ;  /* 0x0000003c98d17981 */ /* 0x0000e6000c1e1500 */
[----:B------:R-:W-:-:S04]  /*163a0*/  IMAD.WIDE R154, R158, 0x2, R12 ;  /* 0x000000029e9a7825 */ /* 0x000fc800078e020c */
[----:B------:R-:W-:-:S04]  /*163b0*/  IMAD.WIDE R14, R2, 0x2, R14 ;  /* 0x00000002020e7825 */ /* 0x000fc800078e020e */
[----:B------:R-:W-:Y:S01]  /*163c0*/  IMAD.WIDE R156, R160, 0x2, R4 ;  /* 0x00000002a09c7825 */ /* 0x000fe200078e0204 */
[----:B------:R1:W3:Y:S03]  /*163d0*/  LDG.E.U16 R208, desc[UR60][R14.64] ;  /* 0x0000003c0ed07981 */ /* 0x0002e6000c1e1500 */
[----:B0-----:R-:W-:-:S04]  /*163e0*/  IMAD.WIDE R152, R2, 0x2, R16 ;  /* 0x0000000202987825 */ /* 0x001fc800078e0210 */
[----:B------:R-:W-:Y:S01]  /*163f0*/  IMAD.WIDE R16, R2, 0x2, R154 ;  /* 0x0000000202107825 */ /* 0x000fe200078e029a */
[----:B------:R-:W3:Y:S03]  /*16400*/  LDG.E.U16 R207, desc[UR60][R152.64] ;  /* 0x0000003c98cf7981 */ /* 0x000ee6000c1e1500 */
[C---:B------:R-:W-:Y:S01]  /*16410*/  IMAD.WIDE R154, R160.reuse, 0x2, R8 ;  /* 0x00000002a09a7825 */ /* 0x040fe200078e0208 */
[----:B------:R0:W3:Y:S03]  /*16420*/  LDG.E.U16 R206, desc[UR60][R16.64] ;  /* 0x0000003c10ce7981 */ /* 0x0000e6000c1e1500 */
[----:B------:R-:W-:-:S04]  /*16430*/  IMAD.WIDE R158, R160, 0x2, R6 ;  /* 0x00000002a09e7825 */ /* 0x000fc800078e0206 */
[----:B-1----:R-:W-:-:S04]  /*16440*/  IMAD.WIDE R14, R2, 0x2, R156 ;  /* 0x00000002020e7825 */ /* 0x002fc800078e029c */
[----:B------:R-:W-:Y:S01]  /*16450*/  IMAD R161, R3, 0x15, RZ ;  /* 0x0000001503a17824 */ /* 0x000fe200078e02ff */
[----:B------:R1:W3:Y:S01]  /*16460*/  LDG.E.U16 R205, desc[UR60][R14.64] ;  /* 0x0000003c0ecd7981 */ /* 0x0002e2000c1e1500 */
[----:B0-----:R-:W-:-:S04]  /*16470*/  IMAD.WIDE R16, R2, 0x2, R154 ;  /* 0x0000000202107825 */ /* 0x001fc800078e029a */
[----:B------:R-:W-:Y:S01]  /*16480*/  IMAD.WIDE R154, R161, 0x2, R4 ;  /* 0x00000002a19a7825 */ /* 0x000fe200078e0204 */
[----:B------:R0:W3:Y:S03]  /*16490*/  LDG.E.U16 R203, desc[UR60][R16.64] ;  /* 0x0000003c10cb7981 */ /* 0x0000e6000c1e1500 */
[----:B------:R-:W-:-:S04]  /*164a0*/  IMAD.WIDE R152, R2, 0x2, R158 ;  /* 0x0000000202987825 */ /* 0x000fc800078e029e */
[----:B-1----:R-:W-:Y:S01]  /*164b0*/  IMAD.WIDE R14, R160, 0x2, R12 ;  /* 0x00000002a00e7825 */ /* 0x002fe200078e020c */
[----:B------:R1:W3:Y:S03]  /*164c0*/  LDG.E.U16 R204, desc[UR60][R152.64] ;  /* 0x0000003c98cc7981 */ /* 0x0002e6000c1e1500 */
[----:B------:R-:W-:-:S04]  /*164d0*/  IMAD.WIDE R158, R161, 0x2, R6 ;  /* 0x00000002a19e7825 */ /* 0x000fc800078e0206 */
[----:B------:R-:W-:Y:S02]  /*164e0*/  IMAD R160, R3, 0x16, RZ ;  /* 0x0000001603a07824 */ /* 0x000fe400078e02ff */
[----:B0-----:R-:W-:-:S04]  /*164f0*/  IMAD.WIDE R16, R2, 0x2, R154 ;  /* 0x0000000202107825 */ /* 0x001fc800078e029a */
[----:B-1----:R-:W-:Y:S01]  /*16500*/  IMAD.WIDE R152, R2, 0x2, R14 ;  /* 0x0000000202987825 */ /* 0x002fe200078e020e */
[----:B------:R0:W3:Y:S03]  /*16510*/  LDG.E.U16 R201, desc[UR60][R16.64] ;  /* 0x0000003c10c97981 */ /* 0x0000e6000c1e1500 */
[C---:B------:R-:W-:Y:S01]  /*16520*/  IMAD.WIDE R154, R161.reuse, 0x2, R12 ;  /* 0x00000002a19a7825 */ /* 0x040fe200078e020c */
[----:B------:R1:W3:Y:S03]  /*16530*/  LDG.E.U16 R202, desc[UR60][R152.64] ;  /* 0x0000003c98ca7981 */ /* 0x0002e6000c1e1500 */
[----:B------:R-:W-:-:S04]  /*16540*/  IMAD.WIDE R156, R161, 0x2, R8 ;  /* 0x00000002a19c7825 */ /* 0x000fc800078e0208 */
[----:B------:R-:W-:-:S04]  /*16550*/  IMAD.WIDE R14, R2, 0x2, R158 ;  /* 0x00000002020e7825 */ /* 0x000fc800078e029e */
[----:B------:R-:W-:Y:S01]  /*16560*/  IMAD.WIDE R158, R160, 0x2, R4 ;  /* 0x00000002a09e7825 */ /* 0x000fe200078e0204 */
[----:B------:R1:W3:Y:S03]  /*16570*/  LDG.E.U16 R200, desc[UR60][R14.64] ;  /* 0x0000003c0ec87981 */ /* 0x0002e6000c1e1500 */
[----:B0-----:R-:W-:-:S04]  /*16580*/  IMAD.WIDE R16, R2, 0x2, R154 ;  /* 0x0000000202107825 */ /* 0x001fc800078e029a */
[----:B-1----:R-:W-:Y:S01]  /*16590*/  IMAD.WIDE R152, R2, 0x2, R156 ;  /* 0x0000000202987825 */ /* 0x002fe200078e029c */
[----:B------:R-:W3:Y:S03]  /*165a0*/  LDG.E.U16 R198, desc[UR60][R16.64] ;  /* 0x0000003c10c67981 */ /* 0x000ee6000c1e1500 */
[----:B------:R-:W-:Y:S01]  /*165b0*/  IMAD.WIDE R154, R160, 0x2, R6 ;  /* 0x00000002a09a7825 */ /* 0x000fe200078e0206 */
[----:B------:R0:W3:Y:S03]  /*165c0*/  LDG.E.U16 R199, desc[UR60][R152.64] ;  /* 0x0000003c98c77981 */ /* 0x0000e6000c1e1500 */
[----:B------:R-:W-:-:S04]  /*165d0*/  IMAD.WIDE R14, R2, 0x2, R158 ;  /* 0x00000002020e7825 */ /* 0x000fc800078e029e */
[----:B------:R-:W-:Y:S01]  /*165e0*/  IMAD.WIDE R156, R160, 0x2, R8 ;  /* 0x00000002a09c7825 */ /* 0x000fe200078e0208 */
[----:B------:R1:W3:Y:S03]  /*165f0*/  LDG.E.U16 R197, desc[UR60][R14.64] ;  /* 0x0000003c0ec57981 */ /* 0x0002e6000c1e1500 */
[----:B------:R-:W-:Y:S02]  /*16600*/  IMAD R247, R3, 0x17, RZ ;  /* 0x0000001703f77824 */ /* 0x000fe400078e02ff */
[----:B0-----:R-:W-:-:S04]  /*16610*/  IMAD.WIDE R152, R2, 0x2, R154 ;  /* 0x0000000202987825 */ /* 0x001fc800078e029a */
[----:B------:R-:W-:Y:S01]  /*16620*/  IMAD.WIDE R16, R2, 0x2, R156 ;  /* 0x0000000202107825 */ /* 0x000fe200078e029c */
[----:B------:R0:W3:Y:S03]  /*16630*/  LDG.E.U16 R196, desc[UR60][R152.64] ;  /* 0x0000003c98c47981 */ /* 0x0000e6000c1e1500 */
[----:B-1----:R-:W-:Y:S01]  /*16640*/  IMAD.WIDE R14, R160, 0x2, R12 ;  /* 0x00000002a00e7825 */ /* 0x002fe200078e020c */
[----:B------:R1:W3:Y:S03]  /*16650*/  LDG.E.U16 R195, desc[UR60][R16.64] ;  /* 0x0000003c10c37981 */ /* 0x0002e6000c1e1500 */
[----:B------:R-:W-:-:S04]  /*16660*/  IMAD.WIDE R154, R247, 0x2, R4 ;  /* 0x00000002f79a7825 */ /* 0x000fc800078e0204 */
[----:B------:R-:W-:-:S04]  /*16670*/  IMAD.WIDE R156, R247, 0x2, R6 ;  /* 0x00000002f79c7825 */ /* 0x000fc800078e0206 */
[----:B------:R-:W-:Y:S02]  /*16680*/  IMAD R158, R3, 0x18, RZ ;  /* 0x00000018039e7824 */ /* 0x000fe400078e02ff */
[----:B0-----:R-:W-:-:S04]  /*16690*/  IMAD.WIDE R152, R2, 0x2, R14 ;  /* 0x0000000202987825 */ /* 0x001fc800078e020e */
[C---:B-1----:R-:W-:Y:S01]  /*166a0*/  IMAD.WIDE R16, R2.reuse, 0x2, R154 ;  /* 0x0000000202107825 */ /* 0x042fe200078e029a */
[----:B------:R0:W3:Y:S03]  /*166b0*/  LDG.E.U16 R194, desc[UR60][R152.64] ;  /* 0x0000003c98c27981 */ /* 0x0000e6000c1e1500 */
[----:B------:R-:W-:Y:S01]  /*166c0*/  IMAD.WIDE R14, R2, 0x2, R156 ;  /* 0x00000002020e7825 */ /* 0x000fe200078e029c */
[----:B------:R1:W3:Y:S03]  /*166d0*/  LDG.E.U16 R193, desc[UR60][R16.64] ;  /* 0x0000003c10c17981 */ /* 0x0002e6000c1e1500 */
[----:B------:R-:W-:Y:S01]  /*166e0*/  IMAD.WIDE R154, R247, 0x2, R8 ;  /* 0x00000002f79a7825 */ /* 0x000fe200078e0208 */
[----:B------:R1:W3:Y:S03]  /*166f0*/  LDG.E.U16 R192, desc[UR60][R14.64] ;  /* 0x0000003c0ec07981 */ /* 0x0002e6000c1e1500 */
[----:B------:R-:W-:-:S04]  /*16700*/  IMAD.WIDE R156, R158, 0x2, R4 ;  /* 0x000000029e9c7825 */ /* 0x000fc800078e0204 */
[----:B0-----:R-:W-:-:S04]  /*16710*/  IMAD.WIDE R152, R2, 0x2, R154 ;  /* 0x0000000202987825 */ /* 0x001fc800078e029a */
[----:B-1----:R-:W-:Y:S01]  /*16720*/  IMAD.WIDE R16, R2, 0x2, R156 ;  /* 0x0000000202107825 */ /* 0x002fe200078e029c */
[----:B------:R0:W3:Y:S03]  /*16730*/  LDG.E.U16 R191, desc[UR60][R152.64] ;  /* 0x0000003c98bf7981 */ /* 0x0000e6000c1e1500 */
[C---:B------:R-:W-:Y:S01]  /*16740*/  IMAD.WIDE R14, R158.reuse, 0x2, R6 ;  /* 0x000000029e0e7825 */ /* 0x040fe200078e0206 */
[----:B------:R1:W2:Y:S03]  /*16750*/  LDG.E.U16 R190, desc[UR60][R16.64] ;  /* 0x0000003c10be7981 */ /* 0x0002a6000c1e1500 */
[----:B------:R-:W-:-:S04]  /*16760*/  IMAD.WIDE R154, R158, 0x2, R8 ;  /* 0x000000029e9a7825 */ /* 0x000fc800078e0208 */
[----:B------:R-:W-:-:S04]  /*16770*/  IMAD.WIDE R156, R158, 0x2, R12 ;  /* 0x000000029e9c7825 */ /* 0x000fc800078e020c */
[----:B------:R-:W-:Y:S02]  /*16780*/  IMAD R160, R3, 0x19, RZ ;  /* 0x0000001903a07824 */ /* 0x000fe400078e02ff */
[----:B0-----:R-:W-:-:S04]  /*16790*/  IMAD.WIDE R152, R2, 0x2, R14 ;  /* 0x0000000202987825 */ /* 0x001fc800078e020e */
[C---:B-1----:R-:W-:Y:S01]  /*167a0*/  IMAD.WIDE R16, R2.reuse, 0x2, R154 ;  /* 0x0000000202107825 */ /* 0x042fe200078e029a */
[----:B------:R-:W3:Y:S03]  /*167b0*/  LDG.E.U16 R189, desc[UR60][R152.64] ;  /* 0x0000003c98bd7981 */ /* 0x000ee6000c1e1500 */
[----:B------:R-:W-:Y:S01]  /*167c0*/  IMAD.WIDE R14, R2, 0x2, R156 ;  /* 0x00000002020e7825 */ /* 0x000fe200078e029c */
[----:B------:R0:W3:Y:S03]  /*167d0*/  LDG.E.U16 R188, desc[UR60][R16.64] ;  /* 0x0000003c10bc7981 */ /* 0x0000e6000c1e1500 */
[----:B------:R-:W-:Y:S01]  /*167e0*/  IMAD.WIDE R154, R160, 0x2, R6 ;  /* 0x00000002a09a7825 */ /* 0x000fe200078e0206 */
[----:B------:R1:W3:Y:S03]  /*167f0*/  LDG.E.U16 R187, desc[UR60][R14.64] ;  /* 0x0000003c0ebb7981 */ /* 0x0002e6000c1e1500 */
[----:B0-----:R-:W-:-:S04]  /*16800*/  IMAD.WIDE R16, R2, 0x2, R154 ;  /* 0x0000000202107825 */ /* 0x001fc800078e029a */
[C---:B-1----:R-:W-:Y:S01]  /*16810*/  IMAD.WIDE R14, R160.reuse, 0x2, R8 ;  /* 0x00000002a00e7825 */ /* 0x042fe200078e0208 */
[----:B------:R0:W3:Y:S03]  /*16820*/  LDG.E.U16 R183, desc[UR60][R16.64] ;  /* 0x0000003c10b77981 */ /* 0x0000e6000c1e1500 */
[----:B------:R-:W-:-:S04]  /*16830*/  IMAD.WIDE R154, R160, 0x2, R12 ;  /* 0x00000002a09a7825 */ /* 0x000fc800078e020c */
[----:B------:R-:W-:-:S04]  /*16840*/  IMAD.WIDE R158, R160, 0x2, R4 ;  /* 0x00000002a09e7825 */ /* 0x000fc800078e0204 */
[----:B0-----:R-:W-:-:S04]  /*16850*/  IMAD.WIDE R16, R2, 0x2, R14 ;  /* 0x0000000202107825 */ /* 0x001fc800078e020e */
[C---:B------:R-:W-:Y:S01]  /*16860*/  IMAD.WIDE R14, R2.reuse, 0x2, R154 ;  /* 0x00000002020e7825 */ /* 0x040fe200078e029a */
[----:B------:R0:W3:Y:S03]  /*16870*/  LDG.E.U16 R180, desc[UR60][R16.64] ;  /* 0x0000003c10b47981 */ /* 0x0000e6000c1e1500 */
[C---:B------:R-:W-:Y:S01]  /*16880*/  IMAD.WIDE R152, R2.reuse, 0x2, R158 ;  /* 0x0000000202987825 */ /* 0x040fe200078e029e */
[----:B------:R1:W3:Y:S04]  /*16890*/  LDG.E.U16 R179, desc[UR60][R14.64] ;  /* 0x0000003c0eb37981 */ /* 0x0002e8000c1e1500 */
[----:B------:R1:W3:Y:S01]  /*168a0*/  LDG.E.U16 R186, desc[UR60][R152.64] ;  /* 0x0000003c98ba7981 */ /* 0x0002e2000c1e1500 */
[----:B0-----:R-:W-:-:S04]  /*168b0*/  IMAD.WIDE R16, R2, 0x2, R8 ;  /* 0x0000000202107825 */ /* 0x001fc800078e0208 */
[C---:B-1----:R-:W-:Y:S01]  /*168c0*/  IMAD.WIDE R14, R2.reuse, 0x2, R12 ;  /* 0x00000002020e7825 */ /* 0x042fe200078e020c */
[----:B------:R0:W4:Y:S03]  /*168d0*/  LDG.E.U16 R178, desc[UR60][R16.64] ;  /* 0x0000003c10b27981 */ /* 0x000126000c1e1500 */
        /* <DEDUP_REMOVED lines=8> */
[----:B------:R0:W2:Y:S03]  /*16960*/  LDG.E.U16 R176, desc[UR60][R154.64] ;  /* 0x0000003c9ab07981 */ /* 0x0000a6000c1e1500 */
[----:B------:R-:W-:Y:S01]  /*16970*/  IMAD.WIDE R14, R2, 0x2, R152 ;  /* 0x00000002020e7825 */ /* 0x000fe200078e0298 */
[----:B------:R1:W2:Y:S04]  /*16980*/  LDG.E.U16 R175, desc[UR60][R16.64] ;  /* 0x0000003c10af7981 */ /* 0x0002a8000c1e1500 */
[----:B------:R1:W2:Y:S01]  /*16990*/  LDG.E.U16 R174, desc[UR60][R14.64] ;  /* 0x0000003c0eae7981 */ /* 0x0002a2000c1e1500 */
[----:B0-----:R-:W-:-:S02]  /*169a0*/  IMAD R154, R3, 0x1b, RZ ;  /* 0x0000001b039a7824 */ /* 0x001fc400078e02ff */
[----:B------:R-:W-:-:S04]  /*169b0*/  IMAD.WIDE R156, R2, 0x2, R4 ;  /* 0x00000002029c7825 */ /* 0x000fc800078e0204 */
[C---:B-1----:R-:W-:Y:S01]  /*169c0*/  IMAD.WIDE R16, R154.reuse, 0x2, R6 ;  /* 0x000000029a107825 */ /* 0x042fe200078e0206 */
[----:B------:R0:W2:Y:S03]  /*169d0*/  LDG.E.U16 R182, desc[UR60][R156.64] ;  /* 0x0000003c9cb67981 */ /* 0x0000a6000c1e1500 */
[----:B------:R-:W-:-:S04]  /*169e0*/  IMAD.WIDE R14, R154, 0x2, R8 ;  /* 0x000000029a0e7825 */ /* 0x000fc800078e0208 */
[----:B------:R-:W-:-:S04]  /*169f0*/  IMAD.WIDE R152, R154, 0x2, R4 ;  /* 0x000000029a987825 */ /* 0x000fc800078e0204 */
[----:B------:R-:W-:-:S04]  /*16a00*/  IMAD.WIDE R16, R2, 0x2, R16 ;  /* 0x0000000202107825 */ /* 0x000fc800078e0210 */
[C---:B------:R-:W-:Y:S01]  /*16a10*/  IMAD.WIDE R14, R2.reuse, 0x2, R14 ;  /* 0x00000002020e7825 */ /* 0x040fe200078e020e */
[----:B------:R1:W2:Y:S03]  /*16a20*/  LDG.E.U16 R172, desc[UR60][R16.64] ;  /* 0x0000003c10ac7981 */ /* 0x0002a6000c1e1500 */
[----:B0-----:R-:W-:Y:S01]  /*16a30*/  IMAD R156, R3, 0x1c, RZ ;  /* 0x0000001c039c7824 */ /* 0x001fe200078e02ff */
[----:B------:R0:W2:Y:S01]  /*16a40*/  LDG.E.U16 R171, desc[UR60][R14.64] ;  /* 0x0000003c0eab7981 */ /* 0x0000a2000c1e1500 */
[----:B------:R-:W-:-:S04]  /*16a50*/  IMAD.WIDE R152, R2, 0x2, R152 ;  /* 0x0000000202987825 */ /* 0x000fc800078e0298 */
[----:B-1----:R-:W-:Y:S01]  /*16a60*/  IMAD.WIDE R16, R156, 0x2, R4 ;  /* 0x000000029c107825 */ /* 0x002fe200078e0204 */
[----:B------:R1:W2:Y:S03]  /*16a70*/  LDG.E.U16 R173, desc[UR60][R152.64] ;  /* 0x0000003c98ad7981 */ /* 0x0002a6000c1e1500 */
[----:B0-----:R-:W-:-:S04]  /*16a80*/  IMAD.WIDE R14, R154, 0x2, R12 ;  /* 0x000000029a0e7825 */ /* 0x001fc800078e020c */
[----:B------:R-:W-:-:S04]  /*16a90*/  IMAD.WIDE R154, R156, 0x2, R6 ;  /* 0x000000029c9a7825 */ /* 0x000fc800078e0206 */
[----:B-1----:R-:W-:-:S04]  /*16aa0*/  IMAD.WIDE R152, R2, 0x2, R14 ;  /* 0x0000000202987825 */ /* 0x002fc800078e020e */
[C---:B------:R-:W-:Y:S01]  /*16ab0*/  IMAD.WIDE R16, R2.reuse, 0x2, R16 ;  /* 0x0000000202107825 */ /* 0x040fe200078e0210 */
[----:B------:R-:W2:Y:S03]  /*16ac0*/  LDG.E.U16 R170, desc[UR60][R152.64] ;  /* 0x0000003c98aa7981 */ /* 0x000ea6000c1e1500 */
[----:B------:R-:W-:Y:S01]  /*16ad0*/  IMAD.WIDE R14, R2, 0x2, R154 ;  /* 0x00000002020e7825 */ /* 0x000fe200078e029a */
[----:B------:R0:W2:Y:S03]  /*16ae0*/  LDG.E.U16 R169, desc[UR60][R16.64] ;  /* 0x0000003c10a97981 */ /* 0x0000a6000c1e1500 */
[----:B------:R-:W-:Y:S01]  /*16af0*/  IMAD R157, R3, 0x1d, RZ ;  /* 0x0000001d039d7824 */ /* 0x000fe200078e02ff */
[----:B------:R1:W2:Y:S01]  /*16b00*/  LDG.E.U16 R168, desc[UR60][R14.64] ;  /* 0x0000003c0ea87981 */ /* 0x0002a2000c1e1500 */
        /* <DEDUP_REMOVED lines=18> */
[----:B0-----:R-:W-:-:S04]  /*16c30*/  IMAD R154, R3, 0x1e, RZ ;  /* 0x0000001e039a7824 */ /* 0x001fc800078e02ff */
[----:B-1----:R-:W-:-:S04]  /*16c40*/  IMAD.WIDE R16, R154, 0x2, R6 ;  /* 0x000000029a107825 */ /* 0x002fc800078e0206 */
[----:B------:R-:W-:-:S04]  /*16c50*/  IMAD.WIDE R14, R154, 0x2, R8 ;  /* 0x000000029a0e7825 */ /* 0x000fc800078e0208 */
[----:B------:R-:W-:-:S04]  /*16c60*/  IMAD.WIDE R152, R154, 0x2, R4 ;  /* 0x000000029a987825 */ /* 0x000fc800078e0204 */
[----:B------:R-:W-:-:S04]  /*16c70*/  IMAD.WIDE R16, R2, 0x2, R16 ;  /* 0x0000000202107825 */ /* 0x000fc800078e0210 */
[C---:B------:R-:W-:Y:S01]  /*16c80*/  IMAD.WIDE R14, R2.reuse, 0x2, R14 ;  /* 0x00000002020e7825 */ /* 0x040fe200078e020e */
[----:B------:R0:W2:Y:S03]  /*16c90*/  LDG.E.U16 R160, desc[UR60][R16.64] ;  /* 0x0000003c10a07981 */ /* 0x0000a6000c1e1500 */
[----:B------:R-:W-:Y:S01]  /*16ca0*/  IMAD R252, R3, 0x1f, RZ ;  /* 0x0000001f03fc7824 */ /* 0x000fe200078e02ff */
[----:B------:R1:W2:Y:S01]  /*16cb0*/  LDG.E.U16 R159, desc[UR60][R14.64] ;  /* 0x0000003c0e9f7981 */ /* 0x0002a2000c1e1500 */
[----:B------:R-:W-:-:S04]  /*16cc0*/  IMAD.WIDE R152, R2, 0x2, R152 ;  /* 0x0000000202987825 */ /* 0x000fc800078e0298 */
[--C-:B0-----:R-:W-:Y:S01]  /*16cd0*/  IMAD.WIDE R16, R247, 0x2, R12.reuse ;  /* 0x00000002f7107825 */ /* 0x101fe200078e020c */
[----:B------:R0:W2:Y:S03]  /*16ce0*/  LDG.E.U16 R161, desc[UR60][R152.64] ;  /* 0x0000003c98a17981 */ /* 0x0000a6000c1e1500 */
[----:B-1----:R-:W-:-:S04]  /*16cf0*/  IMAD.WIDE R14, R154, 0x2, R12 ;  /* 0x000000029a0e7825 */ /* 0x002fc800078e020c */
[----:B------:R-:W-:-:S04]  /*16d00*/  IMAD.WIDE R154, R252, 0x2, R4 ;  /* 0x00000002fc9a7825 */ /* 0x000fc800078e0204 */
[----:B0-----:R-:W-:-:S04]  /*16d10*/  IMAD.WIDE R152, R2, 0x2, R14 ;  /* 0x0000000202987825 */ /* 0x001fc800078e020e */
        /* <DEDUP_REMOVED lines=9> */
[C---:B------:R-:W-:Y:S02]  /*16db0*/  IMAD.WIDE R16, R2.reuse, 0x2, R14 ;  /* 0x0000000202107825 */ /* 0x040fe400078e020e */
[----:B------:R-:W2:Y:S02]  /*16dc0*/  LDG.E.U16 R154, desc[UR60][R154.64] ;  /* 0x0000003c9a9a7981 */ /* 0x000ea4000c1e1500 */
[----:B------:R-:W-:Y:S02]  /*16dd0*/  IMAD.WIDE R14, R2, 0x2, R152 ;  /* 0x00000002020e7825 */ /* 0x000fe400078e0298 */
[----:B------:R0:W2:Y:S04]  /*16de0*/  LDG.E.U16 R16, desc[UR60][R16.64] ;  /* 0x0000003c10107981 */ /* 0x0000a8000c1e1500 */
[----:B------:R1:W2:Y:S01]  /*16df0*/  LDG.E.U16 R15, desc[UR60][R14.64] ;  /* 0x0000003c0e0f7981 */ /* 0x0002a2000c1e1500 */
[----:B------:R-:W0:Y:S01]  /*16e00*/  S2R R147, SR_TID.X ;  /* 0x0000000000937919 */ /* 0x000e220000002100 */
[----:B------:R-:W1:Y:S01]  /*16e10*/  S2R R100, SR_CgaCtaId ;  /* 0x0000000000647919 */ /* 0x000e620000008800 */
[----:B------:R-:W-:-:S02]  /*16e20*/  MOV R40, UR37 ;  /* 0x0000002500287c02 */ /* 0x000fc40008000f00 */
[----:B------:R-:W-:Y:S02]  /*16e30*/  R2UR UR37, R29 ;  /* 0x000000001d2572ca */ /* 0x000fe400000e0000 */
[----:B------:R-:W-:Y:S02]  /*16e40*/  MOV R29, UR44 ;  /* 0x0000002c001d7c02 */ /* 0x000fe40008000f00 */
[----:B------:R-:W-:Y:S02]  /*16e50*/  R2UR UR44, R24 ;  /* 0x00000000182c72ca */ /* 0x000fe400000e0000 */
[----:B------:R-:W-:Y:S01]  /*16e60*/  MOV R99, 0x400 ;  /* 0x0000040000637802 */ /* 0x000fe20000000f00 */
[----:B------:R-:W-:Y:S01]  /*16e70*/  STL [R1+0x11a0], R3 ;  /* 0x0011a00301007387 */ /* 0x000fe20000100800 */
[C---:B0-----:R-:W-:Y:S02]  /*16e80*/  SHF.L.U32 R24, R147.reuse, 0x1, RZ ;  /* 0x0000000193187819 */ /* 0x041fe400000006ff */
[----:B------:R-:W-:-:S02]  /*16e90*/  LOP3.LUT R17, R147, 0x40, RZ, 0xc0, !PT ;  /* 0x0000004093117812 */ /* 0x000fc400078ec0ff */
[----:B-1----:R-:W-:Y:S02]  /*16ea0*/  LOP3.LUT R14, R24, 0x7e, RZ, 0xc0, !PT ;  /* 0x0000007e180e7812 */ /* 0x002fe400078ec0ff */
[----:B------:R-:W-:Y:S02]  /*16eb0*/  LEA R99, R100, R99, 0x18 ;  /* 0x0000006364637211 */ /* 0x000fe400078ec0ff */
[----:B------:R-:W-:Y:S01]  /*16ec0*/  LEA R14, R17, R14, 0x6 ;  /* 0x0000000e110e7211 */ /* 0x000fe200078e30ff */
[----:B------:R-:W-:Y:S04]  /*16ed0*/  STL [R1+0x11a8], R4 ;  /* 0x0011a80401007387 */ /* 0x000fe80000100800 */
[----:B------:R-:W-:Y:S01]  /*16ee0*/  IMAD.IADD R14, R99, 0x1, R14 ;  /* 0x00000001630e7824 */ /* 0x000fe200078e020e */
[----:B------:R-:W-:Y:S06]  /*16ef0*/  BAR.SYNC.DEFER_BLOCKING 0x0 ;  /* 0x0000000000007b1d */ /* 0x000fec0000010000 */
[----:B------:R-:W-:Y:S04]  /*16f00*/  STL [R1+0x11a4], R5 ;  /* 0x0011a40501007387 */ /* 0x000fe80000100800 */
[----:B------:R-:W-:Y:S04]  /*16f10*/  STL [R1+0x11b0], R6 ;  /* 0x0011b00601007387 */ /* 0x000fe80000100800 */
[----:B------:R-:W-:Y:S04]  /*16f20*/  STL [R1+0x11ac], R7 ;  /* 0x0011ac0701007387 */ /* 0x000fe80000100800 */
[----:B------:R-:W-:Y:S04]  /*16f30*/  STL [R1+0x11b8], R8 ;  /* 0x0011b80801007387 */ /* 0x000fe80000100800 */
[----:B---3--:R-:W-:Y:S04]  /*16f40*/  STS.U16 [R14+0x22000], R181 ;  /* 0x022000b50e007388 */ /* 0x008fe80000000400 */
[----:B----4-:R-:W-:Y:S04]  /*16f50*/  STS.U16 [R14+0x24000], R178 ;  /* 0x024000b20e007388 */ /* 0x010fe80000000400 */
        /* <DEDUP_REMOVED lines=30> */
[----:B------:R-:W-:Y:S04]  /*17140*/  STL [R1+0x11b4], R9 ;  /* 0x0011b40901007387 */ /* 0x000fe80000100800 */
        /* <DEDUP_REMOVED lines=33> */
[----:B------:R0:W-:Y:S04]  /*17360*/  STL [R1+0x11bc], R13 ;  /* 0x0011bc0d01007387 */ /* 0x0001e80000100800 */
        /* <DEDUP_REMOVED lines=31> */
[----:B------:R-:W-:Y:S01]  /*17560*/  STS.U16 [R21+0x26e80], R162 ;  /* 0x026e80a215007388 */ /* 0x000fe20000000400 */
[----:B0-----:R-:W0:Y:S03]  /*17570*/  S2R R13, SR_CgaCtaId ;  /* 0x00000000000d7919 */ /* 0x001e260000008800 */
        /* <DEDUP_REMOVED lines=32> */
[----:B------:R2:W-:Y:S06]  /*17780*/  MEMBAR.ALL.CTA ;  /* 0x0000000000007992 */ /* 0x0005ec0000008000 */
[----:B--2---:R-:W2:Y:S01]  /*17790*/  FENCE.VIEW.ASYNC.S ;  /* 0x00000000000073c6 */ /* 0x004ea20000000000 */
[----:B------:R-:W-:-:S04]  /*177a0*/  MOV R12, 0x400 ;  /* 0x00000400000c7802 */ /* 0x000fc80000000f00 */
[----:B0-----:R-:W-:-:S04]  /*177b0*/  LEA R12, R13, R12, 0x18 ;  /* 0x0000000c0d0c7211 */ /* 0x001fc800078ec0ff */
[----:B------:R-:W-:Y:S01]  /*177c0*/  SHF.R.U32.HI R12, RZ, 0x4, R12 ;  /* 0x00000004ff0c7819 */ /* 0x000fe2000001160c */
[----:B--2---:R-:W-:Y:S03]  /*177d0*/  BAR.SYNC.DEFER_BLOCKING 0x0 ;  /* 0x0000000000007b1d */ /* 0x004fe60000010000 */
[----:B------:R-:W-:-:S04]  /*177e0*/  SGXT.U32 R12, R12, 0xe ;  /* 0x0000000e0c0c781a */ /* 0x000fc80000000000 */
[----:B------:R-:W-:Y:S01]  /*177f0*/  R2UR UR48, R12 ;  /* 0x000000000c3072ca */ /* 0x000fe200000e0000 */
[----:B------:R-:W-:Y:S01]  /*17800*/  UMOV UR49, 0x40000040 ;  /* 0x4000004000317882 */ /* 0x000fe20000000000 */
[----:B-1----:R-:W-:-:S11]  /*17810*/  WARPGROUP.ARRIVE ;  /* 0x00000000000079c5 */ /* 0x002fd60000000000 */
[----:B------:R-:W-:Y:S03]  /*17820*/  HGMMA.64x32x16.F32 R168, gdesc[UR48].tnspA, RZ, !UPT, gsb0 ;  /* 0x2060000030a879f0 */ /* 0x000fe6000c0008ff */
[----:B------:R-:W-:Y:S02]  /*17830*/  WARPGROUP.DEPBAR.LE gsb0, 0x0 ;  /* 0x00008000000079c5 */ /* 0x000fe40000010000 */
[----:B------:R-:W-:-:S06]  /*17840*/  WARPGROUP.ARRIVE ;  /* 0x00000000000079c5 */ /* 0x000fcc0000000000 */
[----:B------:R-:W-:Y:S01]  /*17850*/  HGMMA.64x32x16.F32 R168, gdesc[UR4].tnspA, R168, gsb0 ;  /* 0x2060000004a879f0 */ /* 0x000fe200080008a8 */
[----:B------:R-:W-:Y:S02]  /*17860*/  MOV R148, UR11 ;  /* 0x0000000b00947c02 */ /* 0x000fe40008000f00 */
[----:B------:R-:W-:Y:S01]  /*17870*/  MOV R149, UR10 ;  /* 0x0000000a00957c02 */ /* 0x000fe20008000f00 */
[----:B------:R-:W-:Y:S01]  /*17880*/  UIADD3.64 UR10, UR6, 0x2, URZ ;  /* 0x00000002060a7897 */ /* 0x000fe2000fffe03f */
[----:B------:R-:W-:Y:S02]  /*17890*/  MOV R68, UR9 ;  /* 0x0000000900447c02 */ /* 0x000fe40008000f00 */
[----:B------:R-:W-:Y:S01]  /*178a0*/  MOV R67, UR8 ;  /* 0x0000000800437c02 */ /* 0x000fe20008000f00 */
[----:B------:R-:W-:Y:S01]  /*178b0*/  UIADD3.64 UR8, UR4, 0x80, URZ ;  /* 0x0000008004087897 */ /* 0x000fe2000fffe03f */
[----:B------:R-:W-:Y:S02]  /*178c0*/  WARPGROUP.DEPBAR.LE gsb0, 0x0 ;  /* 0x00008000000079c5 */ /* 0x000fe40000010000 */
[----:B------:R-:W-:-:S06]  /*178d0*/  WARPGROUP.ARRIVE ;  /* 0x00000000000079c5 */ /* 0x000fcc0000000000 */
[----:B------:R-:W-:Y:S01]  /*178e0*/  HGMMA.64x32x16.F32 R168, gdesc[UR8].tnspA, R168, gsb0 ;  /* 0x2060000008a879f0 */ /* 0x000fe200080008a8 */
[----:B------:R-:W-:Y:S02]  /*178f0*/  UIADD3.64 UR58, UR6, 0x4, URZ ;  /* 0x00000004063a7897 */ /* 0x000fe4000fffe03f */
[----:B------:R-:W-:Y:S02]  /*17900*/  WARPGROUP.DEPBAR.LE gsb0, 0x0 ;  /* 0x00008000000079c5 */ /* 0x000fe40000010000 */
[----:B------:R-:W-:-:S06]  /*17910*/  WARPGROUP.ARRIVE ;  /* 0x00000000000079c5 */ /* 0x000fcc0000000000 */
[----:B------:R-:W-:Y:S01]  /*17920*/  HGMMA.64x32x16.F32 R168, gdesc[UR56].tnspA, R168, gsb0 ;  /* 0x2060000038a879f0 */ /* 0x000fe200080008a8 */
[----:B------:R-:W-:Y:S02]  /*17930*/  MOV R36, UR43 ;  /* 0x0000002b00247c02 */ /* 0x000fe40008000f00 */
[----:B------:R-:W-:Y:S01]  /*17940*/  MOV R35, UR42 ;  /* 0x0000002a00237c02 */ /* 0x000fe20008000f00 */
[----:B------:R-:W-:Y:S01]  /*17950*/  UIADD3.64 UR42, UR6, 0xfe, URZ ;  /* 0x000000fe062a7897 */ /* 0x000fe2000fffe03f */
        /* <DEDUP_REMOVED lines=10> */
[----:B------:R-:W-:Y:S02]  /*17a00*/  R2UR UR33, R31 ;  /* 0x000000001f2172ca */ /* 0x000fe400000e0000 */
[----:B------:R-:W-:Y:S02]  /*17a10*/  MOV R46, UR35 ;  /* 0x00000023002e7c02 */ /* 0x000fe40008000f00 */
[----:B------:R-:W-:Y:S01]  /*17a20*/  MOV R45, UR34 ;  /* 0x00000022002d7c02 */ /* 0x000fe20008000f00 */
[----:B------:R-:W-:Y:S01]  /*17a30*/  UIADD3.64 UR34, UR6, 0x102, URZ ;  /* 0x0000010206227897 */ /* 0x000fe2000fffe03f */
[----:B------:R-:W-:Y:S02]  /*17a40*/  WARPGROUP.DEPBAR.LE gsb0, 0x0 ;  /* 0x00008000000079c5 */ /* 0x000fe40000010000 */
[----:B------:R-:W-:-:S06]  /*17a50*/  WARPGROUP.ARRIVE ;  /* 0x00000000000079c5 */ /* 0x000fcc0000000000 */
[----:B------:R-:W-:Y:S01]  /*17a60*/  HGMMA.64x32x16.F32 R168, gdesc[UR32].tnspA, R168, gsb0 ;  /* 0x2060000020a879f0 */ /* 0x000fe200080008a8 */
[----:B------:R-:W-:Y:S02]  /*17a70*/  R2UR UR9, R68 ;  /* 0x00000000440972ca */ /* 0x000fe400000e0000 */
[----:B------:R-:W-:Y:S01]  /*17a80*/  R2UR UR8, R67 ;  /* 0x00000000430872ca */ /* 0x000fe200000e0000 */
[----:B------:R-:W-:Y:S01]  /*17a90*/  UIADD3.64 UR10, UR6, 0x104, URZ ;  /* 0x00000104060a7897 */ /* 0x000fe2000fffe03f */
[----:B------:R-:W-:Y:S02]  /*17aa0*/  WARPGROUP.DEPBAR.LE gsb0, 0x0 ;  /* 0x00008000000079c5 */ /* 0x000fe40000010000 */
[----:B------:R-:W-:-:S09]  /*17ab0*/  WARPGROUP.ARRIVE ;  /* 0x00000000000079c5 */ /* 0x000fd20000000000 */
        /* <DEDUP_REMOVED lines=13> */
[----:B------:R0:W-:Y:S04]  /*17b90*/  STL [R1+0x11c4], R2 ;  /* 0x0011c40201007387 */ /* 0x0001e80000100800 */
[----:B------:R-:W-:Y:S04]  /*17ba0*/  STL [R1+0x11c8], R185 ;  /* 0x0011c8b901007387 */ /* 0x000fe80000100800 */
[----:B------:R-:W-:Y:S04]  /*17bb0*/  STL [R1+0x11cc], R184 ;  /* 0x0011ccb801007387 */ /* 0x000fe80000100800 */
[----:B------:R-:W-:Y:S04]  /*17bc0*/  STL [R1+0x11d0], R23 ;  /* 0x0011d01701007387 */ /* 0x000fe80000100800 */
[----:B------:R1:W-:Y:S01]  /*17bd0*/  STL [R1+0x11d4], R22 ;  /* 0x0011d41601007387 */ /* 0x0003e20000100800 */
[----:B------:R-:W-:-:S03]  /*17be0*/  MOV R58, UR23 ;  /* 0x00000017003a7c02 */ /* 0x000fc60008000f00 */
[----:B------:R-:W-:Y:S01]  /*17bf0*/  STL [R1+0x11d8], R21 ;  /* 0x0011d81501007387 */ /* 0x000fe20000100800 */
[----:B------:R-:W-:-:S03]  /*17c00*/  MOV R57, UR22 ;  /* 0x0000001600397c02 */ /* 0x000fc60008000f00 */
[----:B------:R2:W-:Y:S01]  /*17c10*/  STL [R1+0x11dc], R20 ;  /* 0x0011dc1401007387 */ /* 0x0005e20000100800 */
[----:B------:R-:W-:-:S03]  /*17c20*/  UIADD3.64 UR22, UR6, 0x202, URZ ;  /* 0x0000020206167897 */ /* 0x000fc6000fffe03f */
[----:B------:R-:W3:Y:S04]  /*17c30*/  LDL.64 R4, [R1+0xc98] ;  /* 0x000c980001047983 */ /* 0x000ee80000100a00 */
[----:B------:R-:W4:Y:S01]  /*17c40*/  LDL.64 R8, [R1+0xca8] ;  /* 0x000ca80001087983 */ /* 0x000f220000100a00 */
[----:B------:R-:W-:Y:S02]  /*17c50*/  MOV R54, UR27 ;  /* 0x0000001b00367c02 */ /* 0x000fe40008000f00 */
[----:B------:R-:W-:Y:S01]  /*17c60*/  MOV R53, UR26 ;  /* 0x0000001a00357c02 */ /* 0x000fe20008000f00 */
[----:B0-----:R-:W2:Y:S01]  /*17c70*/  LDL.64 R2, [R1+0xc90] ;  /* 0x000c900001027983 */ /* 0x001ea20000100a00 */
[----:B------:R-:W-:Y:S02]  /*17c80*/  WARPGROUP.DEPBAR.LE gsb0, 0x0 ;  /* 0x00008000000079c5 */ /* 0x000fe40000010000 */
[----:B------:R-:W-:Y:S01]  /*17c90*/  WARPGROUP.ARRIVE ;  /* 0x00000000000079c5 */ /* 0x000fe20000000000 */
[----:B------:R-:W2:Y:S05]  /*17ca0*/  LDL.64 R6, [R1+0xca0] ;  /* 0x000ca00001067983 */ /* 0x000eaa0000100a00 */
[----:B------:R-:W-:Y:S01]  /*17cb0*/  HGMMA.64x32x16.F32 R168, gdesc[UR20].tnspA, R168, gsb0 ;  /* 0x2060000014a879f0 */ /* 0x000fe200080008a8 */
[----:B------:R-:W-:-:S02]  /*17cc0*/  UIADD3.64 UR26, UR6, 0x204, URZ ;  /* 0x00000204061a7897 */ /* 0x000fc4000fffe03f */
        /* <DEDUP_REMOVED lines=18> */
[----:B------:R-:W-:Y:S01]  /*17df0*/  STL [R1+0x11e0], R19 ;  /* 0x0011e01301007387 */ /* 0x000fe20000100800 */
[----:B------:R-:W-:Y:S01]  /*17e00*/  UIADD3.64 UR34, UR6, 0x304, URZ ;  /* 0x0000030406227897 */ /* 0x000fe2000fffe03f */
[----:B---3--:R-:W-:Y:S01]  /*17e10*/  R2UR UR56, R4 ;  /* 0x00000000043872ca */ /* 0x008fe200000e0000 */
[----:B------:R-:W-:Y:S02]  /*17e20*/  WARPGROUP.DEPBAR.LE gsb0, 0x0 ;  /* 0x00008000000079c5 */ /* 0x000fe40000010000 */
[----:B------:R-:W-:Y:S01]  /*17e30*/  WARPGROUP.ARRIVE ;  /* 0x00000000000079c5 */ /* 0x000fe20000000000 */
[----:B------:R-:W-:-:S02]  /*17e40*/  R2UR UR57, R5 ;  /* 0x00000000053972ca */ /* 0x000fc400000e0000 */
[----:B----4-:R-:W-:Y:S01]  /*17e50*/  R2UR UR32, R8 ;  /* 0x00000000082072ca */ /* 0x010fe200000e0000 */
[----:B------:R-:W3:Y:S02]  /*17e60*/  LDL.64 R4, [R1+0xc88] ;  /* 0x000c880001047983 */ /* 0x000ee40000100a00 */
[----:B------:R-:W-:Y:S01]  /*17e70*/  HGMMA.64x32x16.F32 R168, gdesc[UR44].tnspA, R168, gsb0 ;  /* 0x206000002ca879f0 */ /* 0x000fe200080008a8 */
[----:B------:R-:W-:Y:S02]  /*17e80*/  R2UR UR33, R9 ;  /* 0x00000000092172ca */ /* 0x000fe400000e0000 */
[----:B--2---:R-:W-:Y:S02]  /*17e90*/  R2UR UR40, R2 ;  /* 0x00000000022872ca */ /* 0x004fe400000e0000 */
[----:B------:R-:W-:Y:S01]  /*17ea0*/  R2UR UR41, R3 ;  /* 0x00000000032972ca */ /* 0x000fe200000e0000 */
[----:B------:R-:W-:Y:S01]  /*17eb0*/  UIADD3.64 UR38, UR6, 0x3fe, URZ ;  /* 0x000003fe06267897 */ /* 0x000fe2000fffe03f */
[----:B------:R-:W2:Y:S01]  /*17ec0*/  LDL.64 R2, [R1+0xc80] ;  /* 0x000c800001027983 */ /* 0x000ea20000100a00 */
[----:B------:R-:W-:-:S02]  /*17ed0*/  R2UR UR36, R6 ;  /* 0x00000000062472ca */ /* 0x000fc400000e0000 */
[----:B------:R-:W-:Y:S01]  /*17ee0*/  R2UR UR37, R7 ;  /* 0x00000000072572ca */ /* 0x000fe200000e0000 */
[----:B------:R-:W-:Y:S01]  /*17ef0*/  UIADD3.64 UR58, UR6, 0x400, URZ ;  /* 0x00000400063a7897 */ /* 0x000fe2000fffe03f */
[----:B------:R-:W4:Y:S01]  /*17f00*/  LDL.64 R6, [R1+0xc78] ;  /* 0x000c780001067983 */ /* 0x000f220000100a00 */
[----:B------:R-:W-:Y:S02]  /*17f10*/  UIADD3.64 UR42, UR6, 0x402, URZ ;  /* 0x00000402062a7897 */ /* 0x000fe4000fffe03f */
[----:B------:R-:W-:Y:S01]  /*17f20*/  UIADD3.64 UR54, UR6, 0x404, URZ ;  /* 0x0000040406367897 */ /* 0x000fe2000fffe03f */
[----:B------:R-:W-:Y:S01]  /*17f30*/  R2UR UR11, R148 ;  /* 0x00000000940b72ca */ /* 0x000fe200000e0000 */
[----:B------:R-:W-:Y:S01]  /*17f40*/  UIADD3.64 UR46, UR6, 0x4fe, URZ ;  /* 0x000004fe062e7897 */ /* 0x000fe2000fffe03f */
[----:B------:R-:W-:Y:S02]  /*17f50*/  R2UR UR10, R149 ;  /* 0x00000000950a72ca */ /* 0x000fe400000e0000 */
[----:B------:R-:W-:-:S02]  /*17f60*/  R2UR UR9, R150 ;  /* 0x00000000960972ca */ /* 0x000fc400000e0000 */
[----:B------:R-:W-:Y:S02]  /*17f70*/  R2UR UR8, R151 ;  /* 0x00000000970872ca */ /* 0x000fe400000e0000 */
[----:B------:R-:W-:Y:S02]  /*17f80*/  R2UR UR15, R66 ;  /* 0x00000000420f72ca */ /* 0x000fe400000e0000 */
[----:B------:R-:W-:Y:S02]  /*17f90*/  R2UR UR14, R65 ;  /* 0x00000000410e72ca */ /* 0x000fe400000e0000 */
[----:B------:R-:W-:Y:S02]  /*17fa0*/  R2UR UR13, R64 ;  /* 0x00000000400d72ca */ /* 0x000fe400000e0000 */
[----:B------:R-:W-:Y:S02]  /*17fb0*/  R2UR UR12, R63 ;  /* 0x000000003f0c72ca */ /* 0x000fe400000e0000 */
[----:B------:R-:W-:-:S02]  /*17fc0*/  R2UR UR19, R62 ;  /* 0x000000003e1372ca */ /* 0x000fc400000e0000 */
[----:B------:R-:W-:Y:S02]  /*17fd0*/  R2UR UR18, R61 ;  /* 0x000000003d1272ca */ /* 0x000fe400000e0000 */
[----:B------:R-:W-:Y:S02]  /*17fe0*/  R2UR UR17, R60 ;  /* 0x000000003c1172ca */ /* 0x000fe400000e0000 */
[----:B------:R-:W-:Y:S02]  /*17ff0*/  R2UR UR16, R59 ;  /* 0x000000003b1072ca */ /* 0x000fe400000e0000 */
[----:B------:R-:W-:Y:S02]  /*18000*/  R2UR UR23, R58 ;  /* 0x000000003a1772ca */ /* 0x000fe400000e0000 */
[----:B------:R-:W-:Y:S02]  /*18010*/  R2UR UR22, R57 ;  /* 0x00000000391672ca */ /* 0x000fe400000e0000 */
[----:B------:R-:W-:Y:S01]  /*18020*/  R2UR UR21, R56 ;  /* 0x00000000381572ca */ /* 0x000fe200000e0000 */
[----:B------:R-:W-:-:S02]  /*18030*/  WARPGROUP.DEPBAR.LE gsb0, 0x0 ;  /* 0x00008000000079c5 */ /* 0x000fc40000010000 */
[----:B------:R-:W-:Y:S01]  /*18040*/  WARPGROUP.ARRIVE ;  /* 0x00000000000079c5 */ /* 0x000fe20000000000 */
[----:B------:R-:W-:Y:S02]  /*18050*/  R2UR UR20, R55 ;  /* 0x00000000371472ca */ /* 0x000fe400000e0000 */
[----:B------:R-:W-:Y:S02]  /*18060*/  R2UR UR27, R54 ;  /* 0x00000000361b72ca */ /* 0x000fe400000e0000 */
[----:B------:R-:W-:Y:S01]  /*18070*/  R2UR UR26, R53 ;  /* 0x00000000351a72ca */ /* 0x000fe200000e0000 */
[----:B------:R-:W-:Y:S01]  /*18080*/  HGMMA.64x32x16.F32 R168, gdesc[UR32].tnspA, R168, gsb0 ;  /* 0x2060000020a879f0 */ /* 0x000fe200080008a8 */
[----:B------:R-:W-:Y:S02]  /*18090*/  R2UR UR25, R52 ;  /* 0x00000000341972ca */ /* 0x000fe400000e0000 */
[----:B------:R-:W-:Y:S02]  /*180a0*/  R2UR UR24, R51 ;  /* 0x00000000331872ca */ /* 0x000fe400000e0000 */
[----:B------:R-:W-:-:S02]  /*180b0*/  R2UR UR31, R50 ;  /* 0x00000000321f72ca */ /* 0x000fc400000e0000 */
[----:B------:R-:W-:Y:S02]  /*180c0*/  R2UR UR30, R49 ;  /* 0x00000000311e72ca */ /* 0x000fe400000e0000 */
[----:B------:R-:W-:Y:S02]  /*180d0*/  R2UR UR29, R48 ;  /* 0x00000000301d72ca */ /* 0x000fe400000e0000 */
[----:B------:R-:W-:Y:S01]  /*180e0*/  R2UR UR28, R47 ;  /* 0x000000002f1c72ca */ /* 0x000fe200000e0000 */
[----:B------:R-:W-:Y:S01]  /*180f0*/  UMOV UR48, UR34 ;  /* 0x0000002200307c82 */ /* 0x000fe20008000000 */
[----:B------:R-:W-:Y:S01]  /*18100*/  UMOV UR49, UR35 ;  /* 0x0000002300317c82 */ /* 0x000fe20008000000 */
[----:B------:R-:W4:Y:S04]  /*18110*/  LDL.64 R8, [R1+0xc68] ;  /* 0x000c680001087983 */ /* 0x000f280000100a00 */
[----:B------:R-:W4:Y:S01]  /*18120*/  LDL.64 R12, [R1+0xc50] ;  /* 0x000c5000010c7983 */ /* 0x000f220000100a00 */
[----:B------:R-:W-:-:S02]  /*18130*/  MOV R38, UR5 ;  /* 0x0000000500267c02 */ /* 0x000fc40008000f00 */
[----:B------:R-:W-:Y:S01]  /*18140*/  MOV R37, UR4 ;  /* 0x0000000400257c02 */ /* 0x000fe20008000f00 */
[----:B-1----:R-:W4:Y:S04]  /*18150*/  LDL.64 R22, [R1+0xc10] ;  /* 0x000c100001167983 */ /* 0x002f280000100a00 */
[----:B------:R-:W4:Y:S01]  /*18160*/  LDL.64 R20, [R1+0xc08] ;  /* 0x000c080001147983 */ /* 0x000f220000100a00 */
[----:B------:R-:W-:Y:S02]  /*18170*/  WARPGROUP.DEPBAR.LE gsb0, 0x0 ;  /* 0x00008000000079c5 */ /* 0x000fe40000010000 */
[----:B------:R-:W-:-:S06]  /*18180*/  WARPGROUP.ARRIVE ;  /* 0x00000000000079c5 */ /* 0x000fcc0000000000 */
[----:B------:R-:W-:Y:S03]  /*18190*/  HGMMA.64x32x16.F32 R168, gdesc[UR36].tnspA, R168, gsb0 ;  /* 0x2060000024a879f0 */ /* 0x000fe600080008a8 */
[----:B------:R-:W-:Y:S02]  /*181a0*/  WARPGROUP.DEPBAR.LE gsb0, 0x0 ;  /* 0x00008000000079c5 */ /* 0x000fe40000010000 */
[----:B------:R-:W-:-:S06]  /*181b0*/  WARPGROUP.ARRIVE ;  /* 0x00000000000079c5 */ /* 0x000fcc0000000000 */
[----:B------:R-:W-:Y:S03]  /*181c0*/  HGMMA.64x32x16.F32 R168, gdesc[UR56].tnspA, R168, gsb0 ;  /* 0x2060000038a879f0 */ /* 0x000fe600080008a8 */
[----:B------:R-:W-:Y:S02]  /*181d0*/  WARPGROUP.DEPBAR.LE gsb0, 0x0 ;  /* 0x00008000000079c5 */ /* 0x000fe40000010000 */
[----:B------:R-:W-:-:S06]  /*181e0*/  WARPGROUP.ARRIVE ;  /* 0x00000000000079c5 */ /* 0x000fcc0000000000 */
[----:B------:R-:W-:Y:S01]  /*181f0*/  HGMMA.64x32x16.F32 R168, gdesc[UR40].tnspA, R168, gsb0 ;  /* 0x2060000028a879f0 */ /* 0x000fe200080008a8 */
[----:B---3--:R-:W-:Y:S02]  /*18200*/  R2UR UR52, R4 ;  /* 0x00000000043472ca */ /* 0x008fe400000e0000 */
[----:B------:R-:W-:Y:S02]  /*18210*/  R2UR UR53, R5 ;  /* 0x00000000053572ca */ /* 0x000fe400000e0000 */
[----:B--2---:R-:W-:Y:S02]  /*18220*/  R2UR UR44, R2 ;  /* 0x00000000022c72ca */ /* 0x004fe400000e0000 */
[----:B------:R-:W-:Y:S01]  /*18230*/  R2UR UR45, R3 ;  /* 0x00000000032d72ca */ /* 0x000fe200000e0000 */
[----:B------:R-:W-:Y:S01]  /*18240*/  UMOV UR56, UR42 ;  /* 0x0000002a00387c82 */ /* 0x000fe20008000000 */
[----:B------:R-:W-:Y:S01]  /*18250*/  UMOV UR57, UR43 ;  /* 0x0000002b00397c82 */ /* 0x000fe20008000000 */
[----:B------:R-:W-:-:S02]  /*18260*/  WARPGROUP.DEPBAR.LE gsb0, 0x0 ;  /* 0x00008000000079c5 */ /* 0x000fc40000010000 */
[----:B------:R-:W-:Y:S01]  /*18270*/  WARPGROUP.ARRIVE ;  /* 0x00000000000079c5 */ /* 0x000fe20000000000 */
[----:B------:R-:W-:Y:S01]  /*18280*/  MOV R209, UR59 ;  /* 0x0000003b00d17c02 */ /* 0x000fe20008000f00 */
[----:B------:R-:W2:Y:S04]  /*18290*/  LDL.64 R4, [R1+0xc40] ;  /* 0x000c400001047983 */ /* 0x000ea80000100a00 */
[----:B------:R-:W-:Y:S01]  /*182a0*/  HGMMA.64x32x16.F32 R168, gdesc[UR52].tnspA, R168, gsb0 ;  /* 0x2060000034a879f0 */ /* 0x000fe200080008a8 */
[----:B------:R-:W-:Y:S01]  /*182b0*/  MOV R208, UR58 ;  /* 0x0000003a00d07c02 */ /* 0x000fe20008000f00 */
[----:B------:R-:W3:Y:S01]  /*182c0*/  LDL.64 R2, [R1+0xc58] ;  /* 0x000c580001027983 */ /* 0x000ee20000100a00 */
[----:B------:R-:W-:Y:S02]  /*182d0*/  WARPGROUP.DEPBAR.LE gsb0, 0x0 ;  /* 0x00008000000079c5 */ /* 0x000fe40000010000 */
[----:B------:R-:W-:-:S06]  /*182e0*/  WARPGROUP.ARRIVE ;  /* 0x00000000000079c5 */ /* 0x000fcc0000000000 */
[----:B------:R-:W-:Y:S01]  /*182f0*/  HGMMA.64x32x16.F32 R168, gdesc[UR44].tnspA, R168, gsb0 ;  /* 0x206000002ca879f0 */ /* 0x000fe200080008a8 */
[----:B------:R-:W-:Y:S02]  /*18300*/  MOV R207, UR57 ;  /* 0x0000003900cf7c02 */ /* 0x000fe40008000f00 */
[----:B------:R-:W-:Y:S02]  /*18310*/  MOV R206, UR56 ;  /* 0x0000003800ce7c02 */ /* 0x000fe40008000f00 */
[----:B----4-:R-:W-:Y:S02]  /*18320*/  R2UR UR56, R6 ;  /* 0x00000000063872ca */ /* 0x010fe400000e0000 */
        /* <DEDUP_REMOVED lines=10> */
[----:B------:R-:W-:Y:S02]  /*183d0*/  MOV R203, UR9 ;  /* 0x0000000900cb7c02 */ /* 0x000fe40008000f00 */
[----:B------:R-:W-:Y:S02]  /*183e0*/  MOV R202, UR8 ;  /* 0x0000000800ca7c02 */ /* 0x000fe40008000f00 */
[----:B------:R-:W-:Y:S02]  /*183f0*/  R2UR UR43, R36 ;  /* 0x00000000242b72ca */ /* 0x000fe400000e0000 */
[----:B------:R-:W-:Y:S02]  /*18400*/  R2UR UR42, R35 ;  /* 0x00000000232a72ca */ /* 0x000fe400000e0000 */
[----:B------:R-:W-:Y:S02]  /*18410*/  R2UR UR41, R34 ;  /* 0x00000000222972ca */ /* 0x000fe400000e0000 */
[----:B------:R-:W-:Y:S01]  /*18420*/  R2UR UR40, R33 ;  /* 0x00000000212872ca */ /* 0x000fe200000e0000 */
[----:B------:R-:W-:Y:S01]  /*18430*/  UMOV UR52, UR46 ;  /* 0x0000002e00347c82 */ /* 0x000fe20008000000 */
[----:B------:R-:W-:-:S02]  /*18440*/  WARPGROUP.DEPBAR.LE gsb0, 0x0 ;  /* 0x00008000000079c5 */ /* 0x000fc40000010000 */
[----:B------:R-:W-:Y:S01]  /*18450*/  WARPGROUP.ARRIVE ;  /* 0x00000000000079c5 */ /* 0x000fe20000000000 */
[----:B------:R-:W-:Y:S01]  /*18460*/  UMOV UR53, UR47 ;  /* 0x0000002f00357c82 */ /* 0x000fe20008000000 */
[----:B------:R-:W-:Y:S01]  /*18470*/  R2UR UR45, R30 ;  /* 0x000000001e2d72ca */ /* 0x000fe200000e0000 */
[----:B------:R-:W4:Y:S03]  /*18480*/  LDL.64 R6, [R1+0xc48] ;  /* 0x000c480001067983 */ /* 0x000f260000100a00 */
[----:B------:R-:W-:Y:S01]  /*18490*/  HGMMA.64x32x16.F32 R168, gdesc[UR56].tnspA, R168, gsb0 ;  /* 0x2060000038a879f0 */ /* 0x000fe200080008a8 */
[----:B------:R-:W-:Y:S02]  /*184a0*/  R2UR UR44, R29 ;  /* 0x000000001d2c72ca */ /* 0x000fe400000e0000 */
[----:B------:R-:W-:Y:S02]  /*184b0*/  MOV R187, UR25 ;  /* 0x0000001900bb7c02 */ /* 0x000fe40008000f00 */
[----:B------:R-:W-:-:S02]  /*184c0*/  MOV R186, UR24 ;  /* 0x0000001800ba7c02 */ /* 0x000fc40008000f00 */
[----:B------:R-:W-:Y:S02]  /*184d0*/  MOV R189, UR27 ;  /* 0x0000001b00bd7c02 */ /* 0x000fe40008000f00 */
[----:B------:R-:W-:Y:S02]  /*184e0*/  MOV R188, UR26 ;  /* 0x0000001a00bc7c02 */ /* 0x000fe40008000f00 */
[----:B------:R-:W-:Y:S02]  /*184f0*/  MOV R195, UR17 ;  /* 0x0000001100c37c02 */ /* 0x000fe40008000f00 */
[----:B------:R-:W-:Y:S02]  /*18500*/  MOV R194, UR16 ;  /* 0x0000001000c27c02 */ /* 0x000fe40008000f00 */
[----:B------:R-:W-:Y:S02]  /*18510*/  MOV R197, UR19 ;  /* 0x0000001300c57c02 */ /* 0x000fe40008000f00 */
[----:B------:R-:W-:-:S02]  /*18520*/  MOV R196, UR18 ;  /* 0x0000001200c47c02 */ /* 0x000fc40008000f00 */
[----:B------:R-:W-:Y:S02]  /*18530*/  MOV R15, UR29 ;  /* 0x0000001d000f7c02 */ /* 0x000fe40008000f00 */
[----:B------:R-:W-:Y:S01]  /*18540*/  MOV R14, UR28 ;  /* 0x0000001c000e7c02 */ /* 0x000fe20008000f00 */
[----:B------:R-:W-:Y:S01]  /*18550*/  UMOV UR4, UR58 ;  /* 0x0000003a00047c82 */ /* 0x000fe20008000000 */
[----:B------:R-:W-:Y:S01]  /*18560*/  UMOV UR5, UR59 ;  /* 0x0000003b00057c82 */ /* 0x000fe20008000000 */
[----:B------:R-:W-:Y:S01]  /*18570*/  MOV R17, UR31 ;  /* 0x0000001f00117c02 */ /* 0x000fe20008000f00 */
[----:B------:R-:W4:Y:S01]  /*18580*/  LDL.64 R44, [R1+0xbd8] ;  /* 0x000bd800012c7983 */ /* 0x000f220000100a00 */
[----:B------:R-:W-:Y:S02]  /*18590*/  MOV R16, UR30 ;  /* 0x0000001e00107c02 */ /* 0x000fe40008000f00 */
[----:B------:R-:W-:Y:S01]  /*185a0*/  MOV R205, UR11 ;  /* 0x0000000b00cd7c02 */ /* 0x000fe20008000f00 */
[----:B------:R-:W4:Y:S01]  /*185b0*/  LDL.64 R42, [R1+0xbd0] ;  /* 0x000bd000012a7983 */ /* 0x000f220000100a00 */
[----:B------:R-:W-:-:S02]  /*185c0*/  MOV R204, UR10 ;  /* 0x0000000a00cc7c02 */ /* 0x000fc40008000f00 */
[----:B------:R-:W-:Y:S01]  /*185d0*/  MOV R191, UR21 ;  /* 0x0000001500bf7c02 */ /* 0x000fe20008000f00 */
        /* <DEDUP_REMOVED lines=16> */
[----:B--2---:R-:W-:Y:S02]  /*186e0*/  R2UR UR56, R4 ;  /* 0x00000000043872ca */ /* 0x004fe400000e0000 */
[----:B------:R-:W-:Y:S02]  /*186f0*/  R2UR UR57, R5 ;  /* 0x00000000053972ca */ /* 0x000fe400000e0000 */
[----:B------:R-:W2:Y:S01]  /*18700*/  LDL.64 R4, [R1+0xc70] ;  /* 0x000c700001047983 */ /* 0x000ea20000100a00 */
        /* <DEDUP_REMOVED lines=8> */
[----:B------:R-:W3:Y:S01]  /*18790*/  LDL.64 R2, [R1+0xc60] ;  /* 0x000c600001027983 */ /* 0x000ee20000100a00 */
[----:B------:R-:W-:Y:S02]  /*187a0*/  WARPGROUP.DEPBAR.LE gsb0, 0x0 ;  /* 0x00008000000079c5 */ /* 0x000fe40000010000 */
[----:B------:R-:W-:-:S06]  /*187b0*/  WARPGROUP.ARRIVE ;  /* 0x00000000000079c5 */ /* 0x000fcc0000000000 */
[----:B------:R-:W-:Y:S03]  /*187c0*/  HGMMA.64x32x16.F32 R168, gdesc[UR36].tnspA, R168, gsb0 ;  /* 0x2060000024a879f0 */ /* 0x000fe600080008a8 */
[----:B------:R-:W-:Y:S02]  /*187d0*/  WARPGROUP.DEPBAR.LE gsb0, 0x0 ;  /* 0x00008000000079c5 */ /* 0x000fe40000010000 */
[----:B------:R-:W-:-:S06]  /*187e0*/  WARPGROUP.ARRIVE ;  /* 0x00000000000079c5 */ /* 0x000fcc0000000000 */
[----:B------:R-:W-:Y:S01]  /*187f0*/  HGMMA.64x32x16.F32 R168, gdesc[UR40].tnspA, R168, gsb0 ;  /* 0x2060000028a879f0 */ /* 0x000fe200080008a8 */
[----:B------:R-:W-:Y:S02]  /*18800*/  R2UR UR47, R32 ;  /* 0x00000000202f72ca */ /* 0x000fe400000e0000 */
[----:B------:R-:W-:Y:S01]  /*18810*/  R2UR UR46, R31 ;  /* 0x000000001f2e72ca */ /* 0x000fe200000e0000 */
[----:B------:R-:W-:Y:S01]  /*18820*/  UMOV UR26, UR50 ;  /* 0x00000032001a7c82 */ /* 0x000fe20008000000 */
[----:B------:R-:W-:Y:S01]  /*18830*/  UMOV UR27, UR51 ;  /* 0x00000033001b7c82 */ /* 0x000fe20008000000 */
[----:B------:R-:W-:Y:S02]  /*18840*/  R2UR UR16, R8 ;  /* 0x00000000081072ca */ /* 0x000fe400000e0000 */
[----:B------:R-:W-:Y:S01]  /*18850*/  R2UR UR17, R9 ;  /* 0x00000000091172ca */ /* 0x000fe200000e0000 */
[----:B------:R-:W-:Y:S01]  /*18860*/  UMOV UR18, UR6 ;  /* 0x0000000600127c82 */ /* 0x000fe20008000000 */
[----:B------:R-:W-:Y:S01]  /*18870*/  UMOV UR19, UR7 ;  /* 0x0000000700137c82 */ /* 0x000fe20008000000 */
[----:B------:R-:W-:Y:S01]  /*18880*/  UIADD3.64 UR58, UR6, 0x2, URZ ;  /* 0x00000002063a7897 */ /* 0x000fe2000fffe03f */
[----:B------:R-:W3:Y:S01]  /*18890*/  LDL.64 R8, [R1+0xc38] ;  /* 0x000c380001087983 */ /* 0x000ee20000100a00 */
[----:B------:R-:W-:Y:S01]  /*188a0*/  UIADD3.64 UR10, UR6, 0x4, URZ ;  /* 0x00000004060a7897 */ /* 0x000fe2000fffe03f */
[----:B------:R-:W-:-:S02]  /*188b0*/  MOV R190, UR20 ;  /* 0x0000001400be7c02 */ /* 0x000fc40008000f00 */
[----:B----4-:R-:W-:Y:S01]  /*188c0*/  R2UR UR21, R7 ;  /* 0x00000000071572ca */ /* 0x010fe200000e0000 */
[----:B------:R-:W4:Y:S01]  /*188d0*/  LDL.64 R30, [R1+0xc20] ;  /* 0x000c2000011e7983 */ /* 0x000f220000100a00 */
[----:B------:R-:W-:Y:S02]  /*188e0*/  WARPGROUP.DEPBAR.LE gsb0, 0x0 ;  /* 0x00008000000079c5 */ /* 0x000fe40000010000 */
[----:B------:R-:W-:-:S06]  /*188f0*/  WARPGROUP.ARRIVE ;  /* 0x00000000000079c5 */ /* 0x000fcc0000000000 */
[----:B------:R-:W-:Y:S01]  /*18900*/  HGMMA.64x32x16.F32 R168, gdesc[UR44].tnspA, R168, gsb0 ;  /* 0x206000002ca879f0 */ /* 0x000fe200080008a8 */
[----:B--2---:R-:W-:Y:S02]  /*18910*/  R2UR UR24, R4 ;  /* 0x00000000041872ca */ /* 0x004fe400000e0000 */
[----:B------:R-:W-:Y:S01]  /*18920*/  R2UR UR25, R5 ;  /* 0x00000000051972ca */ /* 0x000fe200000e0000 */
[----:B------:R-:W-:Y:S01]  /*18930*/  UMOV UR30, UR58 ;  /* 0x0000003a001e7c82 */ /* 0x000fe20008000000 */
[----:B------:R-:W-:Y:S01]  /*18940*/  UMOV UR31, UR59 ;  /* 0x0000003b001f7c82 */ /* 0x000fe20008000000 */
[----:B------:R-:W-:Y:S02]  /*18950*/  WARPGROUP.DEPBAR.LE gsb0, 0x0 ;  /* 0x00008000000079c5 */ /* 0x000fe40000010000 */
[----:B------:R-:W-:Y:S01]  /*18960*/  WARPGROUP.ARRIVE ;  /* 0x00000000000079c5 */ /* 0x000fe20000000000 */
[----:B---3--:R-:W-:-:S07]  /*18970*/  R2UR UR28, R2 ;  /* 0x00000000021c72ca */ /* 0x008fce00000e0000 */
[----:B------:R-:W-:Y:S01]  /*18980*/  HGMMA.64x32x16.F32 R152, gdesc[UR24].tnspA, RZ, !UPT, gsb0 ;  /* 0x20600000189879f0 */ /* 0x000fe2000c0008ff */
[----:B------:R-:W-:Y:S02]  /*18990*/  R2UR UR29, R3 ;  /* 0x00000000031d72ca */ /* 0x000fe400000e0000 */
[----:B------:R-:W-:Y:S02]  /*189a0*/  R2UR UR20, R6 ;  /* 0x00000000061472ca */ /* 0x000fe400000e0000 */
[----:B------:R-:W-:Y:S01]  /*189b0*/  MOV R199, UR13 ;  /* 0x0000000d00c77c02 */ /* 0x000fe20008000f00 */
[----:B------:R-:W2:Y:S01]  /*189c0*/  LDL.64 R6, [R1+0xc30] ;  /* 0x000c300001067983 */ /* 0x000ea20000100a00 */
[----:B------:R-:W-:Y:S02]  /*189d0*/  MOV R198, UR12 ;  /* 0x0000000c00c67c02 */ /* 0x000fe40008000f00 */
[----:B------:R-:W-:Y:S01]  /*189e0*/  MOV R201, UR15 ;  /* 0x0000000f00c97c02 */ /* 0x000fe20008000f00 */
[----:B------:R-:W-:Y:S01]  /*189f0*/  UIADD3.64 UR58, UR6, 0xfe, URZ ;  /* 0x000000fe063a7897 */ /* 0x000fe2000fffe03f */
[----:B------:R-:W-:Y:S01]  /*18a00*/  MOV R200, UR14 ;  /* 0x0000000e00c87c02 */ /* 0x000fe20008000f00 */
[----:B------:R-:W3:Y:S01]  /*18a10*/  LDL.64 R4, [R1+0xc28] ;  /* 0x000c280001047983 */ /* 0x000ee20000100a00 */
[----:B------:R-:W-:-:S02]  /*18a20*/  WARPGROUP.DEPBAR.LE gsb0, 0x0 ;  /* 0x00008000000079c5 */ /* 0x000fc40000010000 */
[----:B------:R-:W-:Y:S01]  /*18a30*/  WARPGROUP.ARRIVE ;  /* 0x00000000000079c5 */ /* 0x000fe20000000000 */
[----:B------:R-:W-:Y:S01]  /*18a40*/  MOV R193, UR23 ;  /* 0x0000001700c17c02 */ /* 0x000fe20008000f00 */
[----:B------:R-:W4:Y:S04]  /*18a50*/  LDL.64 R2, [R1+0xc18] ;  /* 0x000c180001027983 */ /* 0x000f280000100a00 */
[----:B------:R-:W-:Y:S03]  /*18a60*/  HGMMA.64x32x16.F32 R152, gdesc[UR16].tnspA, R152, gsb0 ;  /* 0x20600000109879f0 */ /* 0x000fe60008000898 */
        /* <DEDUP_REMOVED lines=10> */
[----:B------:R-:W-:Y:S02]  /*18b10*/  WARPGROUP.DEPBAR.LE gsb0, 0x0 ;  /* 0x00008000000079c5 */ /* 0x000fe40000010000 */
[----:B------:R-:W-:Y:S01]  /*18b20*/  WARPGROUP.ARRIVE ;  /* 0x00000000000079c5 */ /* 0x000fe20000000000 */
[----:B------:R-:W-:Y:S01]  /*18b30*/  UIADD3.64 UR10, UR6, 0x100, URZ ;  /* 0x00000100060a7897 */ /* 0x000fe2000fffe03f */
[----:B------:R-:W-:Y:S01]  /*18b40*/  MOV R192, UR22 ;  /* 0x0000001600c07c02 */ /* 0x000fe20008000f00 */
[----:B------:R-:W4:Y:S05]  /*18b50*/  LDL.64 R12, [R1+0xc00] ;  /* 0x000c0000010c7983 */ /* 0x000f2a0000100a00 */
[----:B------:R-:W-:Y:S01]  /*18b60*/  HGMMA.64x32x16.F32 R152, gdesc[UR12].tnspA, R152, gsb0 ;  /* 0x206000000c9879f0 */ /* 0x000fe20008000898 */
[----:B------:R-:W-:Y:S01]  /*18b70*/  UMOV UR22, UR10 ;  /* 0x0000000a00167c82 */ /* 0x000fe20008000000 */
[----:B------:R-:W-:Y:S01]  /*18b80*/  UMOV UR23, UR11 ;  /* 0x0000000b00177c82 */ /* 0x000fe20008000000 */
[----:B------:R-:W-:-:S02]  /*18b90*/  WARPGROUP.DEPBAR.LE gsb0, 0x0 ;  /* 0x00008000000079c5 */ /* 0x000fc40000010000 */
[----:B------:R-:W-:-:S06]  /*18ba0*/  WARPGROUP.ARRIVE ;  /* 0x00000000000079c5 */ /* 0x000fcc0000000000 */
[----:B------:R-:W-:Y:S01]  /*18bb0*/  HGMMA.64x32x16.F32 R152, gdesc[UR20].tnspA, R152, gsb0 ;  /* 0x20600000149879f0 */ /* 0x000fe20008000898 */
[----:B------:R-:W-:Y:S02]  /*18bc0*/  UIADD3.64 UR58, UR6, 0x102, URZ ;  /* 0x00000102063a7897 */ /* 0x000fe4000fffe03f */
[----:B------:R-:W-:Y:S02]  /*18bd0*/  WARPGROUP.DEPBAR.LE gsb0, 0x0 ;  /* 0x00008000000079c5 */ /* 0x000fe40000010000 */
[----:B------:R-:W-:-:S06]  /*18be0*/  WARPGROUP.ARRIVE ;  /* 0x00000000000079c5 */ /* 0x000fcc0000000000 */
[----:B------:R-:W-:Y:S01]  /*18bf0*/  HGMMA.64x32x16.F32 R152, gdesc[UR56].tnspA, R152, gsb0 ;  /* 0x20600000389879f0 */ /* 0x000fe20008000898 */
[----:B------:R-:W-:Y:S02]  /*18c00*/  R2UR UR24, R8 ;  /* 0x00000000081872ca */ /* 0x000fe400000e0000 */
[----:B------:R-:W-:Y:S01]  /*18c10*/  R2UR UR25, R9 ;  /* 0x00000000091972ca */ /* 0x000fe200000e0000 */
[----:B------:R-:W-:Y:S01]  /*18c20*/  UIADD3.64 UR10, UR6, 0x104, URZ ;  /* 0x00000104060a7897 */ /* 0x000fe2000fffe03f */
[----:B--2---:R-:W-:Y:S02]  /*18c30*/  R2UR UR16, R6 ;  /* 0x00000000061072ca */ /* 0x004fe400000e0000 */
[----:B------:R-:W-:Y:S01]  /*18c40*/  R2UR UR17, R7 ;  /* 0x00000000071172ca */ /* 0x000fe200000e0000 */
[----:B------:R-:W-:Y:S01]  /*18c50*/  UIADD3.64 UR58, UR6, 0x1fe, URZ ;  /* 0x000001fe063a7897 */ /* 0x000fe2000fffe03f */
[----:B---3--:R-:W-:Y:S01]  /*18c60*/  R2UR UR8, R4 ;  /* 0x00000000040872ca */ /* 0x008fe200000e0000 */
[----:B------:R-:W2:Y:S01]  /*18c70*/  LDL.64 R8, [R1+0xbf8] ;  /* 0x000bf80001087983 */ /* 0x000ea20000100a00 */
[----:B------:R-:W-:Y:S01]  /*18c80*/  UMOV UR26, UR10 ;  /* 0x0000000a001a7c82 */ /* 0x000fe20008000000 */
[----:B------:R-:W-:Y:S01]  /*18c90*/  UMOV UR27, UR11 ;  /* 0x0000000b001b7c82 */ /* 0x000fe20008000000 */
[----:B------:R-:W-:Y:S01]  /*18ca0*/  R2UR UR9, R5 ;  /* 0x00000000050972ca */ /* 0x000fe200000e0000 */
[----:B------:R-:W3:Y:S01]  /*18cb0*/  LDL.64 R6, [R1+0xbf0] ;  /* 0x000bf00001067983 */ /* 0x000ee20000100a00 */
[----:B------:R-:W-:-:S02]  /*18cc0*/  WARPGROUP.DEPBAR.LE gsb0, 0x0 ;  /* 0x00008000000079c5 */ /* 0x000fc40000010000 */
[----:B------:R-:W-:Y:S01]  /*18cd0*/  WARPGROUP.ARRIVE ;  /* 0x00000000000079c5 */ /* 0x000fe20000000000 */
[----:B------:R-:W-:Y:S01]  /*18ce0*/  UMOV UR18, UR58 ;  /* 0x0000003a00127c82 */ /* 0x000fe20008000000 */
[----:B------:R-:W-:Y:S01]  /*18cf0*/  UMOV UR19, UR59 ;  /* 0x0000003b00137c82 */ /* 0x000fe20008000000 */
[----:B------:R-:W-:Y:S01]  /*18d00*/  UIADD3.64 UR10, UR6, 0x200, URZ ;  /* 0x00000200060a7897 */ /* 0x000fe2000fffe03f */
[----:B----4-:R-:W-:Y:S01]  /*18d10*/  R2UR UR12, R30 ;  /* 0x000000001e0c72ca */ /* 0x010fe200000e0000 */
[----:B------:R-:W4:Y:S01]  /*18d20*/  LDL.64 R4, [R1+0xbe8] ;  /* 0x000be80001047983 */ /* 0x000f220000100a00 */
[----:B------:R-:W-:Y:S03]  /*18d30*/  HGMMA.64x32x16.F32 R152, gdesc[UR24].tnspA, R152, gsb0 ;  /* 0x20600000189879f0 */ /* 0x000fe60008000898 */
[----:B------:R-:W-:Y:S02]  /*18d40*/  WARPGROUP.DEPBAR.LE gsb0, 0x0 ;  /* 0x00008000000079c5 */ /* 0x000fe40000010000 */
[----:B------:R-:W-:-:S06]  /*18d50*/  WARPGROUP.ARRIVE ;  /* 0x00000000000079c5 */ /* 0x000fcc0000000000 */
[----:B------:R-:W-:Y:S03]  /*18d60*/  HGMMA.64x32x16.F32 R152, gdesc[UR16].tnspA, R152, gsb0 ;  /* 0x20600000109879f0 */ /* 0x000fe60008000898 */
[----:B------:R-:W-:Y:S02]  /*18d70*/  WARPGROUP.DEPBAR.LE gsb0, 0x0 ;  /* 0x00008000000079c5 */ /* 0x000fe40000010000 */
[----:B------:R-:W-:-:S06]  /*18d80*/  WARPGROUP.ARRIVE ;  /* 0x00000000000079c5 */ /* 0x000fcc0000000000 */
[----:B------:R-:W-:Y:S01]  /*18d90*/  HGMMA.64x32x16.F32 R152, gdesc[UR8].tnspA, R152, gsb0 ;  /* 0x20600000089879f0 */ /* 0x000fe20008000898 */
[----:B------:R-:W-:Y:S01]  /*18da0*/  R2UR UR13, R31 ;  /* 0x000000001f0d72ca */ /* 0x000fe200000e0000 */
[----:B------:R-:W-:Y:S01]  /*18db0*/  UIADD3.64 UR58, UR6, 0x202, URZ ;  /* 0x00000202063a7897 */ /* 0x000fe2000fffe03f */
[----:B------:R-:W-:Y:S02]  /*18dc0*/  R2UR UR20, R2 ;  /* 0x00000000021472ca */ /* 0x000fe400000e0000 */
[----:B------:R-:W-:Y:S01]  /*18dd0*/  R2UR UR21, R3 ;  /* 0x00000000031572ca */ /* 0x000fe200000e0000 */
[----:B------:R-:W-:Y:S01]  /*18de0*/  UIADD3.64 UR10, UR6, 0x204, URZ ;  /* 0x00000204060a7897 */ /* 0x000fe2000fffe03f */
[----:B------:R-:W-:Y:S01]  /*18df0*/  R2UR UR56, R22 ;  /* 0x00000000163872ca */ /* 0x000fe200000e0000 */
[----:B------:R-:W4:Y:S01]  /*18e00*/  LDL.64 R2, [R1+0xbe0] ;  /* 0x000be00001027983 */ /* 0x000f220000100a00 */
[----:B------:R-:W-:Y:S01]  /*18e10*/  UMOV UR14, UR58 ;  /* 0x0000003a000e7c82 */ /* 0x000fe20008000000 */
[----:B------:R-:W-:Y:S01]  /*18e20*/  UMOV UR15, UR59 ;  /* 0x0000003b000f7c82 */ /* 0x000fe20008000000 */
[----:B------:R-:W-:-:S02]  /*18e30*/  R2UR UR57, R23 ;  /* 0x00000000173972ca */ /* 0x000fc400000e0000 */
[----:B------:R-:W-:Y:S01]  /*18e40*/  R2UR UR28, R20 ;  /* 0x00000000141c72ca */ /* 0x000fe200000e0000 */
[----:B------:R-:W-:Y:S02]  /*18e50*/  WARPGROUP.DEPBAR.LE gsb0, 0x0 ;  /* 0x00008000000079c5 */ /* 0x000fe40000010000 */
[----:B------:R-:W-:Y:S01]  /*18e60*/  WARPGROUP.ARRIVE ;  /* 0x00000000000079c5 */ /* 0x000fe20000000000 */
[----:B------:R-:W-:Y:S01]  /*18e70*/  UMOV UR22, UR10 ;  /* 0x0000000a00167c82 */ /* 0x000fe20008000000 */
[----:B------:R-:W-:Y:S01]  /*18e80*/  UMOV UR23, UR11 ;  /* 0x0000000b00177c82 */ /* 0x000fe20008000000 */
[----:B------:R-:W-:Y:S01]  /*18e90*/  UIADD3.64 UR58, UR6, 0x2fe, URZ ;  /* 0x000002fe063a7897 */ /* 0x000fe2000fffe03f */
[----:B------:R-:W-:Y:S02]  /*18ea0*/  R2UR UR29, R21 ;  /* 0x00000000151d72ca */ /* 0x000fe400000e0000 */
[----:B------:R-:W-:Y:S01]  /*18eb0*/  R2UR UR24, R12 ;  /* 0x000000000c1872ca */ /* 0x000fe200000e0000 */
[----:B------:R-:W-:Y:S01]  /*18ec0*/  HGMMA.64x32x16.F32 R152, gdesc[UR12].tnspA, R152, gsb0 ;  /* 0x206000000c9879f0 */ /* 0x000fe20008000898 */
[----:B------:R-:W-:Y:S01]  /*18ed0*/  R2UR UR25, R13 ;  /* 0x000000000d1972ca */ /* 0x000fe200000e0000 */
[----:B------:R-:W-:Y:S01]  /*18ee0*/  UIADD3.64 UR14, UR6, 0x300, URZ ;  /* 0x00000300060e7897 */ /* 0x000fe2000fffe03f */
[----:B------:R-:W4:Y:S01]  /*18ef0*/  LDL.64 R30, [R1+0xbc0] ;  /* 0x000bc000011e7983 */ /* 0x000f220000100a00 */
[----:B------:R-:W-:Y:S01]  /*18f00*/  UIADD3.64 UR10, UR6, 0x302, URZ ;  /* 0x00000302060a7897 */ /* 0x000fe2000fffe03f */
[----:B------:R-:W-:Y:S01]  /*18f10*/  UMOV UR18, UR48 ;  /* 0x0000003000127c82 */ /* 0x000fe20008000000 */
[----:B------:R-:W-:Y:S01]  /*18f20*/  UMOV UR19, UR49 ;  /* 0x0000003100137c82 */ /* 0x000fe20008000000 */
[----:B------:R-:W4:Y:S04]  /*18f30*/  LDL.64 R22, [R1+0xbb8] ;  /* 0x000bb80001167983 */ /* 0x000f280000100a00 */
[----:B------:R-:W4:Y:S01]  /*18f40*/  LDL.64 R20, [R1+0xbb0] ;  /* 0x000bb00001147983 */ /* 0x000f220000100a00 */
[----:B------:R-:W-:-:S02]  /*18f50*/  WARPGROUP.DEPBAR.LE gsb0, 0x0 ;  /* 0x00008000000079c5 */ /* 0x000fc40000010000 */
[----:B------:R-:W-:Y:S01]  /*18f60*/  WARPGROUP.ARRIVE ;  /* 0x00000000000079c5 */ /* 0x000fe20000000000 */
[----:B--2---:R-:W-:Y:S01]  /*18f70*/  R2UR UR16, R8 ;  /* 0x00000000081072ca */ /* 0x004fe200000e0000 */
[----:B------:R-:W2:Y:S04]  /*18f80*/  LDL.64 R12, [R1+0xba8] ;  /* 0x000ba800010c7983 */ /* 0x000ea80000100a00 */
[----:B------:R-:W-:Y:S03]  /*18f90*/  HGMMA.64x32x16.F32 R152, gdesc[UR20].tnspA, R152, gsb0 ;  /* 0x20600000149879f0 */ /* 0x000fe60008000898 */
[----:B------:R-:W-:Y:S02]  /*18fa0*/  WARPGROUP.DEPBAR.LE gsb0, 0x0 ;  /* 0x00008000000079c5 */ /* 0x000fe40000010000 */
[----:B------:R-:W-:-:S06]  /*18fb0*/  WARPGROUP.ARRIVE ;  /* 0x00000000000079c5 */ /* 0x000fcc0000000000 */
[----:B------:R-:W-:Y:S01]  /*18fc0*/  HGMMA.64x32x16.F32 R152, gdesc[UR56].tnspA, R152, gsb0 ;  /* 0x20600000389879f0 */ /* 0x000fe20008000898 */
[----:B------:R-:W-:Y:S01]  /*18fd0*/  UMOV UR30, UR14 ;  /* 0x0000000e001e7c82 */ /* 0x000fe20008000000 */
[----:B------:R-:W-:Y:S01]  /*18fe0*/  UMOV UR31, UR15 ;  /* 0x0000000f001f7c82 */ /* 0x000fe20008000000 */
        /* <DEDUP_REMOVED lines=8> */
[----:B------:R-:W-:Y:S02]  /*19070*/  R2UR UR17, R9 ;  /* 0x00000000091172ca */ /* 0x000fe400000e0000 */
[----:B---3--:R-:W-:Y:S02]  /*19080*/  R2UR UR8, R6 ;  /* 0x00000000060872ca */ /* 0x008fe400000e0000 */
[----:B------:R-:W-:Y:S01]  /*19090*/  R2UR UR9, R7 ;  /* 0x00000000070972ca */ /* 0x000fe200000e0000 */
[----:B------:R-:W-:Y:S01]  /*190a0*/  UIADD3.64 UR10, UR6, 0x3fe, URZ ;  /* 0x000003fe060a7897 */ /* 0x000fe2000fffe03f */
[----:B------:R-:W-:Y:S02]  /*190b0*/  R2UR UR59, R209 ;  /* 0x00000000d13b72ca */ /* 0x000fe400000e0000 */
[----:B------:R-:W-:Y:S02]  /*190c0*/  R2UR UR58, R208 ;  /* 0x00000000d03a72ca */ /* 0x000fe400000e0000 */
[----:B----4-:R-:W-:-:S02]  /*190d0*/  R2UR UR12, R4 ;  /* 0x00000000040c72ca */ /* 0x010fc400000e0000 */
[----:B------:R-:W-:Y:S02]  /*190e0*/  R2UR UR13, R5 ;  /* 0x00000000050d72ca */ /* 0x000fe400000e0000 */
[----:B------:R-:W-:Y:S02]  /*190f0*/  R2UR UR57, R207 ;  /* 0x00000000cf3972ca */ /* 0x000fe400000e0000 */
[----:B------:R-:W-:Y:S02]  /*19100*/  R2UR UR56, R206 ;  /* 0x00000000ce3872ca */ /* 0x000fe400000e0000 */
[----:B------:R-:W-:Y:S01]  /*19110*/  R2UR UR20, R2 ;  /* 0x00000000021472ca */ /* 0x000fe200000e0000 */
[----:B------:R-:W-:Y:S02]  /*19120*/  WARPGROUP.DEPBAR.LE gsb0, 0x0 ;  /* 0x00008000000079c5 */ /* 0x000fe40000010000 */
[----:B------:R-:W-:Y:S01]  /*19130*/  WARPGROUP.ARRIVE ;  /* 0x00000000000079c5 */ /* 0x000fe20000000000 */
[----:B------:R-:W-:Y:S01]  /*19140*/  UMOV UR14, UR58 ;  /* 0x0000003a000e7c82 */ /* 0x000fe20008000000 */
[----:B------:R-:W-:Y:S01]  /*19150*/  UMOV UR15, UR59 ;  /* 0x0000003b000f7c82 */ /* 0x000fe20008000000 */
[----:B------:R-:W-:-:S05]  /*19160*/  R2UR UR21, R3 ;  /* 0x00000000031572ca */ /* 0x000fca00000e0000 */
[----:B------:R-:W-:Y:S01]  /*19170*/  UMOV UR22, UR56 ;  /* 0x0000003800167c82 */ /* 0x000fe20008000000 */
[----:B------:R-:W-:Y:S01]  /*19180*/  UMOV UR23, UR57 ;  /* 0x0000003900177c82 */ /* 0x000fe20008000000 */
[----:B------:R-:W-:Y:S01]  /*19190*/  HGMMA.64x32x16.F32 R152, gdesc[UR16].tnspA, R152, gsb0 ;  /* 0x20600000109879f0 */ /* 0x000fe20008000898 */
[----:B------:R-:W-:Y:S02]  /*191a0*/  R2UR UR28, R44 ;  /* 0x000000002c1c72ca */ /* 0x000fe400000e0000 */
[----:B------:R-:W-:Y:S01]  /*191b0*/  R2UR UR29, R45 ;  /* 0x000000002d1d72ca */ /* 0x000fe200000e0000 */
[----:B------:R-:W-:Y:S01]  /*191c0*/  UMOV UR30, UR54 ;  /* 0x00000036001e7c82 */ /* 0x000fe20008000000 */
[----:B------:R-:W-:Y:S01]  /*191d0*/  UMOV UR31, UR55 ;  /* 0x00000037001f7c82 */ /* 0x000fe20008000000 */
[----:B------:R-:W-:Y:S01]  /*191e0*/  R2UR UR48, R42 ;  /* 0x000000002a3072ca */ /* 0x000fe200000e0000 */
[----:B------:R-:W3:Y:S01]  /*191f0*/  LDL.64 R8, [R1+0xba0] ;  /* 0x000ba00001087983 */ /* 0x000ee20000100a00 */
[----:B------:R-:W-:-:S02]  /*19200*/  R2UR UR49, R43 ;  /* 0x000000002b3172ca */ /* 0x000fc400000e0000 */
[----:B------:R-:W-:Y:S01]  /*19210*/  MOV R33, UR51 ;  /* 0x0000003300217c02 */ /* 0x000fe20008000f00 */
[----:B------:R-:W4:Y:S01]  /*19220*/  LDL.64 R6, [R1+0xb98] ;  /* 0x000b980001067983 */ /* 0x000f220000100a00 */
[----:B------:R-:W-:-:S03]  /*19230*/  MOV R34, UR50 ;  /* 0x0000003200227c02 */ /* 0x000fc60008000f00 */
[----:B------:R-:W4:Y:S04]  /*19240*/  LDL.64 R2, [R1+0xb88] ;  /* 0x000b880001027983 */ /* 0x000f280000100a00 */
        /* <DEDUP_REMOVED lines=23> */
[----:B------:R-:W-:Y:S02]  /*193c0*/  R2UR UR13, R31 ;  /* 0x000000001f0d72ca */ /* 0x000fe400000e0000 */
[----:B------:R-:W-:-:S02]  /*193d0*/  R2UR UR16, R22 ;  /* 0x00000000161072ca */ /* 0x000fc400000e0000 */
[----:B------:R-:W-:Y:S02]  /*193e0*/  R2UR UR17, R23 ;  /* 0x00000000171172ca */ /* 0x000fe400000e0000 */
[----:B------:R-:W-:Y:S02]  /*193f0*/  R2UR UR20, R20 ;  /* 0x00000000141472ca */ /* 0x000fe400000e0000 */
[----:B------:R-:W-:Y:S02]  /*19400*/  R2UR UR21, R21 ;  /* 0x00000000151572ca */ /* 0x000fe400000e0000 */
[----:B--2---:R-:W-:Y:S02]  /*19410*/  R2UR UR24, R12 ;  /* 0x000000000c1872ca */ /* 0x004fe400000e0000 */
[----:B------:R-:W-:Y:S02]  /*19420*/  R2UR UR25, R13 ;  /* 0x000000000d1972ca */ /* 0x000fe400000e0000 */
[----:B---3--:R-:W-:-:S02]  /*19430*/  R2UR UR28, R8 ;  /* 0x00000000081c72ca */ /* 0x008fc400000e0000 */
[----:B------:R-:W-:Y:S02]  /*19440*/  R2UR UR29, R9 ;  /* 0x00000000091d72ca */ /* 0x000fe400000e0000 */
[----:B----4-:R-:W-:Y:S02]  /*19450*/  R2UR UR52, R6 ;  /* 0x00000000063472ca */ /* 0x010fe400000e0000 */
[----:B------:R-:W-:Y:S02]  /*19460*/  R2UR UR53, R7 ;  /* 0x00000000073572ca */ /* 0x000fe400000e0000 */
[----:B------:R-:W-:Y:S02]  /*19470*/  R2UR UR48, R2 ;  /* 0x00000000023072ca */ /* 0x000fe400000e0000 */
[----:B------:R-:W-:Y:S02]  /*19480*/  R2UR UR49, R3 ;  /* 0x00000000033172ca */ /* 0x000fe400000e0000 */
[----:B------:R-:W-:Y:S01]  /*19490*/  R2UR UR56, R4 ;  /* 0x00000000043872ca */ /* 0x000fe200000e0000 */
[----:B------:R-:W2:Y:S01]  /*194a0*/  LDL.64 R2, [R1+0xb80] ;  /* 0x000b800001027983 */ /* 0x000ea20000100a00 */
[----:B------:R-:W-:Y:S01]  /*194b0*/  R2UR UR57, R5 ;  /* 0x00000000053972ca */ /* 0x000fe200000e0000 */
[----:B------:R-:W-:Y:S01]  /*194c0*/  UMOV UR58, UR34 ;  /* 0x00000022003a7c82 */ /* 0x000fe20008000000 */
[----:B------:R-:W-:Y:S01]  /*194d0*/  UMOV UR59, UR35 ;  /* 0x00000023003b7c82 */ /* 0x000fe20008000000 */
[----:B------:R-:W-:Y:S01]  /*194e0*/  UMOV UR50, UR38 ;  /* 0x0000002600327c82 */ /* 0x000fe20008000000 */
[----:B------:R-:W-:Y:S01]  /*194f0*/  UMOV UR51, UR39 ;  /* 0x0000002700337c82 */ /* 0x000fe20008000000 */
[----:B------:R-:W3:Y:S01]  /*19500*/  LDL.LU R35, [R1+0x694] ;  /* 0x0006940001237983 */ /* 0x000ee20000300800 */
[----:B------:R-:W0:Y:S03]  /*19510*/  LDC R40, c[0x0][0x238] ;  /* 0x00008e00ff287b82 */ /* 0x000e260000000800 */
[----:B------:R-:W4:Y:S01]  /*19520*/  LDL.LU R36, [R1+0x6b4] ;  /* 0x0006b40001247983 */ /* 0x000f220000300800 */
[----:B------:R-:W-:-:S02]  /*19530*/  WARPGROUP.DEPBAR.LE gsb0, 0x0 ;  /* 0x00008000000079c5 */ /* 0x000fc40000010000 */
[----:B------:R-:W-:-:S06]  /*19540*/  WARPGROUP.ARRIVE ;  /* 0x00000000000079c5 */ /* 0x000fcc0000000000 */
[----:B------:R-:W-:Y:S01]  /*19550*/  HGMMA.64x32x16.F32 R152, gdesc[UR8].tnspA, R152, gsb0 ;  /* 0x20600000089879f0 */ /* 0x000fe20008000898 */
[----:B------:R-:W-:Y:S02]  /*19560*/  R2UR UR11, R205 ;  /* 0x00000000cd0b72ca */ /* 0x000fe400000e0000 */
[----:B------:R-:W-:-:S11]  /*19570*/  R2UR UR10, R204 ;  /* 0x00000000cc0a72ca */ /* 0x000fd600000e0000 */
[----:B------:R-:W-:Y:S02]  /*19580*/  UMOV UR15, UR11 ;  /* 0x0000000b000f7c82 */ /* 0x000fe40008000000 */
[----:B------:R-:W-:Y:S01]  /*19590*/  UMOV UR14, UR10 ;  /* 0x0000000a000e7c82 */ /* 0x000fe20008000000 */
[----:B------:R-:W-:Y:S02]  /*195a0*/  WARPGROUP.DEPBAR.LE gsb0, 0x0 ;  /* 0x00008000000079c5 */ /* 0x000fe40000010000 */
        /* <DEDUP_REMOVED lines=48> */
[----:B------:R-:W-:-:S08]  /*198b0*/  WARPGROUP.ARRIVE ;  /* 0x00000000000079c5 */ /* 0x000fd00000000000 */
        /* <DEDUP_REMOVED lines=8> */
[----:B--2---:R-:W-:Y:S02]  /*19940*/  R2UR UR50, R2 ;  /* 0x00000000023272ca */ /* 0x004fe400000e0000 */
[----:B------:R-:W-:Y:S01]  /*19950*/  R2UR UR51, R3 ;  /* 0x00000000033372ca */ /* 0x000fe200000e0000 */
[----:B------:R-:W-:Y:S02]  /*19960*/  WARPGROUP.DEPBAR.LE gsb0, 0x0 ;  /* 0x00008000000079c5 */ /* 0x000fe40000010000 */
[----:B------:R-:W-:Y:S04]  /*19970*/  STL [R1+0x12d8], R158 ;  /* 0x0012d89e01007387 */ /* 0x000fe80000100800 */
[----:B------:R-:W-:Y:S04]  /*19980*/  STL [R1+0x12d4], R159 ;  /* 0x0012d49f01007387 */ /* 0x000fe80000100800 */
[----:B------:R-:W-:Y:S04]  /*19990*/  STL [R1+0x12d0], R162 ;  /* 0x0012d0a201007387 */ /* 0x000fe80000100800 */
[----:B------:R-:W-:Y:S04]  /*199a0*/  STL [R1+0x12cc], R163 ;  /* 0x0012cca301007387 */ /* 0x000fe80000100800 */
[----:B------:R-:W-:Y:S04]  /*199b0*/  STL [R1+0x12c8], R165 ;  /* 0x0012c8a501007387 */ /* 0x000fe80000100800 */
[----:B------:R-:W-:Y:S04]  /*199c0*/  STL [R1+0x12c4], R166 ;  /* 0x0012c4a601007387 */ /* 0x000fe80000100800 */
[----:B------:R-:W-:Y:S04]  /*199d0*/  STL [R1+0x12c0], R167 ;  /* 0x0012c0a701007387 */ /* 0x000fe80000100800 */
[----:B------:R-:W2:Y:S04]  /*199e0*/  LDL.64 R4, [R1+0xb60] ;  /* 0x000b600001047983 */ /* 0x000ea80000100a00 */
[----:B------:R-:W2:Y:S01]  /*199f0*/  LDL.64 R2, [R1+0xb40] ;  /* 0x000b400001027983 */ /* 0x000ea20000100a00 */
[----:B------:R-:W-:-:S02]  /*19a00*/  R2UR UR28, R14 ;  /* 0x000000000e1c72ca */ /* 0x000fc400000e0000 */
[----:B------:R-:W-:Y:S01]  /*19a10*/  LOP3.LUT R14, R24, 0x6, RZ, 0xc0, !PT ;  /* 0x00000006180e7812 */ /* 0x000fe200078ec0ff */
[-C--:B0-----:R-:W-:Y:S01]  /*19a20*/  FMUL R170, R170, R40.reuse ;  /* 0x00000028aaaa7220 */ /* 0x081fe20000400000 */
[----:B------:R-:W-:Y:S01]  /*19a30*/  LOP3.LUT R189, R18, 0x8, RZ, 0xfc, !PT ;  /* 0x0000000812bd7812 */ /* 0x000fe200078efcff */
[-C--:B------:R-:W-:Y:S01]  /*19a40*/  FMUL R171, R171, R40.reuse ;  /* 0x00000028abab7220 */ /* 0x080fe20000400000 */
[----:B---3--:R-:W-:Y:S01]  /*19a50*/  IADD3 R14, P0, R14, R35, RZ ;  /* 0x000000230e0e7210 */ /* 0x008fe20007f1e0ff */
[-C--:B------:R-:W-:Y:S01]  /*19a60*/  FMUL R175, R175, R40.reuse ;  /* 0x00000028afaf7220 */ /* 0x080fe20000400000 */
[----:B------:R-:W-:Y:S01]  /*19a70*/  R2UR UR25, R187 ;  /* 0x00000000bb1972ca */ /* 0x000fe200000e0000 */
[-C--:B------:R-:W-:Y:S01]  /*19a80*/  FMUL R178, R178, R40.reuse ;  /* 0x00000028b2b27220 */ /* 0x080fe20000400000 */
[-C--:B------:R-:W-:Y:S01]  /*19a90*/  ISETP.GT.U32.AND P6, PT, R14, R189.reuse, PT ;  /* 0x000000bd0e00720c */ /* 0x080fe20003fc4070 */
[----:B------:R-:W-:Y:S01]  /*19aa0*/  FMUL R179, R179, R40 ;  /* 0x00000028b3b37220 */ /* 0x000fe20000400000 */
[----:B----4-:R-:W-:Y:S01]  /*19ab0*/  IADD3.X R188, RZ, R36, RZ, P0, !PT ;  /* 0x00000024ffbc7210 */ /* 0x010fe200007fe4ff */
[-C--:B------:R-:W-:Y:S01]  /*19ac0*/  FMUL R182, R182, R40.reuse ;  /* 0x00000028b6b67220 */ /* 0x080fe20000400000 */
[----:B------:R-:W-:Y:S01]  /*19ad0*/  IADD3 R187, P1, R14, 0x9, RZ ;  /* 0x000000090ebb7810 */ /* 0x000fe20007f3e0ff */
[-C--:B------:R-:W-:Y:S01]  /*19ae0*/  FMUL R183, R183, R40.reuse ;  /* 0x00000028b7b77220 */ /* 0x080fe20000400000 */
[----:B------:R-:W-:Y:S01]  /*19af0*/  ISETP.GT.U32.AND.EX P6, PT, R188, RZ, PT, P6 ;  /* 0x000000ffbc00720c */ /* 0x000fe20003fc4160 */
[-C--:B------:R-:W-:Y:S01]  /*19b00*/  FMUL R176, R176, R40.reuse ;  /* 0x00000028b0b07220 */ /* 0x080fe20000400000 */
[-C--:B------:R-:W-:Y:S01]  /*19b10*/  ISETP.GE.U32.AND P5, PT, R14, R189.reuse, PT ;  /* 0x000000bd0e00720c */ /* 0x080fe20003fa6070 */
[-C--:B------:R-:W-:Y:S01]  /*19b20*/  FMUL R172, R172, R40.reuse ;  /* 0x00000028acac7220 */ /* 0x080fe20000400000 */
[----:B------:R-:W-:Y:S01]  /*19b30*/  FSEL R170, R170, -INF , !P6 ;  /* 0xff800000aaaa7808 */ /* 0x000fe20007000000 */
[-C--:B------:R-:W-:Y:S01]  /*19b40*/  FMUL R168, R168, R40.reuse ;  /* 0x00000028a8a87220 */ /* 0x080fe20000400000 */
[----:B------:R-:W-:Y:S01]  /*19b50*/  ISETP.GT.U32.AND P6, PT, R187, R189, PT ;  /* 0x000000bdbb00720c */ /* 0x000fe20003fc4070 */
[----:B------:R-:W-:Y:S01]  /*19b60*/  FMUL R174, R174, R40 ;  /* 0x00000028aeae7220 */ /* 0x000fe20000400000 */
[----:B------:R-:W-:Y:S01]  /*19b70*/  IADD3.X R44, RZ, R188, RZ, P1, !PT ;  /* 0x000000bcff2c7210 */ /* 0x000fe20000ffe4ff */
[-C--:B------:R-:W-:Y:S01]  /*19b80*/  FMUL R181, R181, R40.reuse ;  /* 0x00000028b5b57220 */ /* 0x080fe20000400000 */
[----:B------:R-:W-:Y:S01]  /*19b90*/  R2UR UR24, R186 ;  /* 0x00000000ba1872ca */ /* 0x000fe200000e0000 */
[----:B------:R-:W-:Y:S01]  /*19ba0*/  FMUL R177, R177, R40 ;  /* 0x00000028b1b17220 */ /* 0x000fe20000400000 */
[----:B------:R-:W-:Y:S01]  /*19bb0*/  IADD3 R186, P0, R14, 0x10, RZ ;  /* 0x000000100eba7810 */ /* 0x000fe20007f1e0ff */
[----:B------:R-:W3:Y:S01]  /*19bc0*/  LDL.64 R8, [R1+0xb50] ;  /* 0x000b500001087983 */ /* 0x000ee20000100a00 */
[----:B------:R-:W-:-:S02]  /*19bd0*/  ISETP.GE.U32.AND.EX P5, PT, R188, RZ, PT, P5 ;  /* 0x000000ffbc00720c */ /* 0x000fc40003fa6150 */
[----:B------:R-:W-:Y:S01]  /*19be0*/  R2UR UR29, R15 ;  /* 0x000000000f1d72ca */ /* 0x000fe200000e0000 */
[----:B------:R-:W4:Y:S01]  /*19bf0*/  LDL.64 R24, [R1+0xb48] ;  /* 0x000b480001187983 */ /* 0x000f220000100a00 */
[C---:B------:R-:W-:Y:S02]  /*19c00*/  IADD3 R17, P4, R14.reuse, 0x11, RZ ;  /* 0x000000110e117810 */ /* 0x040fe40007f9e0ff */
[----:B------:R-:W-:Y:S01]  /*19c10*/  IADD3 R16, P2, R14, 0x18, RZ ;  /* 0x000000180e107810 */ /* 0x000fe20007f5e0ff */
[----:B------:R-:W4:Y:S01]  /*19c20*/  LDL.64 R26, [R1+0xb58] ;  /* 0x000b5800011a7983 */ /* 0x000f220000100a00 */
[----:B------:R-:W-:Y:S02]  /*19c30*/  ISETP.GT.U32.AND.EX P6, PT, R44, RZ, PT, P6 ;  /* 0x000000ff2c00720c */ /* 0x000fe40003fc4160 */
[----:B------:R-:W-:Y:S01]  /*19c40*/  IADD3 R15, P3, R14, 0x19, RZ ;  /* 0x000000190e0f7810 */ /* 0x000fe20007f7e0ff */
[----:B------:R-:W4:Y:S01]  /*19c50*/  LDL.64 R48, [R1+0xb38] ;  /* 0x000b380001307983 */ /* 0x000f220000100a00 */
[----:B------:R-:W-:-:S02]  /*19c60*/  FSEL R171, R171, -INF , !P5 ;  /* 0xff800000abab7808 */ /* 0x000fc40006800000 */
[-C--:B------:R-:W-:Y:S01]  /*19c70*/  IADD3.X R43, RZ, R188.reuse, RZ, P0, !PT ;  /* 0x000000bcff2b7210 */ /* 0x080fe200007fe4ff */
[----:B------:R-:W4:Y:S01]  /*19c80*/  LDL.64 R46, [R1+0xb30] ;  /* 0x000b3000012e7983 */ /* 0x000f220000100a00 */
[-C--:B------:R-:W-:Y:S02]  /*19c90*/  ISETP.GT.U32.AND P5, PT, R186, R189.reuse, PT ;  /* 0x000000bdba00720c */ /* 0x080fe40003fa4070 */
[-C--:B------:R-:W-:Y:S01]  /*19ca0*/  ISETP.GT.U32.AND P1, PT, R17, R189.reuse, PT ;  /* 0x000000bd1100720c */ /* 0x080fe20003f24070 */
[----:B------:R-:W4:Y:S01]  /*19cb0*/  LDL.64 R22, [R1+0xb28] ;  /* 0x000b280001167983 */ /* 0x000f220000100a00 */
[----:B------:R-:W-:Y:S02]  /*19cc0*/  ISETP.GT.U32.AND P0, PT, R16, R189, PT ;  /* 0x000000bd1000720c */ /* 0x000fe40003f04070 */
[----:B------:R-:W-:Y:S01]  /*19cd0*/  FSEL R175, R175, -INF , !P6 ;  /* 0xff800000afaf7808 */ /* 0x000fe20007000000 */
[----:B------:R-:W4:Y:S01]  /*19ce0*/  LDL.64 R6, [R1+0xb20] ;  /* 0x000b200001067983 */ /* 0x000f220000100a00 */
[----:B------:R-:W-:-:S02]  /*19cf0*/  IADD3.X R39, RZ, R188, RZ, P4, !PT ;  /* 0x000000bcff277210 */ /* 0x000fc400027fe4ff */
[-C--:B------:R-:W-:Y:S01]  /*19d00*/  IADD3.X R42, RZ, R188.reuse, RZ, P2, !PT ;  /* 0x000000bcff2a7210 */ /* 0x080fe200017fe4ff */
[----:B------:R-:W4:Y:S01]  /*19d10*/  LDL.64 R20, [R1+0xb18] ;  /* 0x000b180001147983 */ /* 0x000f220000100a00 */
[----:B------:R-:W-:Y:S02]  /*19d20*/  ISETP.GT.U32.AND P6, PT, R15, R189, PT ;  /* 0x000000bd0f00720c */ /* 0x000fe40003fc4070 */
[----:B------:R-:W-:Y:S02]  /*19d30*/  IADD3.X R41, RZ, R188, RZ, P3, !PT ;  /* 0x000000bcff297210 */ /* 0x000fe40001ffe4ff */
[----:B------:R-:W-:Y:S02]  /*19d40*/  R2UR UR20, R190 ;  /* 0x00000000be1472ca */ /* 0x000fe400000e0000 */
[----:B------:R-:W-:Y:S02]  /*19d50*/  ISETP.GT.U32.AND.EX P5, PT, R43, RZ, PT, P5 ;  /* 0x000000ff2b00720c */ /* 0x000fe40003fa4150 */
[----:B------:R-:W-:-:S02]  /*19d60*/  ISETP.GT.U32.AND.EX P1, PT, R39, RZ, PT, P1 ;  /* 0x000000ff2700720c */ /* 0x000fc40003f24110 */
[----:B------:R-:W-:Y:S02]  /*19d70*/  ISETP.GT.U32.AND.EX P0, PT, R42, RZ, PT, P0 ;  /* 0x000000ff2a00720c */ /* 0x000fe40003f04100 */
[C---:B------:R-:W-:Y:S02]  /*19d80*/  LOP3.LUT R189, R18.reuse, 0x40, RZ, 0xfc, !PT ;  /* 0x0000004012bd7812 */ /* 0x040fe400078efcff */
[----:B------:R-:W-:Y:S02]  /*19d90*/  LOP3.LUT R190, R18, 0x48, RZ, 0xfc, !PT ;  /* 0x0000004812be7812 */ /* 0x000fe400078efcff */
[----:B------:R-:W-:Y:S02]  /*19da0*/  ISETP.GE.U32.AND P4, PT, R14, R18, PT ;  /* 0x000000120e00720c */ /* 0x000fe40003f86070 */
[----:B------:R-:W-:Y:S02]  /*19db0*/  ISETP.GT.U32.AND.EX P6, PT, R41, RZ, PT, P6 ;  /* 0x000000ff2900720c */ /* 0x000fe40003fc4160 */
[----:B------:R-:W-:Y:S01]  /*19dc0*/  R2UR UR17, R195 ;  /* 0x00000000c31172ca */ /* 0x000fe200000e0000 */
[----:B------:R-:W-:Y:S01]  /*19dd0*/  FMUL R195, R169, R40 ;  /* 0x00000028a9c37220 */ /* 0x000fe20000400000 */
[----:B------:R-:W-:-:S02]  /*19de0*/  R2UR UR12, R198 ;  /* 0x00000000c60c72ca */ /* 0x000fc400000e0000 */
[----:B------:R-:W-:Y:S02]  /*19df0*/  FSEL R178, R178, -INF , !P5 ;  /* 0xff800000b2b27808 */ /* 0x000fe40006800000 */
[----:B------:R-:W-:Y:S02]  /*19e00*/  FSEL R179, R179, -INF , !P1 ;  /* 0xff800000b3b37808 */ /* 0x000fe40004800000 */
[----:B------:R-:W-:Y:S02]  /*19e10*/  FSEL R197, R182, -INF , !P0 ;  /* 0xff800000b6c57808 */ /* 0x000fe40004000000 */
[C---:B------:R-:W-:Y:S02]  /*19e20*/  ISETP.GT.U32.AND P5, PT, R14.reuse, R18, PT ;  /* 0x000000120e00720c */ /* 0x040fe40003fa4070 */
[CC--:B------:R-:W-:Y:S02]  /*19e30*/  ISETP.GT.U32.AND P2, PT, R14.reuse, R189.reuse, PT ;  /* 0x000000bd0e00720c */ /* 0x0c0fe40003f44070 */
[----:B------:R-:W-:-:S02]  /*19e40*/  ISETP.GE.U32.AND P3, PT, R14, R189, PT ;  /* 0x000000bd0e00720c */ /* 0x000fc40003f66070 */
[CC--:B------:R-:W-:Y:S02]  /*19e50*/  ISETP.GT.U32.AND P1, PT, R14.reuse, R190.reuse, PT ;  /* 0x000000be0e00720c */ /* 0x0c0fe40003f24070 */
[----:B------:R-:W-:Y:S02]  /*19e60*/  ISETP.GE.U32.AND P0, PT, R14, R190, PT ;  /* 0x000000be0e00720c */ /* 0x000fe40003f06070 */
[----:B------:R-:W-:Y:S02]  /*19e70*/  FSEL R198, R183, -INF , !P6 ;  /* 0xff800000b7c67808 */ /* 0x000fe40007000000 */
[----:B------:R-:W-:Y:S02]  /*19e80*/  ISETP.GE.U32.AND.EX P4, PT, R188, RZ, PT, P4 ;  /* 0x000000ffbc00720c */ /* 0x000fe40003f86140 */
[----:B------:R-:W-:Y:S02]  /*19e90*/  IADD3 R14, P6, R14, 0x8, RZ ;  /* 0x000000080e0e7810 */ /* 0x000fe40007fde0ff */
[----:B------:R-:W-:-:S02]  /*19ea0*/  FSEL R195, R195, -INF , !P4 ;  /* 0xff800000c3c37808 */ /* 0x000fc40006000000 */
[-C--:B------:R-:W-:Y:S01]  /*19eb0*/  ISETP.GT.U32.AND P4, PT, R186, R18.reuse, PT ;  /* 0x00000012ba00720c */ /* 0x080fe20003f84070 */
[----:B------:R-:W-:Y:S01]  /*19ec0*/  IMAD.X R45, RZ, RZ, R188, P6 ;  /* 0x000000ffff2d7224 */ /* 0x000fe200030e06bc */
[-C--:B------:R-:W-:Y:S02]  /*19ed0*/  ISETP.GT.U32.AND P6, PT, R14, R18.reuse, PT ;  /* 0x000000120e00720c */ /* 0x080fe40003fc4070 */
[----:B------:R-:W-:Y:S02]  /*19ee0*/  ISETP.GT.U32.AND.EX P4, PT, R43, RZ, PT, P4 ;  /* 0x000000ff2b00720c */ /* 0x000fe40003f84140 */
[----:B------:R-:W-:Y:S02]  /*19ef0*/  ISETP.GT.U32.AND.EX P6, PT, R45, RZ, PT, P6 ;  /* 0x000000ff2d00720c */ /* 0x000fe40003fc4160 */
[----:B------:R-:W-:Y:S02]  /*19f00*/  FSEL R176, R176, -INF , !P4 ;  /* 0xff800000b0b07808 */ /* 0x000fe40006000000 */
[----:B------:R-:W-:-:S02]  /*19f10*/  ISETP.GT.U32.AND P4, PT, R15, R18, PT ;  /* 0x000000120f00720c */ /* 0x000fc40003f84070 */
[----:B------:R-:W-:Y:S02]  /*19f20*/  FSEL R172, R172, -INF , !P6 ;  /* 0xff800000acac7808 */ /* 0x000fe40007000000 */
[----:B------:R-:W-:Y:S02]  /*19f30*/  ISETP.GT.U32.AND P6, PT, R17, R18, PT ;  /* 0x000000121100720c */ /* 0x000fe40003fc4070 */
[----:B------:R-:W-:Y:S02]  /*19f40*/  ISETP.GT.U32.AND.EX P5, PT, R188, RZ, PT, P5 ;  /* 0x000000ffbc00720c */ /* 0x000fe40003fa4150 */
[----:B------:R-:W-:Y:S02]  /*19f50*/  ISETP.GT.U32.AND.EX P4, PT, R41, RZ, PT, P4 ;  /* 0x000000ff2900720c */ /* 0x000fe40003f84140 */
[----:B------:R-:W-:Y:S02]  /*19f60*/  ISETP.GT.U32.AND.EX P6, PT, R39, RZ, PT, P6 ;  /* 0x000000ff2700720c */ /* 0x000fe40003fc4160 */
[----:B------:R-:W-:-:S02]  /*19f70*/  FSEL R168, R168, -INF , !P5 ;  /* 0xff800000a8a87808 */ /* 0x000fc40006800000 */
[----:B------:R-:W-:Y:S02]  /*19f80*/  FSEL R174, R174, -INF , !P5 ;  /* 0xff800000aeae7808 */ /* 0x000fe40006800000 */
[----:B------:R-:W-:Y:S02]  /*19f90*/  FSEL R181, R181, -INF , !P4 ;  /* 0xff800000b5b57808 */ /* 0x000fe40006000000 */
[C---:B------:R-:W-:Y:S02]  /*19fa0*/  ISETP.GT.U32.AND P5, PT, R187.reuse, R18, PT ;  /* 0x00000012bb00720c */ /* 0x040fe40003fa4070 */
[-C--:B------:R-:W-:Y:S02]  /*19fb0*/  ISETP.GT.U32.AND P4, PT, R187, R189.reuse, PT ;  /* 0x000000bdbb00720c */ /* 0x080fe40003f84070 */
[----:B------:R-:W-:Y:S01]  /*19fc0*/  FSEL R177, R177, -INF , !P6 ;  /* 0xff800000b1b17808 */ /* 0x000fe20007000000 */
[-C--:B------:R-:W-:Y:S01]  /*19fd0*/  FMUL R173, R173, R40.reuse ;  /* 0x00000028adad7220 */ /* 0x080fe20000400000 */
[----:B------:R-:W-:Y:S01]  /*19fe0*/  ISETP.GT.U32.AND P6, PT, R14, R189, PT ;  /* 0x000000bd0e00720c */ /* 0x000fe20003fc4070 */
[-C--:B------:R-:W-:Y:S01]  /*19ff0*/  FMUL R155, R155, R40.reuse ;  /* 0x000000289b9b7220 */ /* 0x080fe20000400000 */
[-C--:B------:R-:W-:Y:S01]  /*1a000*/  FMUL R157, R157, R40.reuse ;  /* 0x000000289d9d7220 */ /* 0x080fe20000400000 */
[----:B------:R-:W-:Y:S01]  /*1a010*/  ISETP.GE.U32.AND.EX P0, PT, R188, RZ, PT, P0 ;  /* 0x000000ffbc00720c */ /* 0x000fe20003f06100 */
[----:B------:R0:W-:Y:S01]  /*1a020*/  STL [R1+0x11e4], R18 ;  /* 0x0011e41201007387 */ /* 0x0001e20000100800 */
[----:B------:R-:W-:Y:S01]  /*1a030*/  ISETP.GT.U32.AND.EX P5, PT, R44, RZ, PT, P5 ;  /* 0x000000ff2c00720c */ /* 0x000fe20003fa4150 */
[----:B------:R-:W-:Y:S01]  /*1a040*/  FMUL R156, R156, R40 ;  /* 0x000000289c9c7220 */ /* 0x000fe20000400000 */
[----:B------:R-:W-:Y:S01]  /*1a050*/  ISETP.GT.U32.AND.EX P4, PT, R44, RZ, PT, P4 ;  /* 0x000000ff2c00720c */ /* 0x000fe20003f84140 */
[----:B------:R-:W-:Y:S01]  /*1a060*/  STL.64 [R1+0x12b8], R44 ;  /* 0x0012b82c01007387 */ /* 0x000fe20000100a00 */
[----:B------:R-:W-:-:S03]  /*1a070*/  ISETP.GT.U32.AND.EX P6, PT, R45, RZ, PT, P6 ;  /* 0x000000ff2d00720c */ /* 0x000fc60003fc4160 */
[----:B------:R-:W-:Y:S01]  /*1a080*/  STL.64 [R1+0x12b0], R42 ;  /* 0x0012b02a01007387 */ /* 0x000fe20000100a00 */
[----:B------:R-:W-:Y:S02]  /*1a090*/  FSEL R173, R173, -INF , !P5 ;  /* 0xff800000adad7808 */ /* 0x000fe40006800000 */
[----:B------:R-:W-:Y:S01]  /*1a0a0*/  FSEL R206, R155, -INF , !P0 ;  /* 0xff8000009bce7808 */ /* 0x000fe20004000000 */
[----:B------:R1:W-:Y:S01]  /*1a0b0*/  STL.64 [R1+0x12a8], R40 ;  /* 0x0012a82801007387 */ /* 0x0003e20000100a00 */
[----:B------:R-:W-:Y:S02]  /*1a0c0*/  FSEL R200, R157, -INF , !P4 ;  /* 0xff8000009dc87808 */ /* 0x000fe40006000000 */
[----:B------:R-:W-:Y:S01]  /*1a0d0*/  R2UR UR13, R199 ;  /* 0x00000000c70d72ca */ /* 0x000fe200000e0000 */
[----:B------:R4:W-:Y:S01]  /*1a0e0*/  STL.64 [R1+0x12a0], R38 ;  /* 0x0012a02601007387 */ /* 0x0009e20000100a00 */
[C---:B------:R-:W-:Y:S02]  /*1a0f0*/  ISETP.GT.U32.AND P5, PT, R16.reuse, R18, PT ;  /* 0x000000121000720c */ /* 0x040fe40003fa4070 */
[-C--:B------:R-:W-:Y:S01]  /*1a100*/  ISETP.GT.U32.AND P0, PT, R17, R189.reuse, PT ;  /* 0x000000bd1100720c */ /* 0x080fe20003f04070 */
[----:B------:R4:W-:Y:S01]  /*1a110*/  STL.64 [R1+0x1298], R36 ;  /* 0x0012982401007387 */ /* 0x0009e20000100a00 */
[----:B------:R-:W-:-:S02]  /*1a120*/  ISETP.GT.U32.AND P4, PT, R16, R189, PT ;  /* 0x000000bd1000720c */ /* 0x000fc40003f84070 */
[----:B------:R-:W-:Y:S01]  /*1a130*/  FSEL R199, R156, -INF , !P6 ;  /* 0xff8000009cc77808 */ /* 0x000fe20007000000 */
[----:B------:R4:W-:Y:S01]  /*1a140*/  STL.64 [R1+0x1290], R34 ;  /* 0x0012902201007387 */ /* 0x0009e20000100a00 */
[-C--:B------:R-:W-:Y:S01]  /*1a150*/  FMUL R180, R180, R40.reuse ;  /* 0x00000028b4b47220 */ /* 0x080fe20000400000 */
[-C--:B------:R-:W-:Y:S01]  /*1a160*/  FMUL R161, R161, R40.reuse ;  /* 0x00000028a1a17220 */ /* 0x080fe20000400000 */
[----:B------:R-:W-:Y:S01]  /*1a170*/  FMUL R164, R164, R40 ;  /* 0x00000028a4a47220 */ /* 0x000fe20000400000 */
[----:B------:R4:W-:Y:S01]  /*1a180*/  STL [R1+0x1288], R33 ;  /* 0x0012882101007387 */ /* 0x0009e20000100800 */
[C---:B------:R-:W-:Y:S02]  /*1a190*/  ISETP.GT.U32.AND.EX P5, PT, R42.reuse, RZ, PT, P5 ;  /* 0x000000ff2a00720c */ /* 0x040fe40003fa4150 */
[----:B------:R-:W-:Y:S01]  /*1a1a0*/  ISETP.GT.U32.AND.EX P0, PT, R39, RZ, PT, P0 ;  /* 0x000000ff2700720c */ /* 0x000fe20003f04100 */
[----:B------:R-:W4:Y:S01]  /*1a1b0*/  LDL.64 R12, [R1+0xb08] ;  /* 0x000b0800010c7983 */ /* 0x000f220000100a00 */
[----:B------:R-:W-:-:S02]  /*1a1c0*/  ISETP.GT.U32.AND.EX P4, PT, R42, RZ, PT, P4 ;  /* 0x000000ff2a00720c */ /* 0x000fc40003f84140 */
[----:B------:R-:W-:Y:S01]  /*1a1d0*/  FSEL R180, R180, -INF , !P5 ;  /* 0xff800000b4b47808 */ /* 0x000fe20006800000 */
[-C--:B------:R-:W-:Y:S01]  /*1a1e0*/  FMUL R153, R153, R40.reuse ;  /* 0x0000002899997220 */ /* 0x080fe20000400000 */
[----:B------:R-:W-:Y:S01]  /*1a1f0*/  FSEL R210, R161, -INF , !P0 ;  /* 0xff800000a1d27808 */ /* 0x000fe20004000000 */
[-C--:B------:R-:W-:Y:S01]  /*1a200*/  FMUL R160, R160, R40.reuse ;  /* 0x00000028a0a07220 */ /* 0x080fe20000400000 */
[----:B------:R-:W-:Y:S01]  /*1a210*/  FSEL R213, R164, -INF , !P4 ;  /* 0xff800000a4d57808 */ /* 0x000fe20006000000 */
[----:B------:R-:W-:Y:S01]  /*1a220*/  FMUL R152, R152, R40 ;  /* 0x0000002898987220 */ /* 0x000fe20000400000 */
[----:B------:R-:W-:Y:S01]  /*1a230*/  ISETP.GT.U32.AND P5, PT, R14, R190, PT ;  /* 0x000000be0e00720c */ /* 0x000fe20003fa4070 */
[----:B------:R-:W-:Y:S01]  /*1a240*/  FMUL R154, R154, R40 ;  /* 0x000000289a9a7220 */ /* 0x000fe20000400000 */
[C---:B------:R-:W-:Y:S01]  /*1a250*/  ISETP.GT.U32.AND P0, PT, R15.reuse, R189, PT ;  /* 0x000000bd0f00720c */ /* 0x040fe20003f04070 */
[----:B------:R-:W4:Y:S01]  /*1a260*/  LDL.64 R30, [R1+0xb10] ;  /* 0x000b1000011e7983 */ /* 0x000f220000100a00 */
[----:B------:R-:W-:-:S02]  /*1a270*/  ISETP.GT.U32.AND P4, PT, R15, R190, PT ;  /* 0x000000be0f00720c */ /* 0x000fc40003f84070 */
[C---:B------:R-:W-:Y:S01]  /*1a280*/  ISETP.GE.U32.AND.EX P3, PT, R188.reuse, RZ, PT, P3 ;  /* 0x000000ffbc00720c */ /* 0x040fe20003f66130 */
[----:B------:R-:W4:Y:S01]  /*1a290*/  LDL.64 R28, [R1+0xaf0] ;  /* 0x000af000011c7983 */ /* 0x000f220000100a00 */
[----:B------:R-:W-:Y:S02]  /*1a2a0*/  ISETP.GT.U32.AND.EX P2, PT, R188, RZ, PT, P2 ;  /* 0x000000ffbc00720c */ /* 0x000fe40003f44120 */
[----:B------:R-:W-:Y:S01]  /*1a2b0*/  R2UR UR8, R202 ;  /* 0x00000000ca0872ca */ /* 0x000fe200000e0000 */
[----:B0-----:R-:W4:Y:S01]  /*1a2c0*/  LDL.64 R18, [R1+0xab8] ;  /* 0x000ab80001127983 */ /* 0x001f220000100a00 */
[----:B------:R-:W-:Y:S02]  /*1a2d0*/  ISETP.GT.U32.AND.EX P1, PT, R188, RZ, PT, P1 ;  /* 0x000000ffbc00720c */ /* 0x000fe40003f24110 */
[----:B------:R-:W-:Y:S01]  /*1a2e0*/  ISETP.GT.U32.AND P6, PT, R17, R190, PT ;  /* 0x000000be1100720c */ /* 0x000fe20003fc4070 */
[----:B-1----:R-:W4:Y:S04]  /*1a2f0*/  LDL.64 R40, [R1+0xa90] ;  /* 0x000a900001287983 */ /* 0x002f280000100a00 */
[----:B------:R-:W4:Y:S04]  /*1a300*/  LDL.64 R44, [R1+0xa48] ;  /* 0x000a4800012c7983 */ /* 0x000f280000100a00 */
        /* <DEDUP_REMOVED lines=12> */
[----:B------:R-:W4:Y:S01]  /*1a3d0*/  LDL.64 R94, [R1+0x800] ;  /* 0x00080000015e7983 */ /* 0x000f220000100a00 */
[----:B------:R-:W-:-:S03]  /*1a3e0*/  R2UR UR16, R194 ;  /* 0x00000000c21072ca */ /* 0x000fc600000e0000 */
[----:B------:R-:W4:Y:S01]  /*1a3f0*/  LDL.64 R96, [R1+0x838] ;  /* 0x0008380001607983 */ /* 0x000f220000100a00 */
[----:B------:R-:W-:-:S03]  /*1a400*/  R2UR UR21, R191 ;  /* 0x00000000bf1572ca */ /* 0x000fc600000e0000 */
[----:B------:R-:W4:Y:S04]  /*1a410*/  LDL.64 R100, [R1+0x858] ;  /* 0x0008580001647983 */ /* 0x000f280000100a00 */
[----:B------:R-:W4:Y:S01]  /*1a420*/  LDL.64 R98, [R1+0x848] ;  /* 0x0008480001627983 */ /* 0x000f220000100a00 */
[----:B--2---:R-:W-:-:S03]  /*1a430*/  IMAD.WIDE R156, R0, 0x2, R4 ;  /* 0x00000002009c7825 */ /* 0x004fc600078e0204 */
[----:B------:R-:W2:Y:S01]  /*1a440*/  LDL.64 R4, [R1+0xb00] ;  /* 0x000b000001047983 */ /* 0x000ea20000100a00 */
[----:B------:R-:W-:-:S03]  /*1a450*/  IMAD.WIDE R14, R0, 0x2, R2 ;  /* 0x00000002000e7825 */ /* 0x000fc600078e0202 */
[----:B------:R-:W2:Y:S01]  /*1a460*/  LDL.64 R2, [R1+0xad8] ;  /* 0x000ad80001027983 */ /* 0x000ea20000100a00 */
[----:B------:R-:W-:Y:S02]  /*1a470*/  FSEL R201, R153, -INF , !P3 ;  /* 0xff80000099c97808 */ /* 0x000fe40005800000 */
[----:B------:R-:W-:Y:S01]  /*1a480*/  ISETP.GT.U32.AND P3, PT, R186, R189, PT ;  /* 0x000000bdba00720c */ /* 0x000fe20003f64070 */
[----:B------:R-:W2:Y:S03]  /*1a490*/  LDG.E.U16 R68, desc[UR60][R156.64] ;  /* 0x0000003c9c447981 */ /* 0x000ea6000c1e1500 */
[----:B------:R-:W-:Y:S01]  /*1a4a0*/  ISETP.GT.U32.AND.EX P3, PT, R43, RZ, PT, P3 ;  /* 0x000000ff2b00720c */ /* 0x000fe20003f64130 */
[----:B------:R-:W2:Y:S01]  /*1a4b0*/  LDG.E.U16 R66, desc[UR60][R14.64] ;  /* 0x0000003c0e427981 */ /* 0x000ea2000c1e1500 */
[----:B------:R-:W-:Y:S02]  /*1a4c0*/  FSEL R202, R152, -INF , !P2 ;  /* 0xff80000098ca7808 */ /* 0x000fe40005000000 */
[----:B------:R-:W-:Y:S01]  /*1a4d0*/  FSEL R211, R160, -INF , !P3 ;  /* 0xff800000a0d37808 */ /* 0x000fe20005800000 */
[----:B------:R-:W2:Y:S01]  /*1a4e0*/  LDL.64 R42, [R1+0xa98] ;  /* 0x000a9800012a7983 */ /* 0x000ea20000100a00 */
[----:B------:R-:W-:-:S02]  /*1a4f0*/  ISETP.GT.U32.AND P3, PT, R16, R190, PT ;  /* 0x000000be1000720c */ /* 0x000fc40003f64070 */
[----:B------:R-:W-:Y:S01]  /*1a500*/  FSEL R207, R154, -INF , !P1 ;  /* 0xff8000009acf7808 */ /* 0x000fe20004800000 */
[C---:B---3--:R-:W-:Y:S02]  /*1a510*/  IMAD.WIDE R152, R0.reuse, 0x2, R8 ;  /* 0x0000000200987825 */ /* 0x048fe400078e0208 */
[----:B------:R-:W3:Y:S02]  /*1a520*/  LDL.64 R8, [R1+0xaf8] ;  /* 0x000af80001087983 */ /* 0x000ee40000100a00 */
[C---:B----4-:R-:W-:Y:S02]  /*1a530*/  IMAD.WIDE R16, R0.reuse, 0x2, R24 ;  /* 0x0000000200107825 */ /* 0x050fe400078e0218 */
[----:B------:R0:W4:Y:S02]  /*1a540*/  LDG.E.U16 R67, desc[UR60][R152.64] ;  /* 0x0000003c98437981 */ /* 0x000124000c1e1500 */
[C---:B------:R-:W-:Y:S02]  /*1a550*/  IMAD.WIDE R154, R0.reuse, 0x2, R26 ;  /* 0x00000002009a7825 */ /* 0x040fe400078e021a */
[----:B------:R-:W4:Y:S04]  /*1a560*/  LDL.64 R26, [R1+0xae8] ;  /* 0x000ae800011a7983 */ /* 0x000f280000100a00 */
[----:B------:R1:W4:Y:S04]  /*1a570*/  LDG.E.U16 R38, desc[UR60][R16.64] ;  /* 0x0000003c10267981 */ /* 0x000328000c1e1500 */
[----:B------:R-:W4:Y:S01]  /*1a580*/  LDL.64 R24, [R1+0xae0] ;  /* 0x000ae00001187983 */ /* 0x000f220000100a00 */
[----:B0-----:R-:W-:-:S03]  /*1a590*/  IMAD.WIDE R152, R0, 0x2, R22 ;  /* 0x0000000200987825 */ /* 0x001fc600078e0216 */
[----:B------:R-:W4:Y:S01]  /*1a5a0*/  LDL.64 R22, [R1+0xad0] ;  /* 0x000ad00001167983 */ /* 0x000f220000100a00 */
[----:B-1----:R-:W-:-:S03]  /*1a5b0*/  IMAD.WIDE R16, R0, 0x2, R6 ;  /* 0x0000000200107825 */ /* 0x002fc600078e0206 */
[----:B------:R-:W4:Y:S04]  /*1a5c0*/  LDL.64 R6, [R1+0xac8] ;  /* 0x000ac80001067983 */ /* 0x000f280000100a00 */
[----:B------:R-:W4:Y:S04]  /*1a5d0*/  LDG.E.U16 R36, desc[UR60][R152.64] ;  /* 0x0000003c98247981 */ /* 0x000f28000c1e1500 */
[----:B------:R0:W4:Y:S01]  /*1a5e0*/  LDG.E.U16 R39, desc[UR60][R154.64] ;  /* 0x0000003c9a277981 */ /* 0x000122000c1e1500 */
[----:B------:R-:W-:-:S03]  /*1a5f0*/  IMAD.WIDE R156, R0, 0x2, R48 ;  /* 0x00000002009c7825 */ /* 0x000fc600078e0230 */
[----:B------:R-:W4:Y:S01]  /*1a600*/  LDG.E.U16 R64, desc[UR60][R16.64] ;  /* 0x0000003c10407981 */ /* 0x000f22000c1e1500 */
[----:B------:R-:W-:-:S03]  /*1a610*/  IMAD.WIDE R14, R0, 0x2, R20 ;  /* 0x00000002000e7825 */ /* 0x000fc600078e0214 */
[----:B------:R-:W4:Y:S01]  /*1a620*/  LDL.64 R20, [R1+0xac0] ;  /* 0x000ac00001147983 */ /* 0x000f220000100a00 */
[----:B0-----:R-:W-:-:S03]  /*1a630*/  IMAD.WIDE R154, R0, 0x2, R46 ;  /* 0x00000002009a7825 */ /* 0x001fc600078e022e */
[----:B------:R-:W4:Y:S04]  /*1a640*/  LDG.E.U16 R37, desc[UR60][R156.64] ;  /* 0x0000003c9c257981 */ /* 0x000f28000c1e1500 */
[----:B------:R0:W4:Y:S04]  /*1a650*/  LDG.E.U16 R65, desc[UR60][R154.64] ;  /* 0x0000003c9a417981 */ /* 0x000128000c1e1500 */
[----:B------:R-:W4:Y:S04]  /*1a660*/  LDG.E.U16 R35, desc[UR60][R14.64] ;  /* 0x0000003c0e237981 */ /* 0x000f28000c1e1500 */
[----:B------:R-:W4:Y:S01]  /*1a670*/  LDL.64 R46, [R1+0xa68] ;  /* 0x000a6800012e7983 */ /* 0x000f220000100a00 */
[----:B0-----:R-:W-:-:S03]  /*1a680*/  IMAD.WIDE R154, R0, 0x2, R12 ;  /* 0x00000002009a7825 */ /* 0x001fc600078e020c */
[----:B------:R-:W4:Y:S04]  /*1a690*/  LDL.64 R12, [R1+0xab0] ;  /* 0x000ab000010c7983 */ /* 0x000f280000100a00 */
[----:B------:R-:W4:Y:S01]  /*1a6a0*/  LDG.E.U16 R34, desc[UR60][R154.64] ;  /* 0x0000003c9a227981 */ /* 0x000f22000c1e1500 */
[----:B--2---:R-:W-:-:S03]  /*1a6b0*/  IMAD.WIDE R152, R0, 0x2, R4 ;  /* 0x0000000200987825 */ /* 0x004fc600078e0204 */
[----:B------:R-:W2:Y:S04]  /*1a6c0*/  LDL.64 R4, [R1+0xaa8] ;  /* 0x000aa80001047983 */ /* 0x000ea80000100a00 */
[----:B------:R0:W2:Y:S02]  /*1a6d0*/  LDG.E.U16 R62, desc[UR60][R152.64] ;  /* 0x0000003c983e7981 */ /* 0x0000a4000c1e1500 */
[C---:B0-----:R-:W-:Y:S02]  /*1a6e0*/  IMAD.WIDE R152, R0.reuse, 0x2, R2 ;  /* 0x0000000200987825 */ /* 0x041fe400078e0202 */
[----:B------:R-:W2:Y:S02]  /*1a6f0*/  LDL.64 R2, [R1+0xa80] ;  /* 0x000a800001027983 */ /* 0x000ea40000100a00 */
[----:B------:R-:W-:-:S02]  /*1a700*/  IMAD.WIDE R156, R0, 0x2, R30 ;  /* 0x00000002009c7825 */ /* 0x000fc400078e021e */
[----:B------:R-:W2:Y:S02]  /*1a710*/  LDG.E.U16 R31, desc[UR60][R152.64] ;  /* 0x0000003c981f7981 */ /* 0x000ea4000c1e1500 */
[C---:B------:R-:W-:Y:S02]  /*1a720*/  IMAD.WIDE R14, R0.reuse, 0x2, R28 ;  /* 0x00000002000e7825 */ /* 0x040fe400078e021c */
[----:B------:R4:W2:Y:S04]  /*1a730*/  LDG.E.U16 R63, desc[UR60][R156.64] ;  /* 0x0000003c9c3f7981 */ /* 0x0008a8000c1e1500 */
[----:B------:R-:W2:Y:S01]  /*1a740*/  LDG.E.U16 R61, desc[UR60][R14.64] ;  /* 0x0000003c0e3d7981 */ /* 0x000ea2000c1e1500 */
[----:B---3--:R-:W-:-:S03]  /*1a750*/  IMAD.WIDE R16, R0, 0x2, R8 ;  /* 0x0000000200107825 */ /* 0x008fc600078e0208 */
[----:B------:R-:W3:Y:S04]  /*1a760*/  LDL.64 R8, [R1+0xaa0] ;  /* 0x000aa00001087983 */ /* 0x000ee80000100a00 */
[----:B------:R0:W3:Y:S01]  /*1a770*/  LDG.E.U16 R33, desc[UR60][R16.64] ;  /* 0x0000003c10217981 */ /* 0x0000e2000c1e1500 */
[----:B----4-:R-:W-:-:S03]  /*1a780*/  IMAD.WIDE R156, R0, 0x2, R26 ;  /* 0x00000002009c7825 */ /* 0x010fc600078e021a */
[----:B------:R-:W4:Y:S04]  /*1a790*/  LDL.64 R26, [R1+0xa88] ;  /* 0x000a8800011a7983 */ /* 0x000f280000100a00 */
[----:B------:R-:W4:Y:S01]  /*1a7a0*/  LDG.E.U16 R32, desc[UR60][R156.64] ;  /* 0x0000003c9c207981 */ /* 0x000f22000c1e1500 */
[----:B------:R-:W-:-:S03]  /*1a7b0*/  IMAD.WIDE R154, R0, 0x2, R24 ;  /* 0x00000002009a7825 */ /* 0x000fc600078e0218 */
[----:B------:R-:W4:Y:S01]  /*1a7c0*/  LDL.64 R24, [R1+0xa78] ;  /* 0x000a780001187983 */ /* 0x000f220000100a00 */
[----:B0-----:R-:W-:-:S03]  /*1a7d0*/  IMAD.WIDE R16, R0, 0x2, R22 ;  /* 0x0000000200107825 */ /* 0x001fc600078e0216 */
[----:B------:R0:W4:Y:S01]  /*1a7e0*/  LDG.E.U16 R60, desc[UR60][R154.64] ;  /* 0x0000003c9a3c7981 */ /* 0x000122000c1e1500 */
[----:B------:R-:W-:-:S03]  /*1a7f0*/  IMAD.WIDE R14, R0, 0x2, R6 ;  /* 0x00000002000e7825 */ /* 0x000fc600078e0206 */
[----:B------:R-:W4:Y:S04]  /*1a800*/  LDL.64 R6, [R1+0xa70] ;  /* 0x000a700001067983 */ /* 0x000f280000100a00 */
[----:B------:R2:W4:Y:S01]  /*1a810*/  LDG.E.U16 R59, desc[UR60][R16.64] ;  /* 0x0000003c103b7981 */ /* 0x000522000c1e1500 */
[----:B0-----:R-:W-:-:S03]  /*1a820*/  IMAD.WIDE R154, R0, 0x2, R18 ;  /* 0x00000002009a7825 */ /* 0x001fc600078e0212 */
[----:B------:R-:W4:Y:S04]  /*1a830*/  LDL.64 R18, [R1+0xa58] ;  /* 0x000a580001127983 */ /* 0x000f280000100a00 */
[----:B------:R-:W4:Y:S01]  /*1a840*/  LDL.64 R22, [R1+0xa60] ;  /* 0x000a600001167983 */ /* 0x000f220000100a00 */
[----:B------:R-:W-:-:S03]  /*1a850*/  IMAD.WIDE R152, R0, 0x2, R12 ;  /* 0x0000000200987825 */ /* 0x000fc600078e020c */
[----:B------:R-:W4:Y:S04]  /*1a860*/  LDG.E.U16 R30, desc[UR60][R14.64] ;  /* 0x0000003c0e1e7981 */ /* 0x000f28000c1e1500 */
[----:B------:R-:W4:Y:S01]  /*1a870*/  LDL.64 R12, [R1+0xa38] ;  /* 0x000a3800010c7983 */ /* 0x000f220000100a00 */
[----:B------:R-:W-:-:S03]  /*1a880*/  IMAD.WIDE R156, R0, 0x2, R20 ;  /* 0x00000002009c7825 */ /* 0x000fc600078e0214 */
[----:B------:R-:W4:Y:S04]  /*1a890*/  LDL.64 R20, [R1+0xa40] ;  /* 0x000a400001147983 */ /* 0x000f280000100a00 */
[----:B------:R-:W4:Y:S04]  /*1a8a0*/  LDG.E.U16 R58, desc[UR60][R156.64] ;  /* 0x0000003c9c3a7981 */ /* 0x000f28000c1e1500 */
[----:B------:R-:W4:Y:S04]  /*1a8b0*/  LDG.E.U16 R29, desc[UR60][R154.64] ;  /* 0x0000003c9a1d7981 */ /* 0x000f28000c1e1500 */
[----:B------:R-:W4:Y:S01]  /*1a8c0*/  LDG.E.U16 R57, desc[UR60][R152.64] ;  /* 0x0000003c98397981 */ /* 0x000f22000c1e1500 */
[----:B--2---:R-:W-:-:S03]  /*1a8d0*/  IMAD.WIDE R16, R0, 0x2, R4 ;  /* 0x0000000200107825 */ /* 0x004fc600078e0204 */
[----:B------:R-:W2:Y:S04]  /*1a8e0*/  LDL.64 R4, [R1+0xa50] ;  /* 0x000a500001047983 */ /* 0x000ea80000100a00 */
[----:B------:R0:W2:Y:S02]  /*1a8f0*/  LDG.E.U16 R28, desc[UR60][R16.64] ;  /* 0x0000003c101c7981 */ /* 0x0000a4000c1e1500 */
[C---:B0-----:R-:W-:Y:S02]  /*1a900*/  IMAD.WIDE R16, R0.reuse, 0x2, R2 ;  /* 0x0000000200107825 */ /* 0x041fe400078e0202 */
[----:B------:R-:W2:Y:S02]  /*1a910*/  LDL.64 R2, [R1+0xa28] ;  /* 0x000a280001027983 */ /* 0x000ea40000100a00 */
[----:B------:R-:W-:-:S02]  /*1a920*/  IMAD.WIDE R156, R0, 0x2, R42 ;  /* 0x00000002009c7825 */ /* 0x000fc400078e022a */
[----:B------:R-:W2:Y:S02]  /*1a930*/  LDL.64 R42, [R1+0xa20] ;  /* 0x000a2000012a7983 */ /* 0x000ea40000100a00 */
[C---:B------:R-:W-:Y:S02]  /*1a940*/  IMAD.WIDE R154, R0.reuse, 0x2, R40 ;  /* 0x00000002009a7825 */ /* 0x040fe400078e0228 */
[----:B------:R-:W2:Y:S04]  /*1a950*/  LDL.64 R40, [R1+0xa18] ;  /* 0x000a180001287983 */ /* 0x000ea80000100a00 */
[----:B------:R-:W2:Y:S01]  /*1a960*/  LDG.E.U16 R54, desc[UR60][R16.64] ;  /* 0x0000003c10367981 */ /* 0x000ea2000c1e1500 */
[----:B---3--:R-:W-:-:S03]  /*1a970*/  IMAD.WIDE R14, R0, 0x2, R8 ;  /* 0x00000002000e7825 */ /* 0x008fc600078e0208 */
[----:B------:R0:W3:Y:S04]  /*1a980*/  LDG.E.U16 R55, desc[UR60][R154.64] ;  /* 0x0000003c9a377981 */ /* 0x0000e8000c1e1500 */
[----:B------:R-:W3:Y:S01]  /*1a990*/  LDL.64 R8, [R1+0xa30] ;  /* 0x000a300001087983 */ /* 0x000ee20000100a00 */
[----:B----4-:R-:W-:-:S03]  /*1a9a0*/  IMAD.WIDE R152, R0, 0x2, R26 ;  /* 0x0000000200987825 */ /* 0x010fc600078e021a */
[----:B------:R1:W4:Y:S04]  /*1a9b0*/  LDG.E.U16 R56, desc[UR60][R14.64] ;  /* 0x0000003c0e387981 */ /* 0x000328000c1e1500 */
[----:B------:R1:W4:Y:S01]  /*1a9c0*/  LDG.E.U16 R27, desc[UR60][R156.64] ;  /* 0x0000003c9c1b7981 */ /* 0x000322000c1e1500 */
[----:B0-----:R-:W-:-:S03]  /*1a9d0*/  IMAD.WIDE R154, R0, 0x2, R46 ;  /* 0x00000002009a7825 */ /* 0x001fc600078e022e */
[----:B------:R0:W4:Y:S01]  /*1a9e0*/  LDG.E.U16 R26, desc[UR60][R152.64] ;  /* 0x0000003c981a7981 */ /* 0x000122000c1e1500 */
[----:B-1----:R-:W-:-:S03]  /*1a9f0*/  IMAD.WIDE R14, R0, 0x2, R24 ;  /* 0x00000002000e7825 */ /* 0x002fc600078e0218 */
[----:B------:R-:W4:Y:S01]  /*1aa00*/  LDL.64 R46, [R1+0xa08] ;  /* 0x000a0800012e7983 */ /* 0x000f220000100a00 */
[----:B------:R-:W-:-:S03]  /*1aa10*/  IMAD.WIDE R156, R0, 0x2, R6 ;  /* 0x00000002009c7825 */ /* 0x000fc600078e0206 */
[----:B------:R-:W4:Y:S04]  /*1aa20*/  LDG.E.U16 R25, desc[UR60][R14.64] ;  /* 0x0000003c0e197981 */ /* 0x000f28000c1e1500 */
[----:B------:R-:W4:Y:S01]  /*1aa30*/  LDL.64 R6, [R1+0xa10] ;  /* 0x000a100001067983 */ /* 0x000f220000100a00 */
[----:B------:R-:W-:-:S03]  /*1aa40*/  IMAD.WIDE R16, R0, 0x2, R18 ;  /* 0x0000000200107825 */ /* 0x000fc600078e0212 */
[----:B------:R1:W4:Y:S04]  /*1aa50*/  LDG.E.U16 R53, desc[UR60][R156.64] ;  /* 0x0000003c9c357981 */ /* 0x000328000c1e1500 */
[----:B------:R-:W4:Y:S01]  /*1aa60*/  LDL.64 R18, [R1+0xa00] ;  /* 0x000a000001127983 */ /* 0x000f220000100a00 */
[----:B0-----:R-:W-:-:S03]  /*1aa70*/  IMAD.WIDE R152, R0, 0x2, R22 ;  /* 0x0000000200987825 */ /* 0x001fc600078e0216 */
[----:B------:R-:W4:Y:S01]  /*1aa80*/  LDG.E.U16 R24, desc[UR60][R154.64] ;  /* 0x0000003c9a187981 */ /* 0x000f22000c1e1500 */
[----:B-1----:R-:W-:-:S03]  /*1aa90*/  IMAD.WIDE R156, R0, 0x2, R44 ;  /* 0x00000002009c7825 */ /* 0x002fc600078e022c */
[----:B------:R-:W4:Y:S04]  /*1aaa0*/  LDL.64 R44, [R1+0x9e8] ;  /* 0x0009e800012c7983 */ /* 0x000f280000100a00 */
[----:B------:R0:W4:Y:S04]  /*1aab0*/  LDG.E.U16 R52, desc[UR60][R152.64] ;  /* 0x0000003c98347981 */ /* 0x000128000c1e1500 */
[----:B------:R-:W4:Y:S04]  /*1aac0*/  LDG.E.U16 R23, desc[UR60][R16.64] ;  /* 0x0000003c10177981 */ /* 0x000f28000c1e1500 */
[----:B------:R-:W4:Y:S01]  /*1aad0*/  LDG.E.U16 R22, desc[UR60][R156.64] ;  /* 0x0000003c9c167981 */ /* 0x000f22000c1e1500 */
[----:B0-----:R-:W-:-:S03]  /*1aae0*/  IMAD.WIDE R152, R0, 0x2, R12 ;  /* 0x0000000200987825 */ /* 0x001fc600078e020c */
[----:B------:R-:W4:Y:S01]  /*1aaf0*/  LDL.64 R12, [R1+0x9e0] ;  /* 0x0009e000010c7983 */ /* 0x000f220000100a00 */
        /* <DEDUP_REMOVED lines=9> */
[----:B------:R-:W2:Y:S04]  /*1ab90*/  LDL.64 R42, [R1+0x9c0] ;  /* 0x0009c000012a7983 */ /* 0x000ea80000100a00 */
[----:B------:R-:W2:Y:S01]  /*1aba0*/  LDG.E.U16 R20, desc[UR60][R14.64] ;  /* 0x0000003c0e147981 */ /* 0x000ea2000c1e1500 */
[----:B---3--:R-:W-:-:S03]  /*1abb0*/  IMAD.WIDE R16, R0, 0x2, R8 ;  /* 0x0000000200107825 */ /* 0x008fc600078e0208 */
[----:B------:R-:W3:Y:S01]  /*1abc0*/  LDG.E.U16 R48, desc[UR60][R156.64] ;  /* 0x0000003c9c307981 */ /* 0x000ee2000c1e1500 */
[----:B0-----:R-:W-:-:S03]  /*1abd0*/  IMAD.WIDE R154, R0, 0x2, R40 ;  /* 0x00000002009a7825 */ /* 0x001fc600078e0228 */
[----:B------:R-:W3:Y:S04]  /*1abe0*/  LDL.64 R8, [R1+0x9d8] ;  /* 0x0009d80001087983 */ /* 0x000ee80000100a00 */
[----:B------:R-:W3:Y:S04]  /*1abf0*/  LDL.64 R40, [R1+0x9b8] ;  /* 0x0009b80001287983 */ /* 0x000ee80000100a00 */
[----:B------:R0:W3:Y:S01]  /*1ac00*/  LDG.E.U16 R49, desc[UR60][R16.64] ;  /* 0x0000003c10317981 */ /* 0x0000e2000c1e1500 */
[----:B----4-:R-:W-:-:S03]  /*1ac10*/  IMAD.WIDE R152, R0, 0x2, R6 ;  /* 0x0000000200987825 */ /* 0x010fc600078e0206 */
[----:B------:R-:W4:Y:S01]  /*1ac20*/  LDL.64 R6, [R1+0x9b0] ;  /* 0x0009b00001067983 */ /* 0x000f220000100a00 */
[----:B0-----:R-:W-:-:S03]  /*1ac30*/  IMAD.WIDE R16, R0, 0x2, R46 ;  /* 0x0000000200107825 */ /* 0x001fc600078e022e */
[----:B------:R0:W4:Y:S01]  /*1ac40*/  LDG.E.U16 R47, desc[UR60][R152.64] ;  /* 0x0000003c982f7981 */ /* 0x000122000c1e1500 */
[----:B------:R-:W-:-:S03]  /*1ac50*/  IMAD.WIDE R14, R0, 0x2, R18 ;  /* 0x00000002000e7825 */ /* 0x000fc600078e0212 */
[----:B------:R1:W4:Y:S04]  /*1ac60*/  LDG.E.U16 R19, desc[UR60][R154.64] ;  /* 0x0000003c9a137981 */ /* 0x000328000c1e1500 */
[----:B------:R1:W4:Y:S01]  /*1ac70*/  LDG.E.U16 R18, desc[UR60][R16.64] ;  /* 0x0000003c10127981 */ /* 0x000322000c1e1500 */
[----:B0-----:R-:W-:-:S03]  /*1ac80*/  IMAD.WIDE R152, R0, 0x2, R44 ;  /* 0x0000000200987825 */ /* 0x001fc600078e022c */
[----:B------:R-:W4:Y:S01]  /*1ac90*/  LDG.E.U16 R46, desc[UR60][R14.64] ;  /* 0x0000003c0e2e7981 */ /* 0x000f22000c1e1500 */
[----:B-1----:R-:W-:-:S03]  /*1aca0*/  IMAD.WIDE R154, R0, 0x2, R72 ;  /* 0x00000002009a7825 */ /* 0x002fc600078e0248 */
[----:B------:R-:W4:Y:S04]  /*1acb0*/  LDL.64 R72, [R1+0x958] ;  /* 0x0009580001487983 */ /* 0x000f280000100a00 */
[----:B------:R0:W4:Y:S01]  /*1acc0*/  LDG.E.U16 R45, desc[UR60][R154.64] ;  /* 0x0000003c9a2d7981 */ /* 0x000122000c1e1500 */
[----:B------:R-:W-:-:S03]  /*1acd0*/  IMAD.WIDE R16, R0, 0x2, R12 ;  /* 0x0000000200107825 */ /* 0x000fc600078e020c */
[----:B------:R-:W4:Y:S04]  /*1ace0*/  LDG.E.U16 R12, desc[UR60][R152.64] ;  /* 0x0000003c980c7981 */ /* 0x000f28000c1e1500 */
[----:B------:R-:W4:Y:S01]  /*1acf0*/  LDG.E.U16 R44, desc[UR60][R16.64] ;  /* 0x0000003c102c7981 */ /* 0x000f22000c1e1500 */
[----:B--2---:R-:W-:-:S03]  /*1ad00*/  IMAD.WIDE R156, R0, 0x2, R4 ;  /* 0x00000002009c7825 */ /* 0x004fc600078e0204 */
[----:B------:R-:W2:Y:S04]  /*1ad10*/  LDL.64 R4, [R1+0x988] ;  /* 0x0009880001047983 */ /* 0x000ea80000100a00 */
[----:B------:R1:W2:Y:S01]  /*1ad20*/  LDG.E.U16 R13, desc[UR60][R156.64] ;  /* 0x0000003c9c0d7981 */ /* 0x0002a2000c1e1500 */
[----:B0-----:R-:W-:-:S03]  /*1ad30*/  IMAD.WIDE R154, R0, 0x2, R2 ;  /* 0x00000002009a7825 */ /* 0x001fc600078e0202 */
[----:B------:R-:W2:Y:S01]  /*1ad40*/  LDL.64 R2, [R1+0x968] ;  /* 0x0009680001027983 */ /* 0x000ea20000100a00 */
[----:B-1----:R-:W-:-:S03]  /*1ad50*/  IMAD.WIDE R156, R0, 0x2, R70 ;  /* 0x00000002009c7825 */ /* 0x002fc600078e0246 */
[----:B------:R-:W2:Y:S01]  /*1ad60*/  LDL.64 R70, [R1+0x950] ;  /* 0x0009500001467983 */ /* 0x000ea20000100a00 */
[----:B------:R-:W-:-:S03]  /*1ad70*/  IMAD.WIDE R152, R0, 0x2, R42 ;  /* 0x0000000200987825 */ /* 0x000fc600078e022a */
[----:B------:R0:W2:Y:S04]  /*1ad80*/  LDG.E.U16 R43, desc[UR60][R156.64] ;  /* 0x0000003c9c2b7981 */ /* 0x0000a8000c1e1500 */
[----:B------:R-:W2:Y:S01]  /*1ad90*/  LDG.E.U16 R42, desc[UR60][R152.64] ;  /* 0x0000003c982a7981 */ /* 0x000ea2000c1e1500 */
[----:B---3--:R-:W-:-:S03]  /*1ada0*/  IMAD.WIDE R14, R0, 0x2, R8 ;  /* 0x00000002000e7825 */ /* 0x008fc600078e0208 */
[----:B------:R1:W3:Y:S01]  /*1adb0*/  LDG.E.U16 R8, desc[UR60][R154.64] ;  /* 0x0000003c9a087981 */ /* 0x0002e2000c1e1500 */
[----:B------:R-:W-:-:S03]  /*1adc0*/  IMAD.WIDE R16, R0, 0x2, R40 ;  /* 0x0000000200107825 */ /* 0x000fc600078e0228 */
[----:B------:R4:W3:Y:S01]  /*1add0*/  LDG.E.U16 R9, desc[UR60][R14.64] ;  /* 0x0000003c0e097981 */ /* 0x0008e2000c1e1500 */
[----:B0-----:R-:W-:-:S03]  /*1ade0*/  IMAD.WIDE R156, R0, 0x2, R84 ;  /* 0x00000002009c7825 */ /* 0x001fc600078e0254 */
[----:B------:R-:W3:Y:S01]  /*1adf0*/  LDL.64 R84, [R1+0x940] ;  /* 0x0009400001547983 */ /* 0x000ee20000100a00 */
[----:B-1----:R-:W-:-:S03]  /*1ae00*/  IMAD.WIDE R154, R0, 0x2, R82 ;  /* 0x00000002009a7825 */ /* 0x002fc600078e0252 */
[----:B------:R-:W3:Y:S01]  /*1ae10*/  LDL.64 R82, [R1+0x938] ;  /* 0x0009380001527983 */ /* 0x000ee20000100a00 */
[----:B------:R-:W-:-:S03]  /*1ae20*/  IMAD.WIDE R152, R0, 0x2, R80 ;  /* 0x0000000200987825 */ /* 0x000fc600078e0250 */
[----:B------:R0:W3:Y:S01]  /*1ae30*/  LDG.E.U16 R40, desc[UR60][R154.64] ;  /* 0x0000003c9a287981 */ /* 0x0000e2000c1e1500 */
[----:B----4-:R-:W-:-:S03]  /*1ae40*/  IMAD.WIDE R14, R0, 0x2, R6 ;  /* 0x00000002000e7825 */ /* 0x010fc600078e0206 */
[----:B------:R-:W4:Y:S04]  /*1ae50*/  LDL.64 R80, [R1+0x930] ;  /* 0x0009300001507983 */ /* 0x000f280000100a00 */
[----:B------:R1:W4:Y:S01]  /*1ae60*/  LDG.E.U16 R7, desc[UR60][R16.64] ;  /* 0x0000003c10077981 */ /* 0x000322000c1e1500 */
[----:B0-----:R-:W-:-:S03]  /*1ae70*/  IMAD.WIDE R154, R0, 0x2, R76 ;  /* 0x00000002009a7825 */ /* 0x001fc600078e024c */
[----:B------:R-:W4:Y:S04]  /*1ae80*/  LDL.64 R76, [R1+0x920] ;  /* 0x00092000014c7983 */ /* 0x000f280000100a00 */
[----:B------:R-:W4:Y:S01]  /*1ae90*/  LDG.E.U16 R41, desc[UR60][R14.64] ;  /* 0x0000003c0e297981 */ /* 0x000f22000c1e1500 */
[----:B-1----:R-:W-:-:S03]  /*1aea0*/  IMAD.WIDE R16, R0, 0x2, R78 ;  /* 0x0000000200107825 */ /* 0x002fc600078e024e */
[----:B------:R-:W4:Y:S04]  /*1aeb0*/  LDL.64 R78, [R1+0x928] ;  /* 0x00092800014e7983 */ /* 0x000f280000100a00 */
[----:B------:R0:W4:Y:S01]  /*1aec0*/  LDG.E.U16 R251, desc[UR60][R16.64] ;  /* 0x0000003c10fb7981 */ /* 0x000122000c1e1500 */
[-C--:B------:R-:W-:Y:S02]  /*1aed0*/  ISETP.GT.U32.AND P2, PT, R187, R190.reuse, PT ;  /* 0x000000bebb00720c */ /* 0x080fe40003f44070 */
[----:B------:R-:W-:Y:S01]  /*1aee0*/  ISETP.GT.U32.AND P1, PT, R186, R190, PT ;  /* 0x000000beba00720c */ /* 0x000fe20003f24070 */
[----:B------:R-:W4:Y:S01]  /*1aef0*/  LDG.E.U16 R6, desc[UR60][R156.64] ;  /* 0x0000003c9c067981 */ /* 0x000f22000c1e1500 */
[----:B------:R-:W-:-:S03]  /*1af00*/  R2UR UR9, R203 ;  /* 0x00000000cb0972ca */ /* 0x000fc600000e0000 */
[----:B------:R-:W4:Y:S01]  /*1af10*/  LDG.E.U16 R248, desc[UR60][R154.64] ;  /* 0x0000003c9af87981 */ /* 0x000f22000c1e1500 */
[----:B0-----:R-:W-:-:S03]  /*1af20*/  IMAD.WIDE R16, R0, 0x2, R74 ;  /* 0x0000000200107825 */ /* 0x001fc600078e024a */
[----:B------:R-:W4:Y:S04]  /*1af30*/  LDL.64 R74, [R1+0x908] ;  /* 0x00090800014a7983 */ /* 0x000f280000100a00 */
[----:B------:R0:W4:Y:S02]  /*1af40*/  LDG.E.U16 R246, desc[UR60][R16.64] ;  /* 0x0000003c10f67981 */ /* 0x000124000c1e1500 */
[C---:B0-----:R-:W-:Y:S02]  /*1af50*/  IMAD.WIDE R16, R0.reuse, 0x2, R72 ;  /* 0x0000000200107825 */ /* 0x041fe400078e0248 */
[----:B------:R-:W4:Y:S04]  /*1af60*/  LDL.64 R72, [R1+0x8f8] ;  /* 0x0008f80001487983 */ /* 0x000f280000100a00 */
[----:B------:R-:W4:Y:S01]  /*1af70*/  LDG.E.U16 R252, desc[UR60][R16.64] ;  /* 0x0000003c10fc7981 */ /* 0x000f22000c1e1500 */
[----:B--2---:R-:W-:-:S03]  /*1af80*/  IMAD.WIDE R14, R0, 0x2, R4 ;  /* 0x00000002000e7825 */ /* 0x004fc600078e0204 */
[----:B------:R0:W2:Y:S04]  /*1af90*/  LDG.E.U16 R5, desc[UR60][R152.64] ;  /* 0x0000003c98057981 */ /* 0x0000a8000c1e1500 */
[----:B------:R1:W2:Y:S01]  /*1afa0*/  LDG.E.U16 R4, desc[UR60][R14.64] ;  /* 0x0000003c0e047981 */ /* 0x0002a2000c1e1500 */
[----:B0-----:R-:W-:-:S03]  /*1afb0*/  IMAD.WIDE R152, R0, 0x2, R88 ;  /* 0x0000000200987825 */ /* 0x001fc600078e0258 */
[----:B------:R-:W2:Y:S01]  /*1afc0*/  LDL.64 R88, [R1+0x910] ;  /* 0x0009100001587983 */ /* 0x000ea20000100a00 */
[----:B-1----:R-:W-:-:S03]  /*1afd0*/  IMAD.WIDE R14, R0, 0x2, R2 ;  /* 0x00000002000e7825 */ /* 0x002fc600078e0202 */
[----:B------:R-:W2:Y:S04]  /*1afe0*/  LDG.E.U16 R3, desc[UR60][R152.64] ;  /* 0x0000003c98037981 */ /* 0x000ea8000c1e1500 */
[----:B------:R0:W2:Y:S02]  /*1aff0*/  LDG.E.U16 R2, desc[UR60][R14.64] ;  /* 0x0000003c0e027981 */ /* 0x0000a4000c1e1500 */
[C---:B0-----:R-:W-:Y:S02]  /*1b000*/  IMAD.WIDE R14, R0.reuse, 0x2, R70 ;  /* 0x00000002000e7825 */ /* 0x041fe400078e0246 */
[----:B------:R-:W2:Y:S02]  /*1b010*/  LDL.64 R70, [R1+0x8f0] ;  /* 0x0008f00001467983 */ /* 0x000ea40000100a00 */
[----:B------:R-:W-:-:S02]  /*1b020*/  IMAD.WIDE R152, R0, 0x2, R92 ;  /* 0x0000000200987825 */ /* 0x000fc400078e025c */
[----:B------:R-:W2:Y:S04]  /*1b030*/  LDL.64 R92, [R1+0x900] ;  /* 0x00090000015c7983 */ /* 0x000ea80000100a00 */
[----:B------:R0:W2:Y:S04]  /*1b040*/  LDG.E.U16 R244, desc[UR60][R152.64] ;  /* 0x0000003c98f47981 */ /* 0x0000a8000c1e1500 */
[----:B------:R1:W2:Y:S01]  /*1b050*/  LDG.E.U16 R241, desc[UR60][R14.64] ;  /* 0x0000003c0ef17981 */ /* 0x0002a2000c1e1500 */
[----:B0-----:R-:W-:-:S03]  /*1b060*/  IMAD.WIDE R152, R0, 0x2, R86 ;  /* 0x0000000200987825 */ /* 0x001fc600078e0256 */
[----:B------:R-:W2:Y:S01]  /*1b070*/  LDL.64 R86, [R1+0x8e0] ;  /* 0x0008e00001567983 */ /* 0x000ea20000100a00 */
[----:B---3--:R-:W-:-:S03]  /*1b080*/  IMAD.WIDE R16, R0, 0x2, R84 ;  /* 0x0000000200107825 */ /* 0x008fc600078e0254 */
[----:B------:R-:W3:Y:S01]  /*1b090*/  LDL.64 R84, [R1+0x8d0] ;  /* 0x0008d00001547983 */ /* 0x000ee20000100a00 */
[----:B-1----:R-:W-:-:S03]  /*1b0a0*/  IMAD.WIDE R14, R0, 0x2, R82 ;  /* 0x00000002000e7825 */ /* 0x002fc600078e0252 */
[----:B------:R-:W3:Y:S04]  /*1b0b0*/  LDL.64 R82, [R1+0x8c0] ;  /* 0x0008c00001527983 */ /* 0x000ee80000100a00 */
[----:B------:R4:W3:Y:S04]  /*1b0c0*/  LDG.E.U16 R250, desc[UR60][R152.64] ;  /* 0x0000003c98fa7981 */ /* 0x0008e8000c1e1500 */
[----:B------:R0:W3:Y:S04]  /*1b0d0*/  LDG.E.U16 R240, desc[UR60][R16.64] ;  /* 0x0000003c10f07981 */ /* 0x0000e8000c1e1500 */
[----:B------:R1:W3:Y:S01]  /*1b0e0*/  LDG.E.U16 R249, desc[UR60][R14.64] ;  /* 0x0000003c0ef97981 */ /* 0x0002e2000c1e1500 */
[----:B----4-:R-:W-:-:S03]  /*1b0f0*/  IMAD.WIDE R152, R0, 0x2, R80 ;  /* 0x0000000200987825 */ /* 0x010fc600078e0250 */
[----:B------:R-:W4:Y:S01]  /*1b100*/  LDL.64 R80, [R1+0x8b0] ;  /* 0x0008b00001507983 */ /* 0x000f220000100a00 */
[----:B0-----:R-:W-:-:S03]  /*1b110*/  IMAD.WIDE R16, R0, 0x2, R78 ;  /* 0x0000000200107825 */ /* 0x001fc600078e024e */
[----:B------:R-:W4:Y:S01]  /*1b120*/  LDL.64 R78, [R1+0x8a0] ;  /* 0x0008a000014e7983 */ /* 0x000f220000100a00 */
[----:B-1----:R-:W-:-:S03]  /*1b130*/  IMAD.WIDE R14, R0, 0x2, R76 ;  /* 0x00000002000e7825 */ /* 0x002fc600078e024c */
[----:B------:R-:W4:Y:S04]  /*1b140*/  LDL.64 R76, [R1+0x890] ;  /* 0x00089000014c7983 */ /* 0x000f280000100a00 */
[----:B------:R0:W4:Y:S04]  /*1b150*/  LDG.E.U16 R239, desc[UR60][R152.64] ;  /* 0x0000003c98ef7981 */ /* 0x000128000c1e1500 */
[----:B------:R-:W4:Y:S04]  /*1b160*/  LDG.E.U16 R247, desc[UR60][R16.64] ;  /* 0x0000003c10f77981 */ /* 0x000f28000c1e1500 */
[----:B------:R1:W4:Y:S01]  /*1b170*/  LDG.E.U16 R238, desc[UR60][R14.64] ;  /* 0x0000003c0eee7981 */ /* 0x000322000c1e1500 */
[----:B0-----:R-:W-:-:S03]  /*1b180*/  IMAD.WIDE R152, R0, 0x2, R90 ;  /* 0x0000000200987825 */ /* 0x001fc600078e025a */
[----:B------:R-:W4:Y:S04]  /*1b190*/  LDL.64 R90, [R1+0x880] ;  /* 0x00088000015a7983 */ /* 0x000f280000100a00 */
[----:B------:R-:W4:Y:S01]  /*1b1a0*/  LDG.E.U16 R245, desc[UR60][R152.64] ;  /* 0x0000003c98f57981 */ /* 0x000f22000c1e1500 */
[----:B-1----:R-:W-:-:S03]  /*1b1b0*/  IMAD.WIDE R14, R0, 0x2, R74 ;  /* 0x00000002000e7825 */ /* 0x002fc600078e024a */
        /* <DEDUP_REMOVED lines=10> */
[----:B------:R-:W2:Y:S04]  /*1b260*/  LDG.E.U16 R242, desc[UR60][R16.64] ;  /* 0x0000003c10f27981 */ /* 0x000ea8000c1e1500 */
[----:B------:R0:W2:Y:S04]  /*1b270*/  LDG.E.U16 R236, desc[UR60][R152.64] ;  /* 0x0000003c98ec7981 */ /* 0x0000a8000c1e1500 */
[----:B------:R1:W2:Y:S04]  /*1b280*/  LDG.E.U16 R235, desc[UR60][R14.64] ;  /* 0x0000003c0eeb7981 */ /* 0x0002a8000c1e1500 */
[----:B------:R-:W2:Y:S01]  /*1b290*/  LDL.64 R92, [R1+0x7c0] ;  /* 0x0007c000015c7983 */ /* 0x000ea20000100a00 */
        /* <DEDUP_REMOVED lines=16> */
[----:B------:R1:W4:Y:S04]  /*1b3a0*/  LDG.E.U16 R230, desc[UR60][R14.64] ;  /* 0x0000003c0ee67981 */ /* 0x000328000c1e1500 */
[----:B------:R2:W4:Y:S01]  /*1b3b0*/  LDG.E.U16 R164, desc[UR60][R16.64] ;  /* 0x0000003c10a47981 */ /* 0x000522000c1e1500 */
[----:B0-----:R-:W-:-:S03]  /*1b3c0*/  IMAD.WIDE R152, R0, 0x2, R90 ;  /* 0x0000000200987825 */ /* 0x001fc600078e025a */
[----:B------:R-:W4:Y:S04]  /*1b3d0*/  LDL.64 R90, [R1+0x7b0] ;  /* 0x0007b000015a7983 */ /* 0x000f280000100a00 */
[----:B------:R0:W4:Y:S01]  /*1b3e0*/  LDG.E.U16 R229, desc[UR60][R152.64] ;  /* 0x0000003c98e57981 */ /* 0x000122000c1e1500 */
[----:B-1----:R-:W-:-:S03]  /*1b3f0*/  IMAD.WIDE R14, R0, 0x2, R74 ;  /* 0x00000002000e7825 */ /* 0x002fc600078e024a */
[----:B------:R-:W4:Y:S04]  /*1b400*/  LDL.64 R74, [R1+0x7a0] ;  /* 0x0007a000014a7983 */ /* 0x000f280000100a00 */
[----:B------:R-:W4:Y:S01]  /*1b410*/  LDG.E.U16 R227, desc[UR60][R14.64] ;  /* 0x0000003c0ee37981 */ /* 0x000f22000c1e1500 */
[----:B--2---:R-:W-:-:S03]  /*1b420*/  IMAD.WIDE R16, R0, 0x2, R88 ;  /* 0x0000000200107825 */ /* 0x004fc600078e0258 */
[----:B------:R-:W2:Y:S04]  /*1b430*/  LDL.64 R88, [R1+0x770] ;  /* 0x0007700001587983 */ /* 0x000ea80000100a00 */
[----:B------:R1:W2:Y:S01]  /*1b440*/  LDG.E.U16 R228, desc[UR60][R16.64] ;  /* 0x0000003c10e47981 */ /* 0x0002a2000c1e1500 */
[----:B0-----:R-:W-:-:S03]  /*1b450*/  IMAD.WIDE R152, R0, 0x2, R72 ;  /* 0x0000000200987825 */ /* 0x001fc600078e0248 */
[----:B------:R-:W2:Y:S01]  /*1b460*/  LDL.64 R72, [R1+0x790] ;  /* 0x0007900001487983 */ /* 0x000ea20000100a00 */
[----:B-1----:R-:W-:-:S03]  /*1b470*/  IMAD.WIDE R16, R0, 0x2, R70 ;  /* 0x0000000200107825 */ /* 0x002fc600078e0246 */
[----:B------:R-:W2:Y:S04]  /*1b480*/  LDL.64 R70, [R1+0x780] ;  /* 0x0007800001467983 */ /* 0x000ea80000100a00 */
[----:B------:R3:W2:Y:S04]  /*1b490*/  LDG.E.U16 R226, desc[UR60][R152.64] ;  /* 0x0000003c98e27981 */ /* 0x0006a8000c1e1500 */
[----:B------:R0:W2:Y:S01]  /*1b4a0*/  LDG.E.U16 R225, desc[UR60][R16.64] ;  /* 0x0000003c10e17981 */ /* 0x0000a2000c1e1500 */
[----:B------:R-:W-:-:S03]  /*1b4b0*/  IMAD.WIDE R14, R0, 0x2, R86 ;  /* 0x00000002000e7825 */ /* 0x000fc600078e0256 */
[----:B------:R-:W2:Y:S01]  /*1b4c0*/  LDL.64 R86, [R1+0x8e8] ;  /* 0x0008e80001567983 */ /* 0x000ea20000100a00 */
[----:B---3--:R-:W-:-:S03]  /*1b4d0*/  IMAD.WIDE R152, R0, 0x2, R84 ;  /* 0x0000000200987825 */ /* 0x008fc600078e0254 */
[----:B------:R1:W3:Y:S01]  /*1b4e0*/  LDG.E.U16 R224, desc[UR60][R14.64] ;  /* 0x0000003c0ee07981 */ /* 0x0002e2000c1e1500 */
[----:B0-----:R-:W-:-:S03]  /*1b4f0*/  IMAD.WIDE R16, R0, 0x2, R82 ;  /* 0x0000000200107825 */ /* 0x001fc600078e0252 */
[----:B------:R-:W3:Y:S04]  /*1b500*/  LDL.64 R84, [R1+0x8d8] ;  /* 0x0008d80001547983 */ /* 0x000ee80000100a00 */
[----:B------:R4:W3:Y:S01]  /*1b510*/  LDG.E.U16 R223, desc[UR60][R152.64] ;  /* 0x0000003c98df7981 */ /* 0x0008e2000c1e1500 */
[----:B-1----:R-:W-:-:S03]  /*1b520*/  IMAD.WIDE R14, R0, 0x2, R94 ;  /* 0x00000002000e7825 */ /* 0x002fc600078e025e */
[----:B------:R0:W3:Y:S04]  /*1b530*/  LDG.E.U16 R222, desc[UR60][R16.64] ;  /* 0x0000003c10de7981 */ /* 0x0000e8000c1e1500 */
[----:B------:R1:W3:Y:S01]  /*1b540*/  LDG.E.U16 R221, desc[UR60][R14.64] ;  /* 0x0000003c0edd7981 */ /* 0x0002e2000c1e1500 */
[----:B----4-:R-:W-:-:S03]  /*1b550*/  IMAD.WIDE R152, R0, 0x2, R80 ;  /* 0x0000000200987825 */ /* 0x010fc600078e0250 */
[----:B------:R-:W4:Y:S01]  /*1b560*/  LDL.64 R80, [R1+0x8b8] ;  /* 0x0008b80001507983 */ /* 0x000f220000100a00 */
[----:B0-----:R-:W-:-:S03]  /*1b570*/  IMAD.WIDE R16, R0, 0x2, R78 ;  /* 0x0000000200107825 */ /* 0x001fc600078e024e */
[----:B------:R-:W4:Y:S01]  /*1b580*/  LDL.64 R78, [R1+0x8a8] ;  /* 0x0008a800014e7983 */ /* 0x000f220000100a00 */
[----:B-1----:R-:W-:-:S03]  /*1b590*/  IMAD.WIDE R14, R0, 0x2, R76 ;  /* 0x00000002000e7825 */ /* 0x002fc600078e024c */
[----:B------:R0:W4:Y:S04]  /*1b5a0*/  LDG.E.U16 R219, desc[UR60][R152.64] ;  /* 0x0000003c98db7981 */ /* 0x000128000c1e1500 */
[----:B------:R1:W4:Y:S04]  /*1b5b0*/  LDG.E.U16 R196, desc[UR60][R14.64] ;  /* 0x0000003c0ec47981 */ /* 0x000328000c1e1500 */
[----:B------:R-:W4:Y:S01]  /*1b5c0*/  LDL.64 R82, [R1+0x8c8] ;  /* 0x0008c80001527983 */ /* 0x000f220000100a00 */
[----:B0-----:R-:W-:-:S03]  /*1b5d0*/  IMAD.WIDE R152, R0, 0x2, R92 ;  /* 0x0000000200987825 */ /* 0x001fc600078e025c */
[----:B------:R0:W4:Y:S04]  /*1b5e0*/  LDG.E.U16 R216, desc[UR60][R16.64] ;  /* 0x0000003c10d87981 */ /* 0x000128000c1e1500 */
[----:B------:R2:W4:Y:S04]  /*1b5f0*/  LDG.E.U16 R194, desc[UR60][R152.64] ;  /* 0x0000003c98c27981 */ /* 0x000528000c1e1500 */
[----:B------:R-:W4:Y:S01]  /*1b600*/  LDL.64 R76, [R1+0x898] ;  /* 0x00089800014c7983 */ /* 0x000f220000100a00 */
[----:B-1----:R-:W-:-:S03]  /*1b610*/  IMAD.WIDE R14, R0, 0x2, R74 ;  /* 0x00000002000e7825 */ /* 0x002fc600078e024a */
[----:B------:R-:W4:Y:S01]  /*1b620*/  LDL.64 R74, [R1+0x888] ;  /* 0x00088800014a7983 */ /* 0x000f220000100a00 */
[----:B0-----:R-:W-:-:S03]  /*1b630*/  IMAD.WIDE R16, R0, 0x2, R90 ;  /* 0x0000000200107825 */ /* 0x001fc600078e025a */
[----:B------:R-:W4:Y:S04]  /*1b640*/  LDL.64 R90, [R1+0x808] ;  /* 0x00080800015a7983 */ /* 0x000f280000100a00 */
[----:B------:R0:W4:Y:S04]  /*1b650*/  LDG.E.U16 R193, desc[UR60][R16.64] ;  /* 0x0000003c10c17981 */ /* 0x000128000c1e1500 */
[----:B------:R1:W4:Y:S04]  /*1b660*/  LDG.E.U16 R192, desc[UR60][R14.64] ;  /* 0x0000003c0ec07981 */ /* 0x000328000c1e1500 */
[----:B------:R-:W4:Y:S04]  /*1b670*/  LDL.64 R94, [R1+0x828] ;  /* 0x00082800015e7983 */ /* 0x000f280000100a00 */
[----:B------:R-:W4:Y:S01]  /*1b680*/  LDL.64 R92, [R1+0x818] ;  /* 0x00081800015c7983 */ /* 0x000f220000100a00 */
[----:B--2---:R-:W-:-:S03]  /*1b690*/  IMAD.WIDE R152, R0, 0x2, R72 ;  /* 0x0000000200987825 */ /* 0x004fc600078e0248 */
[----:B------:R-:W2:Y:S01]  /*1b6a0*/  LDL.64 R72, [R1+0x878] ;  /* 0x0008780001487983 */ /* 0x000ea20000100a00 */
[----:B0-----:R-:W-:-:S03]  /*1b6b0*/  IMAD.WIDE R16, R0, 0x2, R70 ;  /* 0x0000000200107825 */ /* 0x001fc600078e0246 */
[----:B------:R-:W2:Y:S04]  /*1b6c0*/  LDL.64 R70, [R1+0x868] ;  /* 0x0008680001467983 */ /* 0x000ea80000100a00 */
[----:B------:R0:W2:Y:S04]  /*1b6d0*/  LDG.E.U16 R191, desc[UR60][R152.64] ;  /* 0x0000003c98bf7981 */ /* 0x0000a8000c1e1500 */
[----:B------:R3:W2:Y:S01]  /*1b6e0*/  LDG.E.U16 R190, desc[UR60][R16.64] ;  /* 0x0000003c10be7981 */ /* 0x0006a2000c1e1500 */
[----:B-1----:R-:W-:-:S03]  /*1b6f0*/  IMAD.WIDE R14, R0, 0x2, R88 ;  /* 0x00000002000e7825 */ /* 0x002fc600078e0258 */
[----:B------:R-:W2:Y:S04]  /*1b700*/  LDL.64 R88, [R1+0x7f8] ;  /* 0x0007f80001587983 */ /* 0x000ea80000100a00 */
[----:B------:R-:W2:Y:S01]  /*1b710*/  LDG.E.U16 R189, desc[UR60][R14.64] ;  /* 0x0000003c0ebd7981 */ /* 0x000ea2000c1e1500 */
[----:B0-----:R-:W-:-:S03]  /*1b720*/  IMAD.WIDE R152, R0, 0x2, R86 ;  /* 0x0000000200987825 */ /* 0x001fc600078e0256 */
[----:B------:R-:W2:Y:S04]  /*1b730*/  LDL.64 R86, [R1+0x7e8] ;  /* 0x0007e80001567983 */ /* 0x000ea80000100a00 */
[----:B------:R4:W2:Y:S01]  /*1b740*/  LDG.E.U16 R220, desc[UR60][R152.64] ;  /* 0x0000003c98dc7981 */ /* 0x0008a2000c1e1500 */
[----:B---3--:R-:W-:-:S03]  /*1b750*/  IMAD.WIDE R16, R0, 0x2, R84 ;  /* 0x0000000200107825 */ /* 0x008fc600078e0254 */
[----:B------:R-:W3:Y:S04]  /*1b760*/  LDL.64 R84, [R1+0x7d8] ;  /* 0x0007d80001547983 */ /* 0x000ee80000100a00 */
[----:B------:R0:W3:Y:S01]  /*1b770*/  LDG.E.U16 R218, desc[UR60][R16.64] ;  /* 0x0000003c10da7981 */ /* 0x0000e2000c1e1500 */
[----:B----4-:R-:W-:-:S03]  /*1b780*/  IMAD.WIDE R152, R0, 0x2, R80 ;  /* 0x0000000200987825 */ /* 0x010fc600078e0250 */
[----:B------:R-:W4:Y:S01]  /*1b790*/  LDL.64 R80, [R1+0x7b8] ;  /* 0x0007b80001507983 */ /* 0x000f220000100a00 */
[----:B0-----:R-:W-:-:S03]  /*1b7a0*/  IMAD.WIDE R16, R0, 0x2, R78 ;  /* 0x0000000200107825 */ /* 0x001fc600078e024e */
[----:B------:R-:W4:Y:S04]  /*1b7b0*/  LDL.64 R78, [R1+0x7a8] ;  /* 0x0007a800014e7983 */ /* 0x000f280000100a00 */
[----:B------:R0:W4:Y:S04]  /*1b7c0*/  LDG.E.U16 R215, desc[UR60][R152.64] ;  /* 0x0000003c98d77981 */ /* 0x000128000c1e1500 */
[----:B------:R-:W4:Y:S01]  /*1b7d0*/  LDG.E.U16 R214, desc[UR60][R16.64] ;  /* 0x0000003c10d67981 */ /* 0x000f22000c1e1500 */
[----:B------:R-:W-:-:S03]  /*1b7e0*/  IMAD.WIDE R14, R0, 0x2, R82 ;  /* 0x00000002000e7825 */ /* 0x000fc600078e0252 */
[----:B------:R-:W4:Y:S04]  /*1b7f0*/  LDL.64 R82, [R1+0x7c8] ;  /* 0x0007c80001527983 */ /* 0x000f280000100a00 */
[----:B------:R1:W4:Y:S01]  /*1b800*/  LDG.E.U16 R217, desc[UR60][R14.64] ;  /* 0x0000003c0ed97981 */ /* 0x000322000c1e1500 */
[----:B0-----:R-:W-:-:S03]  /*1b810*/  IMAD.WIDE R152, R0, 0x2, R74 ;  /* 0x0000000200987825 */ /* 0x001fc600078e024a */
[----:B------:R-:W4:Y:S01]  /*1b820*/  LDL.64 R74, [R1+0x788] ;  /* 0x00078800014a7983 */ /* 0x000f220000100a00 */
[----:B-1----:R-:W-:-:S03]  /*1b830*/  IMAD.WIDE R14, R0, 0x2, R76 ;  /* 0x00000002000e7825 */ /* 0x002fc600078e024c */
[----:B------:R-:W4:Y:S04]  /*1b840*/  LDL.64 R76, [R1+0x798] ;  /* 0x00079800014c7983 */ /* 0x000f280000100a00 */
[----:B------:R0:W4:Y:S04]  /*1b850*/  LDG.E.U16 R212, desc[UR60][R14.64] ;  /* 0x0000003c0ed47981 */ /* 0x000128000c1e1500 */
[----:B------:R1:W4:Y:S01]  /*1b860*/  LDG.E.U16 R209, desc[UR60][R152.64] ;  /* 0x0000003c98d17981 */ /* 0x000322000c1e1500 */
[----:B--2---:R-:W-:-:S03]  /*1b870*/  IMAD.WIDE R16, R0, 0x2, R72 ;  /* 0x0000000200107825 */ /* 0x004fc600078e0248 */
[----:B------:R-:W2:Y:S01]  /*1b880*/  LDL.64 R72, [R1+0x778] ;  /* 0x0007780001487983 */ /* 0x000ea20000100a00 */
[----:B0-----:R-:W-:-:S03]  /*1b890*/  IMAD.WIDE R14, R0, 0x2, R70 ;  /* 0x00000002000e7825 */ /* 0x001fc600078e0246 */
[----:B------:R-:W2:Y:S04]  /*1b8a0*/  LDL.64 R70, [R1+0x768] ;  /* 0x0007680001467983 */ /* 0x000ea80000100a00 */
[----:B------:R0:W2:Y:S01]  /*1b8b0*/  LDG.E.U16 R205, desc[UR60][R14.64] ;  /* 0x0000003c0ecd7981 */ /* 0x0000a2000c1e1500 */
[----:B-1----:R-:W-:-:S03]  /*1b8c0*/  IMAD.WIDE R152, R0, 0x2, R100 ;  /* 0x0000000200987825 */ /* 0x002fc600078e0264 */
[----:B------:R1:W2:Y:S04]  /*1b8d0*/  LDG.E.U16 R208, desc[UR60][R16.64] ;  /* 0x0000003c10d07981 */ /* 0x0002a8000c1e1500 */
[----:B------:R1:W2:Y:S01]  /*1b8e0*/  LDG.E.U16 R204, desc[UR60][R152.64] ;  /* 0x0000003c98cc7981 */ /* 0x0002a2000c1e1500 */
[----:B0-----:R-:W-:-:S05]  /*1b8f0*/  IMAD.WIDE R14, R0, 0x2, R96 ;  /* 0x00000002000e7825 */ /* 0x001fca00078e0260 */
[----:B------:R0:W2:Y:S01]  /*1b900*/  LDG.E.U16 R188, desc[UR60][R14.64] ;  /* 0x0000003c0ebc7981 */ /* 0x0000a2000c1e1500 */
[----:B-1----:R-:W-:-:S04]  /*1b910*/  IMAD.WIDE R16, R0, 0x2, R98 ;  /* 0x0000000200107825 */ /* 0x002fc800078e0262 */
[C---:B------:R-:W-:Y:S01]  /*1b920*/  IMAD.WIDE R152, R0.reuse, 0x2, R94 ;  /* 0x0000000200987825 */ /* 0x040fe200078e025e */
[----:B------:R1:W2:Y:S03]  /*1b930*/  LDG.E.U16 R203, desc[UR60][R16.64] ;  /* 0x0000003c10cb7981 */ /* 0x0002a6000c1e1500 */
[C---:B0-----:R-:W-:Y:S01]  /*1b940*/  IMAD.WIDE R14, R0.reuse, 0x2, R90 ;  /* 0x00000002000e7825 */ /* 0x041fe200078e025a */
[----:B------:R-:W2:Y:S04]  /*1b950*/  LDG.E.U16 R187, desc[UR60][R152.64] ;  /* 0x0000003c98bb7981 */ /* 0x000ea8000c1e1500 */
[----:B------:R3:W2:Y:S01]  /*1b960*/  LDG.E.U16 R183, desc[UR60][R14.64] ;  /* 0x0000003c0eb77981 */ /* 0x0006a2000c1e1500 */
[----:B-1----:R-:W-:-:S05]  /*1b970*/  IMAD.WIDE R16, R0, 0x2, R92 ;  /* 0x0000000200107825 */ /* 0x002fca00078e025c */
[----:B------:R0:W2:Y:S01]  /*1b980*/  LDG.E.U16 R186, desc[UR60][R16.64] ;  /* 0x0000003c10ba7981 */ /* 0x0000a2000c1e1500 */
[----:B---3--:R-:W-:-:S05]  /*1b990*/  IMAD.WIDE R14, R0, 0x2, R84 ;  /* 0x00000002000e7825 */ /* 0x008fca00078e0254 */
[----:B------:R4:W3:Y:S01]  /*1b9a0*/  LDG.E.U16 R161, desc[UR60][R14.64] ;  /* 0x0000003c0ea17981 */ /* 0x0008e2000c1e1500 */
[----:B------:R-:W-:-:S04]  /*1b9b0*/  IMAD.WIDE R152, R0, 0x2, R88 ;  /* 0x0000000200987825 */ /* 0x000fc800078e0258 */
[C---:B0-----:R-:W-:Y:S01]  /*1b9c0*/  IMAD.WIDE R16, R0.reuse, 0x2, R86 ;  /* 0x0000000200107825 */ /* 0x041fe200078e0256 */
[----:B------:R0:W3:Y:S03]  /*1b9d0*/  LDG.E.U16 R182, desc[UR60][R152.64] ;  /* 0x0000003c98b67981 */ /* 0x0000e6000c1e1500 */
[C---:B----4-:R-:W-:Y:S01]  /*1b9e0*/  IMAD.WIDE R14, R0.reuse, 0x2, R78 ;  /* 0x00000002000e7825 */ /* 0x050fe200078e024e */
[----:B------:R1:W4:Y:S04]  /*1b9f0*/  LDG.E.U16 R169, desc[UR60][R16.64] ;  /* 0x0000003c10a97981 */ /* 0x000328000c1e1500 */
[----:B------:R1:W4:Y:S01]  /*1ba00*/  LDG.E.U16 R156, desc[UR60][R14.64] ;  /* 0x0000003c0e9c7981 */ /* 0x000322000c1e1500 */
[----:B0-----:R-:W-:-:S04]  /*1ba10*/  IMAD.WIDE R152, R0, 0x2, R82 ;  /* 0x0000000200987825 */ /* 0x001fc800078e0252 */
[C---:B-1----:R-:W-:Y:S01]  /*1ba20*/  IMAD.WIDE R16, R0.reuse, 0x2, R80 ;  /* 0x0000000200107825 */ /* 0x042fe200078e0250 */
[----:B------:R-:W4:Y:S03]  /*1ba30*/  LDG.E.U16 R160, desc[UR60][R152.64] ;  /* 0x0000003c98a07981 */ /* 0x000f26000c1e1500 */
[C---:B------:R-:W-:Y:S01]  /*1ba40*/  IMAD.WIDE R14, R0.reuse, 0x2, R74 ;  /* 0x00000002000e7825 */ /* 0x040fe200078e024a */
[----:B------:R0:W4:Y:S04]  /*1ba50*/  LDG.E.U16 R157, desc[UR60][R16.64] ;  /* 0x0000003c109d7981 */ /* 0x000128000c1e1500 */
[----:B------:R2:W4:Y:S04]  /*1ba60*/  LDG.E.U16 R154, desc[UR60][R14.64] ;  /* 0x0000003c0e9a7981 */ /* 0x000528000c1e1500 */
[----:B------:R1:W-:Y:S01]  /*1ba70*/  STL [R1+0x11e8], R0 ;  /* 0x0011e80001007387 */ /* 0x0003e20000100800 */
[----:B0-----:R-:W-:-:S05]  /*1ba80*/  IMAD.WIDE R16, R0, 0x2, R76 ;  /* 0x0000000200107825 */ /* 0x001fca00078e024c */
[----:B------:R-:W4:Y:S01]  /*1ba90*/  LDG.E.U16 R155, desc[UR60][R16.64] ;  /* 0x0000003c109b7981 */ /* 0x000f22000c1e1500 */
[----:B--2---:R-:W-:-:S05]  /*1baa0*/  IMAD.WIDE R14, R0, 0x2, R72 ;  /* 0x00000002000e7825 */ /* 0x004fca00078e0248 */
[----:B------:R0:W2:Y:S02]  /*1bab0*/  LDG.E.U16 R153, desc[UR60][R14.64] ;  /* 0x0000003c0e997981 */ /* 0x0000a4000c1e1500 */
[----:B0-----:R-:W-:Y:S02]  /*1bac0*/  IMAD.WIDE R14, R0, 0x2, R70 ;  /* 0x00000002000e7825 */ /* 0x001fe400078e0246 */
[----:B-1----:R-:W3:Y:S04]  /*1bad0*/  LDL.LU R0, [R1+0x714] ;  /* 0x0007140001007983 */ /* 0x002ee80000300800 */
[----:B------:R0:W2:Y:S01]  /*1bae0*/  LDG.E.U16 R152, desc[UR60][R14.64] ;  /* 0x0000003c0e987981 */ /* 0x0000a2000c1e1500 */
[----:B------:R-:W-:Y:S01]  /*1baf0*/  FMNMX R16, R170, R171, !PT ;  /* 0x000000abaa107209 */ /* 0x000fe20007800000 */
[----:B------:R-:W-:Y:S01]  /*1bb00*/  BAR.SYNC.DEFER_BLOCKING 0x0 ;  /* 0x0000000000007b1d */ /* 0x000fe20000010000 */
[----:B0-----:R-:W-:-:S04]  /*1bb10*/  FMNMX R14, R168, R195, !PT ;  /* 0x000000c3a80e7209 */ /* 0x001fc80007800000 */
[----:B------:R-:W-:Y:S02]  /*1bb20*/  FMNMX R15, R172, R14, !PT ;  /* 0x0000000eac0f7209 */ /* 0x000fe40007800000 */
[----:B------:R-:W-:Y:S02]  /*1bb30*/  FMNMX R14, R174, R16, !PT ;  /* 0x00000010ae0e7209 */ /* 0x000fe40007800000 */
[----:B------:R-:W-:Y:S02]  /*1bb40*/  FMNMX R15, R173, R15, !PT ;  /* 0x0000000fad0f7209 */ /* 0x000fe40007800000 */
[----:B------:R-:W-:Y:S02]  /*1bb50*/  FMNMX R14, R175, R14, !PT ;  /* 0x0000000eaf0e7209 */ /* 0x000fe40007800000 */
[----:B------:R-:W-:Y:S02]  /*1bb60*/  FMNMX R15, R176, R15, !PT ;  /* 0x0000000fb00f7209 */ /* 0x000fe40007800000 */
[----:B------:R-:W-:-:S02]  /*1bb70*/  FMNMX R14, R178, R14, !PT ;  /* 0x0000000eb20e7209 */ /* 0x000fc40007800000 */
[----:B------:R-:W-:Y:S02]  /*1bb80*/  FMNMX R15, R177, R15, !PT ;  /* 0x0000000fb10f7209 */ /* 0x000fe40007800000 */
[----:B------:R-:W-:Y:S02]  /*1bb90*/  FMNMX R14, R179, R14, !PT ;  /* 0x0000000eb30e7209 */ /* 0x000fe40007800000 */
[----:B------:R-:W-:Y:S02]  /*1bba0*/  FMNMX R15, R180, R15, !PT ;  /* 0x0000000fb40f7209 */ /* 0x000fe40007800000 */
[----:B------:R-:W-:Y:S02]  /*1bbb0*/  FMNMX R16, R197, R14, !PT ;  /* 0x0000000ec5107209 */ /* 0x000fe40007800000 */
[----:B------:R-:W-:Y:S02]  /*1bbc0*/  FMNMX R14, R181, R15, !PT ;  /* 0x0000000fb50e7209 */ /* 0x000fe40007800000 */
[----:B------:R-:W-:-:S03]  /*1bbd0*/  FMNMX R16, R198, R16, !PT ;  /* 0x00000010c6107209 */ /* 0x000fc60007800000 */
[----:B------:R-:W0:Y:S04]  /*1bbe0*/  SHFL.BFLY PT, R15, R14, 0x2, 0x1f ;  /* 0x0c401f000e0f7f89 */ /* 0x000e2800000e0000 */
[----:B------:R-:W1:Y:S04]  /*1bbf0*/  SHFL.BFLY PT, R17, R16, 0x2, 0x1f ;  /* 0x0c401f0010117f89 */ /* 0x000e6800000e0000 */
[----:B------:R-:W-:Y:S01]  /*1bc00*/  STS.U16 [R11+0x25800], R164 ;  /* 0x025800a40b007388 */ /* 0x000fe20000000400 */
[----:B0-----:R-:W-:-:S05]  /*1bc10*/  FMNMX R15, R14, R15, !PT ;  /* 0x0000000f0e0f7209 */ /* 0x001fca0007800000 */
[----:B------:R-:W0:Y:S01]  /*1bc20*/  SHFL.BFLY PT, R164, R15, 0x1, 0x1f ;  /* 0x0c201f000fa47f89 */ /* 0x000e2200000e0000 */
[----:B-1----:R-:W-:-:S05]  /*1bc30*/  FMNMX R14, R16, R17, !PT ;  /* 0x00000011100e7209 */ /* 0x002fca0007800000 */
[----:B------:R-:W1:Y:S04]  /*1bc40*/  SHFL.BFLY PT, R16, R14, 0x1, 0x1f ;  /* 0x0c201f000e107f89 */ /* 0x000e6800000e0000 */
[----:B------:R-:W-:Y:S01]  /*1bc50*/  STL [R1+0x11ec], R11 ;  /* 0x0011ec0b01007387 */ /* 0x000fe20000100800 */
[----:B0-----:R-:W-:Y:S02]  /*1bc60*/  FMNMX R164, R15, R164, !PT ;  /* 0x000000a40fa47209 */ /* 0x001fe40007800000 */
[----:B-1----:R-:W-:Y:S01]  /*1bc70*/  FMNMX R16, R14, R16, !PT ;  /* 0x000000100e107209 */ /* 0x002fe20007800000 */
        /* <DEDUP_REMOVED lines=36> */
[----:B---3--:R-:W-:-:S05]  /*1bec0*/  FMNMX R164, R164, R0, !PT ;  /* 0x00000000a4a47209 */ /* 0x008fca0007800000 */
[----:B------:R-:W-:Y:S02]  /*1bed0*/  FADD R14, -R164, R0 ;  /* 0x00000000a40e7221 */ /* 0x000fe40000000100 */
[----:B------:R-:W3:Y:S04]  /*1bee0*/  LDL.LU R0, [R1+0x718] ;  /* 0x0007180001007983 */ /* 0x000ee80000300800 */
        /* <DEDUP_REMOVED lines=30> */
[----:B------:R1:W-:Y:S04]  /*1c0d0*/  STS.U16 [R10+0x21b00], R26 ;  /* 0x021b001a0a007388 */ /* 0x0003e80000000400 */
[----:B0-----:R-:W2:Y:S04]  /*1c0e0*/  LDL.LU.64 R24, [R1+0x400] ;  /* 0x0004000001187983 */ /* 0x001ea80000300a00 */
[----:B------:R-:W-:Y:S04]  /*1c0f0*/  STS.U16 [R10+0x21500], R29 ;  /* 0x0215001d0a007388 */ /* 0x000fe80000000400 */
[----:B------:R0:W-:Y:S04]  /*1c100*/  STS.U16 [R10+0x21700], R28 ;  /* 0x0217001c0a007388 */ /* 0x0001e80000000400 */
[----:B-1----:R-:W2:Y:S04]  /*1c110*/  LDL.LU.64 R26, [R1+0x408] ;  /* 0x00040800011a7983 */ /* 0x002ea80000300a00 */
        /* <DEDUP_REMOVED lines=15> */
[----:B-1----:R-:W2:Y:S04]  /*1c210*/  LDL.LU.64 R38, [R1+0x438] ;  /* 0x0004380001267983 */ /* 0x002ea80000300a00 */
[----:B------:R-:W2:Y:S04]  /*1c220*/  LDL.LU.64 R40, [R1+0x440] ;  /* 0x0004400001287983 */ /* 0x000ea80000300a00 */
        /* <DEDUP_REMOVED lines=55> */
[----:B------:R-:W-:Y:S04]  /*1c5a0*/  STS.U16 [R10+0x23d00], R3 ;  /* 0x023d00030a007388 */ /* 0x000fe80000000400 */
[----:B------:R0:W-:Y:S04]  /*1c5b0*/  STS.U16 [R10+0x23f00], R2 ;  /* 0x023f00020a007388 */ /* 0x0001e80000000400 */
[----:B0-----:R-:W2:Y:S01]  /*1c5c0*/  LDL.64 R2, [R1+0xb68] ;  /* 0x000b680001027983 */ /* 0x001ea20000100a00 */
[--C-:B------:R-:W-:Y:S01]  /*1c5d0*/  FADD R192, R172, -R164.reuse ;  /* 0x800000a4acc07221 */ /* 0x100fe20000000000 */
[----:B---3--:R-:W-:Y:S01]  /*1c5e0*/  FMNMX R172, R16, R0, !PT ;  /* 0x0000000010ac7209 */ /* 0x008fe20007800000 */
[--C-:B------:R-:W-:Y:S01]  /*1c5f0*/  FADD R196, R168, -R164.reuse ;  /* 0x800000a4a8c47221 */ /* 0x100fe20000000000 */
[----:B------:R-:W-:-:S03]  /*1c600*/  FADD R195, R195, -R164 ;  /* 0x800000a4c3c37221 */ /* 0x000fc60000000000 */
[--C-:B------:R-:W-:Y:S01]  /*1c610*/  FADD R194, R170, -R172.reuse ;  /* 0x800000acaac27221 */ /* 0x100fe20000000000 */
[----:B------:R-:W-:Y:S01]  /*1c620*/  FADD R193, R171, -R172 ;  /* 0x800000acabc17221 */ /* 0x000fe20000000000 */
[----:B------:R-:W-:Y:S01]  /*1c630*/  FMUL R196, R196, 1.4426950216293334961 ;  /* 0x3fb8aa3bc4c47820 */ /* 0x000fe20000400000 */
[----:B------:R-:W-:Y:S01]  /*1c640*/  FMUL R195, R195, 1.4426950216293334961 ;  /* 0x3fb8aa3bc3c37820 */ /* 0x000fe20000400000 */
[----:B------:R-:W-:Y:S01]  /*1c650*/  FADD R191, R173, -R164 ;  /* 0x800000a4adbf7221 */ /* 0x000fe20000000000 */
[----:B------:R-:W-:Y:S01]  /*1c660*/  FMUL R194, R194, 1.4426950216293334961 ;  /* 0x3fb8aa3bc2c27820 */ /* 0x000fe20000400000 */
[--C-:B------:R-:W-:Y:S01]  /*1c670*/  FADD R190, R174, -R172.reuse ;  /* 0x800000acaebe7221 */ /* 0x100fe20000000000 */
[----:B------:R-:W-:Y:S01]  /*1c680*/  FMUL R193, R193, 1.4426950216293334961 ;  /* 0x3fb8aa3bc1c17820 */ /* 0x000fe20000400000 */
[----:B------:R-:W-:Y:S01]  /*1c690*/  FADD R189, R175, -R172 ;  /* 0x800000acafbd7221 */ /* 0x000fe20000000000 */
[----:B------:R-:W-:Y:S01]  /*1c6a0*/  FMUL R192, R192, 1.4426950216293334961 ;  /* 0x3fb8aa3bc0c07820 */ /* 0x000fe20000400000 */
[----:B------:R-:W-:Y:S01]  /*1c6b0*/  FMUL R191, R191, 1.4426950216293334961 ;  /* 0x3fb8aa3bbfbf7820 */ /* 0x000fe20000400000 */
[----:B------:R-:W0:Y:S01]  /*1c6c0*/  MUFU.EX2 R196, R196 ;  /* 0x000000c400c47308 */ /* 0x000e220000000800 */
[----:B------:R-:W-:Y:S01]  /*1c6d0*/  FMUL R190, R190, 1.4426950216293334961 ;  /* 0x3fb8aa3bbebe7820 */ /* 0x000fe20000400000 */
[----:B------:R-:W-:-:S06]  /*1c6e0*/  FMUL R189, R189, 1.4426950216293334961 ;  /* 0x3fb8aa3bbdbd7820 */ /* 0x000fcc0000400000 */
[----:B------:R-:W1:Y:S08]  /*1c6f0*/  MUFU.EX2 R195, R195 ;  /* 0x000000c300c37308 */ /* 0x000e700000000800 */
[----:B------:R-:W3:Y:S08]  /*1c700*/  MUFU.EX2 R194, R194 ;  /* 0x000000c200c27308 */ /* 0x000ef00000000800 */
[----:B------:R-:W4:Y:S08]  /*1c710*/  MUFU.EX2 R193, R193 ;  /* 0x000000c100c17308 */ /* 0x000f300000000800 */
[----:B------:R-:W4:Y:S08]  /*1c720*/  MUFU.EX2 R192, R192 ;  /* 0x000000c000c07308 */ /* 0x000f300000000800 */
[----:B------:R-:W4:Y:S08]  /*1c730*/  MUFU.EX2 R191, R191 ;  /* 0x000000bf00bf7308 */ /* 0x000f300000000800 */
[----:B------:R-:W4:Y:S08]  /*1c740*/  MUFU.EX2 R190, R190 ;  /* 0x000000be00be7308 */ /* 0x000f300000000800 */
[----:B------:R-:W4:Y:S01]  /*1c750*/  MUFU.EX2 R189, R189 ;  /* 0x000000bd00bd7308 */ /* 0x000f220000000800 */
[----:B------:R-:W-:Y:S04]  /*1c760*/  STL [R1+0x11f0], R10 ;  /* 0x0011f00a01007387 */ /* 0x000fe80000100800 */
[----:B0-----:R-:W-:Y:S04]  /*1c770*/  STL [R1+0x11f8], R196 ;  /* 0x0011f8c401007387 */ /* 0x001fe80000100800 */
[----:B-1----:R-:W-:Y:S04]  /*1c780*/  STL [R1+0x11f4], R195 ;  /* 0x0011f4c301007387 */ /* 0x002fe80000100800 */
[----:B---3--:R-:W-:Y:S04]  /*1c790*/  STL [R1+0x1200], R194 ;  /* 0x001200c201007387 */ /* 0x008fe80000100800 */
[----:B----4-:R-:W-:Y:S04]  /*1c7a0*/  STL [R1+0x11fc], R193 ;  /* 0x0011fcc101007387 */ /* 0x010fe80000100800 */
[----:B------:R-:W-:Y:S04]  /*1c7b0*/  STL [R1+0x1208], R192 ;  /* 0x001208c001007387 */ /* 0x000fe80000100800 */
[----:B------:R-:W-:Y:S04]  /*1c7c0*/  STL [R1+0x1204], R191 ;  /* 0x001204bf01007387 */ /* 0x000fe80000100800 */
[----:B------:R-:W-:Y:S04]  /*1c7d0*/  STL [R1+0x1210], R190 ;  /* 0x001210be01007387 */ /* 0x000fe80000100800 */
[----:B------:R-:W-:Y:S04]  /*1c7e0*/  STL [R1+0x120c], R189 ;  /* 0x00120cbd01007387 */ /* 0x000fe80000100800 */
[----:B------:R-:W3:Y:S04]  /*1c7f0*/  LDL.LU R158, [R1+0x200] ;  /* 0x00020000019e7983 */ /* 0x000ee80000300800 */
[----:B------:R-:W4:Y:S04]  /*1c800*/  LDL.LU R159, [R1+0x204] ;  /* 0x00020400019f7983 */ /* 0x000f280000300800 */
[----:B------:R-:W4:Y:S04]  /*1c810*/  LDL.LU R162, [R1+0x210] ;  /* 0x0002100001a27983 */ /* 0x000f280000300800 */
[----:B------:R-:W4:Y:S04]  /*1c820*/  LDL.LU R163, [R1+0x214] ;  /* 0x0002140001a37983 */ /* 0x000f280000300800 */
[----:B------:R-:W4:Y:S04]  /*1c830*/  LDL.LU R165, [R1+0x220] ;  /* 0x0002200001a57983 */ /* 0x000f280000300800 */
[----:B------:R-:W4:Y:S04]  /*1c840*/  LDL.LU R166, [R1+0x224] ;  /* 0x0002240001a67983 */ /* 0x000f280000300800 */
[----:B------:R0:W-:Y:S04]  /*1c850*/  STS.U16 [R10+0x24100], R252 ;  /* 0x024100fc0a007388 */ /* 0x0001e80000000400 */
[----:B------:R-:W4:Y:S04]  /*1c860*/  LDL.LU R167, [R1+0x230] ;  /* 0x0002300001a77983 */ /* 0x000f280000300800 */
[----:B------:R1:W-:Y:S04]  /*1c870*/  STS.U16 [R10+0x24300], R250 ;  /* 0x024300fa0a007388 */ /* 0x0003e80000000400 */
[----:B0-----:R-:W4:Y:S04]  /*1c880*/  LDL.LU R252, [R1+0x270] ;  /* 0x0002700001fc7983 */ /* 0x001f280000300800 */
[----:B------:R-:W4:Y:S04]  /*1c890*/  LDL.LU R251, [R1+0x274] ;  /* 0x0002740001fb7983 */ /* 0x000f280000300800 */
[----:B------:R0:W-:Y:S04]  /*1c8a0*/  STS.U16 [R10+0x24500], R249 ;  /* 0x024500f90a007388 */ /* 0x0001e80000000400 */
[----:B-1----:R-:W4:Y:S04]  /*1c8b0*/  LDL.LU R250, [R1+0x280] ;  /* 0x0002800001fa7983 */ /* 0x002f280000300800 */
[----:B------:R1:W-:Y:S04]  /*1c8c0*/  STS.U16 [R10+0x24700], R247 ;  /* 0x024700f70a007388 */ /* 0x0003e80000000400 */
[----:B0-----:R-:W4:Y:S04]  /*1c8d0*/  LDL.LU R249, [R1+0x284] ;  /* 0x0002840001f97983 */ /* 0x001f280000300800 */
[----:B------:R-:W4:Y:S04]  /*1c8e0*/  LDL.LU R248, [R1+0x290] ;  /* 0x0002900001f87983 */ /* 0x000f280000300800 */
[----:B-1----:R-:W4:Y:S04]  /*1c8f0*/  LDL.LU R247, [R1+0x294] ;  /* 0x0002940001f77983 */ /* 0x002f280000300800 */
[----:B------:R0:W-:Y:S04]  /*1c900*/  STS.U16 [R10+0x24900], R245 ;  /* 0x024900f50a007388 */ /* 0x0001e80000000400 */
[----:B------:R-:W4:Y:S04]  /*1c910*/  LDL.LU R246, [R1+0x2a0] ;  /* 0x0002a00001f67983 */ /* 0x000f280000300800 */
[----:B------:R1:W-:Y:S04]  /*1c920*/  STS.U16 [R10+0x24b00], R243 ;  /* 0x024b00f30a007388 */ /* 0x0003e80000000400 */
[----:B0-----:R-:W4:Y:S04]  /*1c930*/  LDL.LU R245, [R1+0x2a4] ;  /* 0x0002a40001f57983 */ /* 0x001f280000300800 */
[----:B------:R-:W4:Y:S04]  /*1c940*/  LDL.LU R244, [R1+0x2b0] ;  /* 0x0002b00001f47983 */ /* 0x000f280000300800 */
[----:B------:R0:W-:Y:S04]  /*1c950*/  STS.U16 [R10+0x24d00], R242 ;  /* 0x024d00f20a007388 */ /* 0x0001e80000000400 */
[----:B-1----:R-:W4:Y:S04]  /*1c960*/  LDL.LU R243, [R1+0x2b4] ;  /* 0x0002b40001f37983 */ /* 0x002f280000300800 */
[----:B0-----:R-:W4:Y:S04]  /*1c970*/  LDL.LU R242, [R1+0x2c0] ;  /* 0x0002c00001f27983 */ /* 0x001f280000300800 */
        /* <DEDUP_REMOVED lines=53> */
[----:B--2---:R2:W-:Y:S04]  /*1ccd0*/  STS.U16 [R10+0x27d00], R153 ;  /* 0x027d00990a007388 */ /* 0x0045e80000000400 */
[----:B------:R2:W-:Y:S04]  /*1cce0*/  STS.U16 [R10+0x27f00], R152 ;  /* 0x027f00980a007388 */ /* 0x0005e80000000400 */
[----:B------:R-:W4:Y:S01]  /*1ccf0*/  LDL.LU R225, [R1+0x344] ;  /* 0x0003440001e17983 */ /* 0x000f220000300800 */
[----:B------:R0:W-:Y:S06]  /*1cd00*/  MEMBAR.ALL.CTA ;  /* 0x0000000000007992 */ /* 0x0001ec0000008000 */
[----:B0-----:R-:W0:Y:S04]  /*1cd10*/  FENCE.VIEW.ASYNC.S ;  /* 0x00000000000073c6 */ /* 0x001e280000000000 */
[----:B------:R-:W4:Y:S04]  /*1cd20*/  LDL.LU R224, [R1+0x350] ;  /* 0x0003500001e07983 */ /* 0x000f280000300800 */
[----:B------:R-:W4:Y:S04]  /*1cd30*/  LDL.LU R223, [R1+0x354] ;  /* 0x0003540001df7983 */ /* 0x000f280000300800 */
[----:B------:R-:W4:Y:S04]  /*1cd40*/  LDL.LU R222, [R1+0x360] ;  /* 0x0003600001de7983 */ /* 0x000f280000300800 */
[----:B------:R-:W4:Y:S04]  /*1cd50*/  LDL.LU R221, [R1+0x364] ;  /* 0x0003640001dd7983 */ /* 0x000f280000300800 */
[----:B------:R-:W4:Y:S04]  /*1cd60*/  LDL.LU R220, [R1+0x370] ;  /* 0x0003700001dc7983 */ /* 0x000f280000300800 */
[----:B------:R-:W4:Y:S04]  /*1cd70*/  LDL.LU R219, [R1+0x374] ;  /* 0x0003740001db7983 */ /* 0x000f280000300800 */
[----:B-1----:R-:W4:Y:S04]  /*1cd80*/  LDL.LU R218, [R1+0x380] ;  /* 0x0003800001da7983 */ /* 0x002f280000300800 */
[----:B------:R-:W4:Y:S04]  /*1cd90*/  LDL.LU R217, [R1+0x384] ;  /* 0x0003840001d97983 */ /* 0x000f280000300800 */
[----:B------:R-:W4:Y:S01]  /*1cda0*/  LDL.LU R216, [R1+0x390] ;  /* 0x0003900001d87983 */ /* 0x000f220000300800 */
[----:B------:R-:W-:-:S03]  /*1cdb0*/  FMUL R14, R14, 1.4426950216293334961 ;  /* 0x3fb8aa3b0e0e7820 */ /* 0x000fc60000400000 */
[----:B------:R-:W4:Y:S04]  /*1cdc0*/  LDL.LU R215, [R1+0x394] ;  /* 0x0003940001d77983 */ /* 0x000f280000300800 */
[----:B------:R-:W4:Y:S04]  /*1cdd0*/  LDL.LU R214, [R1+0x3a0] ;  /* 0x0003a00001d67983 */ /* 0x000f280000300800 */
[----:B------:R-:W4:Y:S04]  /*1cde0*/  LDL.LU R212, [R1+0x3a4] ;  /* 0x0003a40001d47983 */ /* 0x000f280000300800 */
[----:B------:R-:W4:Y:S01]  /*1cdf0*/  LDL.LU R209, [R1+0x3b0] ;  /* 0x0003b00001d17983 */ /* 0x000f220000300800 */
[----:B------:R1:W0:Y:S03]  /*1ce00*/  MUFU.EX2 R17, R14 ;  /* 0x0000000e00117308 */ /* 0x0002260000000800 */
[----:B------:R-:W4:Y:S01]  /*1ce10*/  LDL.LU R208, [R1+0x3b4] ;  /* 0x0003b40001d07983 */ /* 0x000f220000300800 */
[----:B------:R-:W-:-:S03]  /*1ce20*/  F2FP.F16.F32.PACK_AB R168, R195, R196 ;  /* 0x000000c4c3a8723e */ /* 0x000fc600000000ff */
[----:B------:R-:W4:Y:S01]  /*1ce30*/  LDL.LU R205, [R1+0x3c0] ;  /* 0x0003c00001cd7983 */ /* 0x000f220000300800 */
[----:B---3--:R-:W-:Y:S01]  /*1ce40*/  F2FP.F16.F32.PACK_AB R169, R193, R194 ;  /* 0x000000c2c1a9723e */ /* 0x008fe200000000ff */
[----:B-1----:R-:W-:Y:S02]  /*1ce50*/  FADD R14, -R172, R0 ;  /* 0x00000000ac0e7221 */ /* 0x002fe40000000100 */
[----:B------:R-:W3:Y:S04]  /*1ce60*/  LDL.LU R204, [R1+0x3c4] ;  /* 0x0003c40001cc7983 */ /* 0x000ee80000300800 */
[----:B------:R-:W3:Y:S01]  /*1ce70*/  LDL.LU R203, [R1+0x3d0] ;  /* 0x0003d00001cb7983 */ /* 0x000ee20000300800 */
[----:B------:R-:W-:-:S03]  /*1ce80*/  F2FP.F16.F32.PACK_AB R170, R191, R192 ;  /* 0x000000c0bfaa723e */ /* 0x000fc600000000ff */
[----:B------:R-:W3:Y:S01]  /*1ce90*/  LDL.LU R196, [R1+0x3d4] ;  /* 0x0003d40001c47983 */ /* 0x000ee20000300800 */
[----:B------:R-:W-:-:S03]  /*1cea0*/  FMUL R14, R14, 1.4426950216293334961 ;  /* 0x3fb8aa3b0e0e7820 */ /* 0x000fc60000400000 */
[----:B------:R-:W3:Y:S01]  /*1ceb0*/  LDL.LU R195, [R1+0x3e0] ;  /* 0x0003e00001c37983 */ /* 0x000ee20000300800 */
[----:B------:R-:W-:-:S03]  /*1cec0*/  F2FP.F16.F32.PACK_AB R171, R189, R190 ;  /* 0x000000bebdab723e */ /* 0x000fc600000000ff */
[----:B------:R-:W3:Y:S04]  /*1ced0*/  LDL.LU R194, [R1+0x3e4] ;  /* 0x0003e40001c27983 */ /* 0x000ee80000300800 */
[----:B------:R-:W3:Y:S04]  /*1cee0*/  LDL.LU R193, [R1+0x3f0] ;  /* 0x0003f00001c17983 */ /* 0x000ee80000300800 */
[----:B------:R-:W3:Y:S01]  /*1cef0*/  LDL.LU R192, [R1+0x3f4] ;  /* 0x0003f40001c07983 */ /* 0x000ee20000300800 */
[----:B------:R-:W1:Y:S03]  /*1cf00*/  MUFU.EX2 R16, R14 ;  /* 0x0000000e00107308 */ /* 0x000e660000000800 */
[----:B------:R-:W3:Y:S04]  /*1cf10*/  LDL.LU R191, [R1+0x208] ;  /* 0x0002080001bf7983 */ /* 0x000ee80000300800 */
        /* <DEDUP_REMOVED lines=13> */
[----:B--2---:R-:W2:Y:S04]  /*1cff0*/  LDL.LU R153, [R1+0x278] ;  /* 0x0002780001997983 */ /* 0x004ea80000300800 */
[----:B------:R-:W2:Y:S04]  /*1d000*/  LDL.LU R152, [R1+0x27c] ;  /* 0x00027c0001987983 */ /* 0x000ea80000300800 */
[----:B------:R-:W2:Y:S01]  /*1d010*/  LDL.LU R23, [R1+0x288] ;  /* 0x0002880001177983 */ /* 0x000ea20000300800 */
[----:B0-----:R-:W-:-:S03]  /*1d020*/  FMUL R24, R24, R17 ;  /* 0x0000001118187220 */ /* 0x001fc60000400000 */
[----:B------:R-:W2:Y:S01]  /*1d030*/  LDL.LU R22, [R1+0x28c] ;  /* 0x00028c0001167983 */ /* 0x000ea20000300800 */
[-C--:B------:R-:W-:Y:S01]  /*1d040*/  FMUL R25, R25, R17.reuse ;  /* 0x0000001119197220 */ /* 0x080fe20000400000 */
[-C--:B------:R-:W-:Y:S02]  /*1d050*/  FMUL R28, R28, R17.reuse ;  /* 0x000000111c1c7220 */ /* 0x080fe40000400000 */
[----:B------:R-:W2:Y:S01]  /*1d060*/  LDL.LU R21, [R1+0x298] ;  /* 0x0002980001157983 */ /* 0x000ea20000300800 */
[-C--:B------:R-:W-:Y:S01]  /*1d070*/  FMUL R29, R29, R17.reuse ;  /* 0x000000111d1d7220 */ /* 0x080fe20000400000 */
[-C--:B------:R-:W-:Y:S01]  /*1d080*/  FMUL R32, R32, R17.reuse ;  /* 0x0000001120207220 */ /* 0x080fe20000400000 */
[-C--:B------:R-:W-:Y:S01]  /*1d090*/  FMUL R33, R33, R17.reuse ;  /* 0x0000001121217220 */ /* 0x080fe20000400000 */
[----:B------:R-:W2:Y:S01]  /*1d0a0*/  LDL.LU R20, [R1+0x29c] ;  /* 0x00029c0001147983 */ /* 0x000ea20000300800 */
[-C--:B------:R-:W-:Y:S01]  /*1d0b0*/  FMUL R36, R36, R17.reuse ;  /* 0x0000001124247220 */ /* 0x080fe20000400000 */
        /* <DEDUP_REMOVED lines=56> */
[----:B------:R-:W-:Y:S01]  /*1d440*/  FMUL R149, R149, R17 ;  /* 0x0000001195957220 */ /* 0x000fe20000400000 */
[-C--:B-1----:R-:W-:Y:S01]  /*1d450*/  FMUL R26, R26, R16.reuse ;  /* 0x000000101a1a7220 */ /* 0x082fe20000400000 */
        /* <DEDUP_REMOVED lines=63> */
[----:B------:R-:W-:Y:S06]  /*1d850*/  BAR.SYNC.DEFER_BLOCKING 0x0 ;  /* 0x0000000000007b1d */ /* 0x000fec0000010000 */
[----:B------:R-:W2:Y:S04]  /*1d860*/  LDL.LU R19, [R1+0x2a8] ;  /* 0x0002a80001137983 */ /* 0x000ea80000300800 */
[----:B------:R-:W2:Y:S04]  /*1d870*/  LDL.LU R18, [R1+0x2ac] ;  /* 0x0002ac0001127983 */ /* 0x000ea80000300800 */
[----:B------:R-:W2:Y:S04]  /*1d880*/  LDL.LU R15, [R1+0x2b8] ;  /* 0x0002b800010f7983 */ /* 0x000ea80000300800 */
[----:B------:R-:W2:Y:S04]  /*1d890*/  LDL.LU R14, [R1+0x2bc] ;  /* 0x0002bc00010e7983 */ /* 0x000ea80000300800 */
[----:B------:R-:W2:Y:S01]  /*1d8a0*/  LDL.LU R13, [R1+0x2c8] ;  /* 0x0002c800010d7983 */ /* 0x000ea20000300800 */
[----:B------:R-:W-:-:S03]  /*1d8b0*/  WARPGROUP.ARRIVE ;  /* 0x00000000000079c5 */ /* 0x000fc60000000000 */
[----:B------:R-:W2:Y:S01]  /*1d8c0*/  LDL.LU R12, [R1+0x2cc] ;  /* 0x0002cc00010c7983 */ /* 0x000ea20000300800 */
[----:B------:R-:W-:Y:S01]  /*1d8d0*/  UMOV UR55, UR51 ;  /* 0x0000003300377c82 */ /* 0x000fe20008000000 */
[----:B------:R-:W-:Y:S01]  /*1d8e0*/  UMOV UR54, UR50 ;  /* 0x0000003200367c82 */ /* 0x000fe20008000000 */
[----:B------:R-:W-:Y:S01]  /*1d8f0*/  HGMMA.64x256x16.F32 R24, R168, gdesc[UR48], R24, gsb0 ;  /* 0x03e00030a8187df0 */ /* 0x000fe20008000818 */
[----:B------:R-:W2:Y:S04]  /*1d900*/  LDL.LU R11, [R1+0x2d8] ;  /* 0x0002d800010b7983 */ /* 0x000ea80000300800 */
[----:B------:R-:W2:Y:S04]  /*1d910*/  LDL.LU R10, [R1+0x2dc] ;  /* 0x0002dc00010a7983 */ /* 0x000ea80000300800 */
[----:B------:R-:W2:Y:S04]  /*1d920*/  LDL.LU R9, [R1+0x2e8] ;  /* 0x0002e80001097983 */ /* 0x000ea80000300800 */
[----:B------:R-:W2:Y:S01]  /*1d930*/  LDL.LU R8, [R1+0x2ec] ;  /* 0x0002ec0001087983 */ /* 0x000ea20000300800 */
[----:B------:R-:W-:-:S03]  /*1d940*/  R2UR UR51, R3 ;  /* 0x00000000033372ca */ /* 0x000fc600000e0000 */
[----:B------:R-:W2:Y:S01]  /*1d950*/  LDL.LU R7, [R1+0x2f8] ;  /* 0x0002f80001077983 */ /* 0x000ea20000300800 */
[----:B------:R-:W-:-:S03]  /*1d960*/  R2UR UR50, R2 ;  /* 0x00000000023272ca */ /* 0x000fc600000e0000 */
[----:B------:R-:W2:Y:S04]  /*1d970*/  LDL.LU R6, [R1+0x2fc] ;  /* 0x0002fc0001067983 */ /* 0x000ea80000300800 */
[----:B------:R-:W2:Y:S01]  /*1d980*/  LDL.LU R5, [R1+0x308] ;  /* 0x0003080001057983 */ /* 0x000ea20000300800 */
[----:B------:R-:W-:-:S03]  /*1d990*/  FADD R188, R176, -R164 ;  /* 0x800000a4b0bc7221 */ /* 0x000fc60000000000 */
[----:B------:R-:W2:Y:S01]  /*1d9a0*/  LDL.LU R4, [R1+0x30c] ;  /* 0x00030c0001047983 */ /* 0x000ea20000300800 */
[----:B------:R-:W-:-:S03]  /*1d9b0*/  FADD R187, R177, -R164 ;  /* 0x800000a4b1bb7221 */ /* 0x000fc60000000000 */
[----:B------:R-:W2:Y:S04]  /*1d9c0*/  LDL.LU R3, [R1+0x318] ;  /* 0x0003180001037983 */ /* 0x000ea80000300800 */
[----:B------:R-:W2:Y:S01]  /*1d9d0*/  LDL.LU R2, [R1+0x31c] ;  /* 0x00031c0001027983 */ /* 0x000ea20000300800 */
[----:B------:R-:W-:-:S03]  /*1d9e0*/  FADD R182, R180, -R164 ;  /* 0x800000a4b4b67221 */ /* 0x000fc60000000000 */
[----:B------:R-:W2:Y:S01]  /*1d9f0*/  LDL.LU R0, [R1+0x328] ;  /* 0x0003280001007983 */ /* 0x000ea20000300800 */
[----:B------:R-:W-:-:S03]  /*1da00*/  FADD R181, R181, -R164 ;  /* 0x800000a4b5b57221 */ /* 0x000fc60000000000 */
[----:B------:R-:W2:Y:S01]  /*1da10*/  LDL.LU R176, [R1+0x264] ;  /* 0x0002640001b07983 */ /* 0x000ea20000300800 */
[----:B------:R-:W-:-:S03]  /*1da20*/  FADD R186, R178, -R172 ;  /* 0x800000acb2ba7221 */ /* 0x000fc60000000000 */
[----:B------:R-:W2:Y:S01]  /*1da30*/  LDL.LU R177, [R1+0x260] ;  /* 0x0002600001b17983 */ /* 0x000ea20000300800 */
[--C-:B------:R-:W-:Y:S01]  /*1da40*/  FADD R183, R179, -R172.reuse ;  /* 0x800000acb3b77221 */ /* 0x100fe20000000000 */
[--C-:B------:R-:W-:Y:S02]  /*1da50*/  FADD R180, R197, -R172.reuse ;  /* 0x800000acc5b47221 */ /* 0x100fe40000000000 */
[----:B------:R0:W-:Y:S01]  /*1da60*/  STL [R1+0x1214], R164 ;  /* 0x001214a401007387 */ /* 0x0001e20000100800 */
[----:B------:R-:W-:-:S03]  /*1da70*/  FADD R197, R198, -R172 ;  /* 0x800000acc6c57221 */ /* 0x000fc60000000000 */
[----:B0-----:R-:W2:Y:S04]  /*1da80*/  LDL.LU R164, [R1+0x254] ;  /* 0x0002540001a47983 */ /* 0x001ea80000300800 */
[----:B------:R-:W2:Y:S04]  /*1da90*/  LDL.LU R178, [R1+0x250] ;  /* 0x0002500001b27983 */ /* 0x000ea80000300800 */
[----:B------:R-:W2:Y:S04]  /*1daa0*/  LDL.LU R179, [R1+0x244] ;  /* 0x0002440001b37983 */ /* 0x000ea80000300800 */
[----:B------:R-:W2:Y:S04]  /*1dab0*/  LDL.LU R198, [R1+0x240] ;  /* 0x0002400001c67983 */ /* 0x000ea80000300800 */
[----:B------:R0:W-:Y:S04]  /*1dac0*/  STL [R1+0x1218], R172 ;  /* 0x001218ac01007387 */ /* 0x0001e80000100800 */
[----:B0-----:R-:W2:Y:S01]  /*1dad0*/  LDL.LU R172, [R1+0x234] ;  /* 0x0002340001ac7983 */ /* 0x001ea20000300800 */
[-C--:B------:R-:W-:Y:S01]  /*1dae0*/  FMUL R158, R158, R17.reuse ;  /* 0x000000119e9e7220 */ /* 0x080fe20000400000 */
[-C--:B----4-:R-:W-:Y:S01]  /*1daf0*/  FMUL R159, R159, R17.reuse ;  /* 0x000000119f9f7220 */ /* 0x090fe20000400000 */
[-C--:B------:R-:W-:Y:S01]  /*1db00*/  FMUL R162, R162, R17.reuse ;  /* 0x00000011a2a27220 */ /* 0x080fe20000400000 */
[----:B------:R-:W-:-:S02]  /*1db10*/  FMUL R163, R163, R17 ;  /* 0x00000011a3a37220 */ /* 0x000fc40000400000 */
[----:B------:R0:W-:Y:S01]  /*1db20*/  STL [R1+0x200], R158 ;  /* 0x0002009e01007387 */ /* 0x0001e20000100800 */
[-C--:B------:R-:W-:Y:S01]  /*1db30*/  FMUL R165, R165, R17.reuse ;  /* 0x00000011a5a57220 */ /* 0x080fe20000400000 */
[-C--:B------:R-:W-:Y:S01]  /*1db40*/  FMUL R166, R166, R17.reuse ;  /* 0x00000011a6a67220 */ /* 0x080fe20000400000 */
[-C--:B------:R-:W-:Y:S01]  /*1db50*/  FMUL R167, R167, R17.reuse ;  /* 0x00000011a7a77220 */ /* 0x080fe20000400000 */
[----:B0-----:R-:W4:Y:S04]  /*1db60*/  LDL.LU R158, [R1+0x12d8] ;  /* 0x0012d800019e7983 */ /* 0x001f280000300800 */
[----:B------:R0:W-:Y:S04]  /*1db70*/  STL [R1+0x204], R159 ;  /* 0x0002049f01007387 */ /* 0x0001e80000100800 */
[----:B0-----:R-:W4:Y:S04]  /*1db80*/  LDL.LU R159, [R1+0x12d4] ;  /* 0x0012d400019f7983 */ /* 0x001f280000300800 */
[----:B------:R0:W-:Y:S04]  /*1db90*/  STL [R1+0x210], R162 ;  /* 0x000210a201007387 */ /* 0x0001e80000100800 */
[----:B0-----:R-:W4:Y:S04]  /*1dba0*/  LDL.LU R162, [R1+0x12d0] ;  /* 0x0012d00001a27983 */ /* 0x001f280000300800 */
[----:B------:R0:W-:Y:S01]  /*1dbb0*/  STL [R1+0x214], R163 ;  /* 0x000214a301007387 */ /* 0x0001e20000100800 */
[----:B------:R-:W-:-:S03]  /*1dbc0*/  FMUL R252, R252, R17 ;  /* 0x00000011fcfc7220 */ /* 0x000fc60000400000 */
[----:B0-----:R-:W4:Y:S04]  /*1dbd0*/  LDL.LU R163, [R1+0x12cc] ;  /* 0x0012cc0001a37983 */ /* 0x001f280000300800 */
[----:B------:R0:W-:Y:S01]  /*1dbe0*/  STL [R1+0x220], R165 ;  /* 0x000220a501007387 */ /* 0x0001e20000100800 */
[----:B------:R-:W-:-:S03]  /*1dbf0*/  FMUL R251, R251, R17 ;  /* 0x00000011fbfb7220 */ /* 0x000fc60000400000 */
[----:B0-----:R-:W4:Y:S04]  /*1dc00*/  LDL.LU R165, [R1+0x12c8] ;  /* 0x0012c80001a57983 */ /* 0x001f280000300800 */
[----:B------:R0:W-:Y:S01]  /*1dc10*/  STL [R1+0x224], R166 ;  /* 0x000224a601007387 */ /* 0x0001e20000100800 */
[-C--:B------:R-:W-:Y:S01]  /*1dc20*/  FMUL R250, R250, R17.reuse ;  /* 0x00000011fafa7220 */ /* 0x080fe20000400000 */
[-C--:B------:R-:W-:Y:S02]  /*1dc30*/  FMUL R249, R249, R17.reuse ;  /* 0x00000011f9f97220 */ /* 0x080fe40000400000 */
[----:B0-----:R-:W4:Y:S04]  /*1dc40*/  LDL.LU R166, [R1+0x12c4] ;  /* 0x0012c40001a67983 */ /* 0x001f280000300800 */
[----:B------:R0:W-:Y:S01]  /*1dc50*/  STL [R1+0x230], R167 ;  /* 0x000230a701007387 */ /* 0x0001e20000100800 */
[-C--:B------:R-:W-:Y:S01]  /*1dc60*/  FMUL R248, R248, R17.reuse ;  /* 0x00000011f8f87220 */ /* 0x080fe20000400000 */
[----:B------:R-:W-:-:S02]  /*1dc70*/  FMUL R247, R247, R17 ;  /* 0x00000011f7f77220 */ /* 0x000fc40000400000 */
[----:B0-----:R-:W4:Y:S01]  /*1dc80*/  LDL.LU R167, [R1+0x12c0] ;  /* 0x0012c00001a77983 */ /* 0x001f220000300800 */
        /* <DEDUP_REMOVED lines=37> */
[-C--:B---3--:R-:W-:Y:S01]  /*1dee0*/  FMUL R204, R204, R17.reuse ;  /* 0x00000011cccc7220 */ /* 0x088fe20000400000 */
[-C--:B------:R-:W-:Y:S01]  /*1def0*/  FMUL R203, R203, R17.reuse ;  /* 0x00000011cbcb7220 */ /* 0x080fe20000400000 */
[-C--:B------:R-:W-:Y:S01]  /*1df00*/  FMUL R196, R196, R17.reuse ;  /* 0x00000011c4c47220 */ /* 0x080fe20000400000 */
[-C--:B------:R-:W-:Y:S01]  /*1df10*/  FMUL R195, R195, R17.reuse ;  /* 0x00000011c3c37220 */ /* 0x080fe20000400000 */
[-C--:B------:R-:W-:Y:S01]  /*1df20*/  FMUL R194, R194, R17.reuse ;  /* 0x00000011c2c27220 */ /* 0x080fe20000400000 */
[----:B------:R-:W-:Y:S01]  /*1df30*/  FMUL R188, R188, 1.4426950216293334961 ;  /* 0x3fb8aa3bbcbc7820 */ /* 0x000fe20000400000 */
[----:B------:R-:W-:Y:S01]  /*1df40*/  FMUL R187, R187, 1.4426950216293334961 ;  /* 0x3fb8aa3bbbbb7820 */ /* 0x000fe20000400000 */
[----:B------:R-:W-:Y:S01]  /*1df50*/  FMUL R182, R182, 1.4426950216293334961 ;  /* 0x3fb8aa3bb6b67820 */ /* 0x000fe20000400000 */
[----:B------:R-:W-:Y:S01]  /*1df60*/  FMUL R181, R181, 1.4426950216293334961 ;  /* 0x3fb8aa3bb5b57820 */ /* 0x000fe20000400000 */
[----:B------:R-:W-:Y:S01]  /*1df70*/  FMUL R186, R186, 1.4426950216293334961 ;  /* 0x3fb8aa3bbaba7820 */ /* 0x000fe20000400000 */
[----:B------:R-:W-:Y:S01]  /*1df80*/  FMUL R183, R183, 1.4426950216293334961 ;  /* 0x3fb8aa3bb7b77820 */ /* 0x000fe20000400000 */
[----:B------:R-:W-:Y:S01]  /*1df90*/  FMUL R180, R180, 1.4426950216293334961 ;  /* 0x3fb8aa3bb4b47820 */ /* 0x000fe20000400000 */
[----:B------:R-:W-:Y:S01]  /*1dfa0*/  FMUL R197, R197, 1.4426950216293334961 ;  /* 0x3fb8aa3bc5c57820 */ /* 0x000fe20000400000 */
[-C--:B------:R-:W-:Y:S01]  /*1dfb0*/  FMUL R193, R193, R17.reuse ;  /* 0x00000011c1c17220 */ /* 0x080fe20000400000 */
[----:B------:R-:W-:Y:S01]  /*1dfc0*/  FMUL R192, R192, R17 ;  /* 0x00000011c0c07220 */ /* 0x000fe20000400000 */
[-C--:B------:R-:W-:Y:S01]  /*1dfd0*/  FMUL R191, R191, R16.reuse ;  /* 0x00000010bfbf7220 */ /* 0x080fe20000400000 */
[-C--:B------:R-:W-:Y:S01]  /*1dfe0*/  FMUL R190, R190, R16.reuse ;  /* 0x00000010bebe7220 */ /* 0x080fe20000400000 */
[-C--:B------:R-:W-:Y:S01]  /*1dff0*/  FMUL R189, R189, R16.reuse ;  /* 0x00000010bdbd7220 */ /* 0x080fe20000400000 */
[-C--:B------:R-:W-:Y:S01]  /*1e000*/  FMUL R185, R185, R16.reuse ;  /* 0x00000010b9b97220 */ /* 0x080fe20000400000 */
[----:B------:R-:W-:Y:S01]  /*1e010*/  MUFU.EX2 R188, R188 ;  /* 0x000000bc00bc7308 */ /* 0x000fe20000000800 */
[-C--:B------:R-:W-:Y:S01]  /*1e020*/  FMUL R184, R184, R16.reuse ;  /* 0x00000010b8b87220 */ /* 0x080fe20000400000 */
[-C--:B------:R-:W-:Y:S01]  /*1e030*/  FMUL R175, R175, R16.reuse ;  /* 0x00000010afaf7220 */ /* 0x080fe20000400000 */
[-C--:B------:R-:W-:Y:S01]  /*1e040*/  FMUL R174, R174, R16.reuse ;  /* 0x00000010aeae7220 */ /* 0x080fe20000400000 */
[----:B------:R-:W-:-:S04]  /*1e050*/  FMUL R173, R173, R16 ;  /* 0x00000010adad7220 */ /* 0x000fc80000400000 */
[----:B------:R-:W-:Y:S01]  /*1e060*/  MUFU.EX2 R187, R187 ;  /* 0x000000bb00bb7308 */ /* 0x000fe20000000800 */
[-C--:B------:R-:W-:Y:S01]  /*1e070*/  FMUL R161, R161, R16.reuse ;  /* 0x00000010a1a17220 */ /* 0x080fe20000400000 */
[----:B------:R-:W-:-:S06]  /*1e080*/  FMUL R160, R160, R16 ;  /* 0x00000010a0a07220 */ /* 0x000fcc0000400000 */
[----:B------:R-:W-:Y:S01]  /*1e090*/  MUFU.EX2 R182, R182 ;  /* 0x000000b600b67308 */ /* 0x000fe20000000800 */
[----:B------:R-:W-:-:S07]  /*1e0a0*/  FMUL R157, R157, R16 ;  /* 0x000000109d9d7220 */ /* 0x000fce0000400000 */
[----:B------:R-:W-:Y:S01]  /*1e0b0*/  MUFU.EX2 R181, R181 ;  /* 0x000000b500b57308 */ /* 0x000fe20000000800 */
[----:B------:R-:W-:-:S07]  /*1e0c0*/  FMUL R156, R156, R16 ;  /* 0x000000109c9c7220 */ /* 0x000fce0000400000 */
[----:B------:R-:W-:Y:S08]  /*1e0d0*/  MUFU.EX2 R186, R186 ;  /* 0x000000ba00ba7308 */ /* 0x000ff00000000800 */
[----:B------:R-:W-:Y:S01]  /*1e0e0*/  MUFU.EX2 R183, R183 ;  /* 0x000000b700b77308 */ /* 0x000fe20000000800 */
[-C--:B--2---:R-:W-:Y:S01]  /*1e0f0*/  FMUL R176, R176, R17.reuse ;  /* 0x00000011b0b07220 */ /* 0x084fe20000400000 */
[-C--:B------:R-:W-:Y:S01]  /*1e100*/  FMUL R177, R177, R17.reuse ;  /* 0x00000011b1b17220 */ /* 0x080fe20000400000 */
[-C--:B------:R-:W-:Y:S01]  /*1e110*/  FMUL R164, R164, R17.reuse ;  /* 0x00000011a4a47220 */ /* 0x080fe20000400000 */
[-C--:B------:R-:W-:Y:S01]  /*1e120*/  FMUL R178, R178, R17.reuse ;  /* 0x00000011b2b27220 */ /* 0x080fe20000400000 */
[-C--:B------:R-:W-:Y:S01]  /*1e130*/  FMUL R179, R179, R17.reuse ;  /* 0x00000011b3b37220 */ /* 0x080fe20000400000 */
[-C--:B------:R-:W-:Y:S01]  /*1e140*/  FMUL R198, R198, R17.reuse ;  /* 0x00000011c6c67220 */ /* 0x080fe20000400000 */
[----:B------:R-:W-:-:S05]  /*1e150*/  FMUL R172, R172, R17 ;  /* 0x00000011acac7220 */ /* 0x000fca0000400000 */
[----:B------:R-:W-:Y:S04]  /*1e160*/  STL [R1+0x234], R172 ;  /* 0x000234ac01007387 */ /* 0x000fe80000100800 */
        /* <DEDUP_REMOVED lines=52> */
[----:B------:R-:W-:Y:S01]  /*1e4b0*/  STL [R1+0x3e0], R195 ;  /* 0x0003e0c301007387 */ /* 0x000fe20000100800 */
[----:B------:R-:W-:Y:S03]  /*1e4c0*/  MUFU.EX2 R180, R180 ;  /* 0x000000b400b47308 */ /* 0x000fe60000000800 */
[----:B------:R-:W-:Y:S04]  /*1e4d0*/  STL [R1+0x121c], R17 ;  /* 0x00121c1101007387 */ /* 0x000fe80000100800 */
[----:B------:R-:W-:Y:S01]  /*1e4e0*/  STL [R1+0x3e4], R194 ;  /* 0x0003e4c201007387 */ /* 0x000fe20000100800 */
[----:B------:R-:W0:Y:S03]  /*1e4f0*/  MUFU.EX2 R197, R197 ;  /* 0x000000c500c57308 */ /* 0x000e260000000800 */
[----:B------:R-:W-:Y:S04]  /*1e500*/  STL [R1+0x3f0], R193 ;  /* 0x0003f0c101007387 */ /* 0x000fe80000100800 */
[----:B------:R-:W-:Y:S04]  /*1e510*/  STL [R1+0x3f4], R192 ;  /* 0x0003f4c001007387 */ /* 0x000fe80000100800 */
[----:B------:R-:W-:Y:S04]  /*1e520*/  STL [R1+0x208], R191 ;  /* 0x000208bf01007387 */ /* 0x000fe80000100800 */
[----:B------:R-:W-:Y:S04]  /*1e530*/  STL [R1+0x20c], R190 ;  /* 0x00020cbe01007387 */ /* 0x000fe80000100800 */
[----:B------:R-:W-:Y:S04]  /*1e540*/  STL [R1+0x218], R189 ;  /* 0x000218bd01007387 */ /* 0x000fe80000100800 */
[----:B------:R-:W-:Y:S01]  /*1e550*/  STL [R1+0x21c], R185 ;  /* 0x00021cb901007387 */ /* 0x000fe20000100800 */
[----:B------:R-:W-:-:S03]  /*1e560*/  FMUL R155, R155, R16 ;  /* 0x000000109b9b7220 */ /* 0x000fc60000400000 */
[----:B------:R-:W-:Y:S01]  /*1e570*/  STL [R1+0x228], R184 ;  /* 0x000228b801007387 */ /* 0x000fe20000100800 */
[----:B------:R-:W-:-:S03]  /*1e580*/  FMUL R154, R154, R16 ;  /* 0x000000109a9a7220 */ /* 0x000fc60000400000 */
[----:B------:R-:W-:Y:S01]  /*1e590*/  STL [R1+0x22c], R175 ;  /* 0x00022caf01007387 */ /* 0x000fe20000100800 */
[----:B------:R-:W-:-:S03]  /*1e5a0*/  FMUL R153, R153, R16 ;  /* 0x0000001099997220 */ /* 0x000fc60000400000 */
[----:B------:R-:W-:Y:S01]  /*1e5b0*/  STL [R1+0x238], R174 ;  /* 0x000238ae01007387 */ /* 0x000fe20000100800 */
[----:B------:R-:W-:-:S03]  /*1e5c0*/  FMUL R152, R152, R16 ;  /* 0x0000001098987220 */ /* 0x000fc60000400000 */
[----:B------:R-:W-:Y:S04]  /*1e5d0*/  STL [R1+0x23c], R173 ;  /* 0x00023cad01007387 */ /* 0x000fe80000100800 */
[----:B------:R-:W-:Y:S04]  /*1e5e0*/  STL [R1+0x248], R161 ;  /* 0x000248a101007387 */ /* 0x000fe80000100800 */
[----:B------:R-:W-:Y:S04]  /*1e5f0*/  STL [R1+0x24c], R160 ;  /* 0x00024ca001007387 */ /* 0x000fe80000100800 */
[----:B------:R-:W-:Y:S04]  /*1e600*/  STL [R1+0x258], R157 ;  /* 0x0002589d01007387 */ /* 0x000fe80000100800 */
[----:B------:R-:W-:Y:S04]  /*1e610*/  STL [R1+0x25c], R156 ;  /* 0x00025c9c01007387 */ /* 0x000fe80000100800 */
[----:B------:R0:W-:Y:S04]  /*1e620*/  STL [R1+0x268], R155 ;  /* 0x0002689b01007387 */ /* 0x0001e80000100800 */
[----:B------:R1:W-:Y:S04]  /*1e630*/  STL [R1+0x26c], R154 ;  /* 0x00026c9a01007387 */ /* 0x0003e80000100800 */
[----:B------:R2:W-:Y:S01]  /*1e640*/  STL [R1+0x278], R153 ;  /* 0x0002789901007387 */ /* 0x0005e20000100800 */
[----:B0-----:R-:W-:-:S03]  /*1e650*/  F2FP.F16.F32.PACK_AB R155, R197, R180 ;  /* 0x000000b4c59b723e */ /* 0x001fc600000000ff */
[----:B------:R0:W-:Y:S01]  /*1e660*/  STL [R1+0x27c], R152 ;  /* 0x00027c9801007387 */ /* 0x0001e20000100800 */
[----:B-1----:R-:W-:Y:S01]  /*1e670*/  F2FP.F16.F32.PACK_AB R154, R181, R182 ;  /* 0x000000b6b59a723e */ /* 0x002fe200000000ff */
[----:B------:R-:W-:Y:S02]  /*1e680*/  WARPGROUP.DEPBAR.LE gsb0, 0x0 ;  /* 0x00008000000079c5 */ /* 0x000fe40000010000 */
[----:B--2---:R-:W-:Y:S02]  /*1e690*/  F2FP.F16.F32.PACK_AB R153, R183, R186 ;  /* 0x000000bab799723e */ /* 0x004fe400000000ff */
[----:B0-----:R-:W-:-:S04]  /*1e6a0*/  F2FP.F16.F32.PACK_AB R152, R187, R188 ;  /* 0x000000bcbb98723e */ /* 0x001fc800000000ff */
[----:B------:R-:W-:-:S06]  /*1e6b0*/  WARPGROUP.ARRIVE ;  /* 0x00000000000079c5 */ /* 0x000fcc0000000000 */
[----:B------:R-:W-:Y:S01]  /*1e6c0*/  HGMMA.64x256x16.F32 R24, R152, gdesc[UR48], R24, gsb0 ;  /* 0x03e0003098187df0 */ /* 0x000fe20008000818 */
[-C--:B------:R-:W-:Y:S01]  /*1e6d0*/  FMUL R23, R23, R16.reuse ;  /* 0x0000001017177220 */ /* 0x080fe20000400000 */
[-C--:B------:R-:W-:Y:S01]  /*1e6e0*/  FMUL R22, R22, R16.reuse ;  /* 0x0000001016167220 */ /* 0x080fe20000400000 */
[-C--:B------:R-:W-:Y:S01]  /*1e6f0*/  FMUL R21, R21, R16.reuse ;  /* 0x0000001015157220 */ /* 0x080fe20000400000 */
[-C--:B------:R-:W-:Y:S01]  /*1e700*/  FMUL R20, R20, R16.reuse ;  /* 0x0000001014147220 */ /* 0x080fe20000400000 */
[-C--:B------:R-:W-:Y:S01]  /*1e710*/  FMUL R19, R19, R16.reuse ;  /* 0x0000001013137220 */ /* 0x080fe20000400000 */
[----:B------:R-:W-:Y:S01]  /*1e720*/  STL [R1+0x288], R23 ;  /* 0x0002881701007387 */ /* 0x000fe20000100800 */
[-C--:B------:R-:W-:Y:S01]  /*1e730*/  FMUL R18, R18, R16.reuse ;  /* 0x0000001012127220 */ /* 0x080fe20000400000 */
[-C--:B------:R-:W-:Y:S01]  /*1e740*/  FMUL R15, R15, R16.reuse ;  /* 0x000000100f0f7220 */ /* 0x080fe20000400000 */
[-C--:B------:R-:W-:Y:S01]  /*1e750*/  FMUL R14, R14, R16.reuse ;  /* 0x000000100e0e7220 */ /* 0x080fe20000400000 */
[----:B------:R-:W-:Y:S01]  /*1e760*/  STL [R1+0x28c], R22 ;  /* 0x00028c1601007387 */ /* 0x000fe20000100800 */
[-C--:B------:R-:W-:Y:S01]  /*1e770*/  FMUL R13, R13, R16.reuse ;  /* 0x000000100d0d7220 */ /* 0x080fe20000400000 */
[----:B------:R-:W-:-:S02]  /*1e780*/  FMUL R12, R12, R16 ;  /* 0x000000100c0c7220 */ /* 0x000fc40000400000 */
        /* <DEDUP_REMOVED lines=21> */
[----:B------:R-:W-:Y:S01]  /*1e8e0*/  STL [R1+0x2ec], R8 ;  /* 0x0002ec0801007387 */ /* 0x000fe20000100800 */
[----:B------:R-:W-:-:S03]  /*1e8f0*/  FMUL R0, R0, R16 ;  /* 0x0000001000007220 */ /* 0x000fc60000400000 */
        /* <DEDUP_REMOVED lines=15> */
[----:B------:R-:W-:-:S03]  /*1e9f0*/  WARPGROUP.DEPBAR.LE gsb0, 0x0 ;  /* 0x00008000000079c5 */ /* 0x000fc60000010000 */
        /* <DEDUP_REMOVED lines=64> */
[----:B0-----:R-:W2:Y:S04]  /*1ee00*/  LDL.LU.64 R44, [R1+0x12b8] ;  /* 0x0012b800012c7983 */ /* 0x001ea80000300a00 */
[----:B------:R-:W3:Y:S04]  /*1ee10*/  LDL.LU.64 R42, [R1+0x12b0] ;  /* 0x0012b000012a7983 */ /* 0x000ee80000300a00 */
[----:B------:R-:W3:Y:S04]  /*1ee20*/  LDL.LU.64 R40, [R1+0x12a8] ;  /* 0x0012a80001287983 */ /* 0x000ee80000300a00 */
[----:B------:R-:W3:Y:S04]  /*1ee30*/  LDL.LU.64 R38, [R1+0x12a0] ;  /* 0x0012a00001267983 */ /* 0x000ee80000300a00 */
[----:B------:R-:W3:Y:S04]  /*1ee40*/  LDL.LU.64 R36, [R1+0x1298] ;  /* 0x0012980001247983 */ /* 0x000ee80000300a00 */
[----:B------:R-:W3:Y:S04]  /*1ee50*/  LDL.LU.64 R34, [R1+0x1290] ;  /* 0x0012900001227983 */ /* 0x000ee80000300a00 */
[----:B------:R-:W3:Y:S04]  /*1ee60*/  LDL.LU R33, [R1+0x1288] ;  /* 0x0012880001217983 */ /* 0x000ee80000300800 */
[----:B------:R-:W3:Y:S04]  /*1ee70*/  LDL.64 R2, [R1+0xb78] ;  /* 0x000b780001027983 */ /* 0x000ee80000100a00 */
[----:B------:R-:W-:Y:S04]  /*1ee80*/  STL [R1+0x124c], R152 ;  /* 0x00124c9801007387 */ /* 0x000fe80000100800 */
[----:B------:R-:W-:Y:S04]  /*1ee90*/  STL [R1+0x1248], R153 ;  /* 0x0012489901007387 */ /* 0x000fe80000100800 */
[----:B------:R-:W-:Y:S04]  /*1eea0*/  STL [R1+0x1244], R154 ;  /* 0x0012449a01007387 */ /* 0x000fe80000100800 */
[----:B------:R-:W-:Y:S04]  /*1eeb0*/  STL [R1+0x1240], R155 ;  /* 0x0012409b01007387 */ /* 0x000fe80000100800 */
[----:B----4-:R-:W-:Y:S04]  /*1eec0*/  STL.64 [R1+0x1280], R162 ;  /* 0x001280a201007387 */ /* 0x010fe80000100a00 */
[----:B------:R-:W-:Y:S04]  /*1eed0*/  STL.64 [R1+0x1278], R158 ;  /* 0x0012789e01007387 */ /* 0x000fe80000100a00 */
[----:B--2---:R-:W-:Y:S04]  /*1eee0*/  STL.64 [R1+0x1270], R44 ;  /* 0x0012702c01007387 */ /* 0x004fe80000100a00 */
[----:B---3--:R-:W-:Y:S04]  /*1eef0*/  STL.64 [R1+0x1268], R42 ;  /* 0x0012682a01007387 */ /* 0x008fe80000100a00 */
[----:B------:R-:W-:Y:S04]  /*1ef00*/  STL.64 [R1+0x1260], R40 ;  /* 0x0012602801007387 */ /* 0x000fe80000100a00 */
[----:B------:R-:W-:Y:S04]  /*1ef10*/  STL.64 [R1+0x1258], R38 ;  /* 0x0012582601007387 */ /* 0x000fe80000100a00 */
[----:B------:R0:W-:Y:S04]  /*1ef20*/  STL.64 [R1+0x1250], R36 ;  /* 0x0012502401007387 */ /* 0x0001e80000100a00 */
[----:B0-----:R-:W2:Y:S04]  /*1ef30*/  LDL.LU.64 R36, [R1+0x200] ;  /* 0x0002000001247983 */ /* 0x001ea80000300a00 */
        /* <DEDUP_REMOVED lines=36> */
[----:B------:R-:W3:Y:S04]  /*1f180*/  LDL.LU.64 R110, [R1+0x328] ;  /* 0x00032800016e7983 */ /* 0x000ee80000300a00 */
[----:B------:R-:W2:Y:S04]  /*1f190*/  LDL.LU.64 R112, [R1+0x330] ;  /* 0x0003300001707983 */ /* 0x000ea80000300a00 */
[----:B------:R-:W4:Y:S04]  /*1f1a0*/  LDL.LU.64 R114, [R1+0x338] ;  /* 0x0003380001727983 */ /* 0x000f280000300a00 */
        /* <DEDUP_REMOVED lines=23> */
[----:B------:R-:W2:Y:S01]  /*1f320*/  LDL.LU.64 R162, [R1+0x3f8] ;  /* 0x0003f80001a27983 */ /* 0x000ea20000300a00 */
[----:B------:R-:W-:Y:S01]  /*1f330*/  UMOV UR4, UR50 ;  /* 0x0000003200047c82 */ /* 0x000fe20008000000 */
[----:B------:R-:W-:Y:S01]  /*1f340*/  UMOV UR5, UR51 ;  /* 0x0000003300057c82 */ /* 0x000fe20008000000 */
[----:B------:R-:W-:Y:S01]  /*1f350*/  R2UR UR50, R2 ;  /* 0x00000000023272ca */ /* 0x000fe200000e0000 */
[----:B------:R-:W2:Y:S01]  /*1f360*/  LDL.64 R14, [R1+0xb70] ;  /* 0x000b7000010e7983 */ /* 0x000ea20000100a00 */
[----:B------:R-:W-:Y:S01]  /*1f370*/  R2UR UR51, R3 ;  /* 0x00000000033372ca */ /* 0x000fe200000e0000 */
[-C--:B---3--:R-:W-:Y:S01]  /*1f380*/  FMUL R111, R111, R16.reuse ;  /* 0x000000106f6f7220 */ /* 0x088fe20000400000 */
[-C--:B----4-:R-:W-:Y:S01]  /*1f390*/  FMUL R114, R114, R16.reuse ;  /* 0x0000001072727220 */ /* 0x090fe20000400000 */
[-C--:B------:R-:W-:Y:S01]  /*1f3a0*/  FMUL R115, R115, R16.reuse ;  /* 0x0000001073737220 */ /* 0x080fe20000400000 */
[-C--:B--2---:R-:W-:Y:S01]  /*1f3b0*/  FMUL R118, R118, R16.reuse ;  /* 0x0000001076767220 */ /* 0x084fe20000400000 */
        /* <DEDUP_REMOVED lines=22> */
[----:B------:R-:W-:-:S06]  /*1f520*/  FMUL R163, R163, R16 ;  /* 0x00000010a3a37220 */ /* 0x000fcc0000400000 */
[----:B------:R-:W-:-:S06]  /*1f530*/  WARPGROUP.ARRIVE ;  /* 0x00000000000079c5 */ /* 0x000fcc0000000000 */
[----:B------:R-:W-:Y:S03]  /*1f540*/  HGMMA.64x256x16.F32 R36, R168, gdesc[UR48], R36, gsb0 ;  /* 0x03e00030a8247df0 */ /* 0x000fe60008000824 */
[----:B------:R-:W-:Y:S02]  /*1f550*/  WARPGROUP.DEPBAR.LE gsb0, 0x0 ;  /* 0x00008000000079c5 */ /* 0x000fe40000010000 */
        /* <DEDUP_REMOVED lines=15> */
[----:B------:R-:W-:Y:S04]  /*1f650*/  STL [R1+0x278], R66 ;  /* 0x0002784201007387 */ /* 0x000fe80000100800 */
        /* <DEDUP_REMOVED lines=44> */
[----:B0-----:R-:W2:Y:S04]  /*1f920*/  LDL.LU.64 R162, [R1+0x1280] ;  /* 0x0012800001a27983 */ /* 0x001ea80000300a00 */
[----:B------:R-:W3:Y:S04]  /*1f930*/  LDL.LU.64 R158, [R1+0x1278] ;  /* 0x00127800019e7983 */ /* 0x000ee80000300a00 */
[----:B------:R-:W4:Y:S04]  /*1f940*/  LDL.LU.64 R44, [R1+0x1270] ;  /* 0x00127000012c7983 */ /* 0x000f280000300a00 */
[----:B------:R-:W2:Y:S04]  /*1f950*/  LDL.LU.64 R42, [R1+0x1268] ;  /* 0x00126800012a7983 */ /* 0x000ea80000300a00 */
[----:B------:R-:W3:Y:S04]  /*1f960*/  LDL.LU.64 R40, [R1+0x1260] ;  /* 0x0012600001287983 */ /* 0x000ee80000300a00 */
[----:B------:R-:W4:Y:S04]  /*1f970*/  LDL.LU.64 R38, [R1+0x1258] ;  /* 0x0012580001267983 */ /* 0x000f280000300a00 */
[----:B------:R-:W2:Y:S04]  /*1f980*/  LDL.LU.64 R36, [R1+0x1250] ;  /* 0x0012500001247983 */ /* 0x000ea80000300a00 */
[----:B------:R-:W2:Y:S04]  /*1f990*/  LDL.LU R153, [R1+0x280] ;  /* 0x0002800001997983 */ /* 0x000ea80000300800 */
        /* <DEDUP_REMOVED lines=81> */
[----:B------:R-:W2:Y:S01]  /*1feb0*/  LDL.LU R198, [R1+0x3ec] ;  /* 0x0003ec0001c67983 */ /* 0x000ea20000300800 */
[----:B----4-:R-:W-:-:S03]  /*1fec0*/  ISETP.GT.U32.AND.EX P6, PT, R39, RZ, PT, P6 ;  /* 0x000000ff2700720c */ /* 0x010fc60003fc4160 */
[----:B------:R-:W4:Y:S04]  /*1fed0*/  LDL.LU R177, [R1+0x3f0] ;  /* 0x0003f00001b17983 */ /* 0x000f280000300800 */
[----:B------:R-:W4:Y:S04]  /*1fee0*/  LDL.LU R174, [R1+0x3f4] ;  /* 0x0003f40001ae7983 */ /* 0x000f280000300800 */
[----:B------:R-:W4:Y:S04]  /*1fef0*/  LDL.LU R173, [R1+0x3f8] ;  /* 0x0003f80001ad7983 */ /* 0x000f280000300800 */
[----:B------:R-:W4:Y:S04]  /*1ff00*/  LDL.LU R171, [R1+0x3fc] ;  /* 0x0003fc0001ab7983 */ /* 0x000f280000300800 */
[----:B------:R-:W4:Y:S01]  /*1ff10*/  LDL.LU R39, [R1+0x724] ;  /* 0x0007240001277983 */ /* 0x000f220000300800 */
[----:B------:R-:W-:Y:S01]  /*1ff20*/  UMOV UR59, UR51 ;  /* 0x00000033003b7c82 */ /* 0x000fe20008000000 */
[----:B------:R-:W-:-:S02]  /*1ff30*/  R2UR UR51, R15 ;  /* 0x000000000f3372ca */ /* 0x000fc400000e0000 */
[----:B------:R-:W-:-:S04]  /*1ff40*/  FMNMX R15, R202, R201, !PT ;  /* 0x000000c9ca0f7209 */ /* 0x000fc80007800000 */
[----:B------:R-:W-:Y:S01]  /*1ff50*/  FMNMX R15, R199, R15, !PT ;  /* 0x0000000fc70f7209 */ /* 0x000fe20007800000 */
[-C--:B---3--:R-:W-:Y:S01]  /*1ff60*/  FMUL R157, R158, R40.reuse ;  /* 0x000000289e9d7220 */ /* 0x088fe20000400000 */
[----:B------:R-:W-:Y:S02]  /*1ff70*/  ISETP.GT.U32.AND.EX P5, PT, R45, RZ, PT, P5 ;  /* 0x000000ff2d00720c */ /* 0x000fe40003fa4150 */
[----:B------:R-:W-:Y:S01]  /*1ff80*/  FMNMX R15, R200, R15, !PT ;  /* 0x0000000fc80f7209 */ /* 0x000fe20007800000 */
[----:B------:R-:W-:Y:S01]  /*1ff90*/  UMOV UR58, UR50 ;  /* 0x00000032003a7c82 */ /* 0x000fe20008000000 */
[----:B------:R-:W-:Y:S01]  /*1ffa0*/  R2UR UR50, R14 ;  /* 0x000000000e3272ca */ /* 0x000fe200000e0000 */
[-C--:B------:R-:W-:Y:S01]  /*1ffb0*/  FMUL R156, R159, R40.reuse ;  /* 0x000000289f9c7220 */ /* 0x080fe20000400000 */
[----:B------:R-:W-:Y:S01]  /*1ffc0*/  FMNMX R15, R211, R15, !PT ;  /* 0x0000000fd30f7209 */ /* 0x000fe20007800000 */
[-C--:B------:R-:W-:Y:S01]  /*1ffd0*/  FMUL R169, R165, R40.reuse ;  /* 0x00000028a5a97220 */ /* 0x080fe20000400000 */
[----:B------:R-:W-:Y:S01]  /*1ffe0*/  ISETP.GT.U32.AND.EX P2, PT, R44, RZ, PT, P2 ;  /* 0x000000ff2c00720c */ /* 0x000fe20003f44120 */
[----:B--2---:R-:W-:Y:S01]  /*1fff0*/  FMUL R168, R162, R40 ;  /* 0x00000028a2a87220 */ /* 0x004fe20000400000 */
[----:B------:R-:W-:-:S02]  /*20000*/  FSEL R157, R157, -INF , !P5 ;  /* 0xff8000009d9d7808 */ /* 0x000fc40006800000 */
[----:B------:R-:W-:Y:S01]  /*20010*/  ISETP.GT.U32.AND.EX P1, PT, R43, RZ, PT, P1 ;  /* 0x000000ff2b00720c */ /* 0x000fe20003f24110 */
[----:B------:R-:W-:Y:S01]  /*20020*/  FMUL R166, R166, R40 ;  /* 0x00000028a6a67220 */ /* 0x000fe20000400000 */
[----:B------:R-:W-:Y:S02]  /*20030*/  FMNMX R14, R207, R206, !PT ;  /* 0x000000cecf0e7209 */ /* 0x000fe40007800000 */
[----:B------:R-:W-:Y:S01]  /*20040*/  ISETP.GT.U32.AND.EX P3, PT, R42, RZ, PT, P3 ;  /* 0x000000ff2a00720c */ /* 0x000fe20003f64130 */
[----:B------:R-:W-:Y:S01]  /*20050*/  FMUL R170, R167, R40 ;  /* 0x00000028a7aa7220 */ /* 0x000fe20000400000 */
[----:B------:R-:W-:Y:S01]  /*20060*/  ISETP.GT.U32.AND.EX P0, PT, R41, RZ, PT, P0 ;  /* 0x000000ff2900720c */ /* 0x000fe20003f04100 */
[----:B------:R-:W-:Y:S01]  /*20070*/  IMAD.MOV.U32 R26, RZ, RZ, R117 ;  /* 0x000000ffff1a7224 */ /* 0x000fe200078e0075 */
[----:B------:R-:W-:Y:S01]  /*20080*/  FMNMX R15, R210, R15, !PT ;  /* 0x0000000fd20f7209 */ /* 0x000fe20007800000 */
[----:B------:R-:W2:Y:S01]  /*20090*/  LDL.LU R165, [R1+0x728] ;  /* 0x0007280001a57983 */ /* 0x000ea20000300800 */
[----:B------:R-:W-:-:S02]  /*200a0*/  FSEL R156, R156, -INF , !P2 ;  /* 0xff8000009c9c7808 */ /* 0x000fc40005000000 */
[----:B------:R-:W-:Y:S01]  /*200b0*/  FMNMX R14, R157, R14, !PT ;  /* 0x0000000e9d0e7209 */ /* 0x000fe20007800000 */
[----:B------:R-:W-:Y:S01]  /*200c0*/  FMUL R162, R163, R40 ;  /* 0x00000028a3a27220 */ /* 0x000fe20000400000 */
[----:B------:R-:W-:Y:S02]  /*200d0*/  FSEL R169, R169, -INF , !P0 ;  /* 0xff800000a9a97808 */ /* 0x000fe40004000000 */
[----:B------:R-:W-:Y:S02]  /*200e0*/  FMNMX R15, R213, R15, !PT ;  /* 0x0000000fd50f7209 */ /* 0x000fe40007800000 */
[----:B------:R-:W-:Y:S02]  /*200f0*/  FSEL R168, R168, -INF , !P1 ;  /* 0xff800000a8a87808 */ /* 0x000fe40004800000 */
[----:B------:R-:W-:Y:S02]  /*20100*/  FMNMX R14, R156, R14, !PT ;  /* 0x0000000e9c0e7209 */ /* 0x000fe40007800000 */
[----:B------:R-:W-:-:S02]  /*20110*/  FMNMX R15, R169, R15, !PT ;  /* 0x0000000fa90f7209 */ /* 0x000fc40007800000 */
[----:B------:R-:W-:Y:S02]  /*20120*/  FSEL R162, R162, -INF , !P6 ;  /* 0xff800000a2a27808 */ /* 0x000fe40007000000 */
[----:B------:R-:W-:Y:S01]  /*20130*/  FMNMX R14, R168, R14, !PT ;  /* 0x0000000ea80e7209 */ /* 0x000fe20007800000 */
[----:B------:R-:W0:Y:S01]  /*20140*/  SHFL.BFLY PT, R159, R15, 0x2, 0x1f ;  /* 0x0c401f000f9f7f89 */ /* 0x000e2200000e0000 */
[----:B------:R-:W-:Y:S02]  /*20150*/  ISETP.GT.U32.AND.EX P4, PT, R41, RZ, PT, P4 ;  /* 0x000000ff2900720c */ /* 0x000fe40003f84140 */
[----:B------:R-:W-:Y:S02]  /*20160*/  FSEL R167, R166, -INF , !P3 ;  /* 0xff800000a6a77808 */ /* 0x000fe40005800000 */
[----:B------:R-:W-:Y:S02]  /*20170*/  FMNMX R14, R162, R14, !PT ;  /* 0x0000000ea20e7209 */ /* 0x000fe40007800000 */
[----:B------:R-:W-:-:S02]  /*20180*/  FSEL R170, R170, -INF , !P4 ;  /* 0xff800000aaaa7808 */ /* 0x000fc40006000000 */
[----:B------:R-:W-:-:S04]  /*20190*/  FMNMX R14, R167, R14, !PT ;  /* 0x0000000ea70e7209 */ /* 0x000fc80007800000 */
[----:B------:R-:W-:-:S05]  /*201a0*/  FMNMX R14, R170, R14, !PT ;  /* 0x0000000eaa0e7209 */ /* 0x000fca0007800000 */
[----:B------:R-:W1:Y:S01]  /*201b0*/  SHFL.BFLY PT, R158, R14, 0x2, 0x1f ;  /* 0x0c401f000e9e7f89 */ /* 0x000e6200000e0000 */
[----:B0-----:R-:W-:-:S05]  /*201c0*/  FMNMX R15, R15, R159, !PT ;  /* 0x0000009f0f0f7209 */ /* 0x001fca0007800000 */
[----:B------:R-:W0:Y:S01]  /*201d0*/  SHFL.BFLY PT, R160, R15, 0x1, 0x1f ;  /* 0x0c201f000fa07f89 */ /* 0x000e2200000e0000 */
[----:B-1----:R-:W-:-:S05]  /*201e0*/  FMNMX R14, R14, R158, !PT ;  /* 0x0000009e0e0e7209 */ /* 0x002fca0007800000 */
[----:B------:R-:W1:Y:S01]  /*201f0*/  SHFL.BFLY PT, R161, R14, 0x1, 0x1f ;  /* 0x0c201f000ea17f89 */ /* 0x000e6200000e0000 */
[----:B------:R-:W-:Y:S02]  /*20200*/  MOV R25, R118 ;  /* 0x0000007600197202 */ /* 0x000fe40000000f00 */
[----:B------:R-:W-:Y:S02]  /*20210*/  MOV R24, R119 ;  /* 0x0000007700187202 */ /* 0x000fe40000000f00 */
[----:B0-----:R-:W-:Y:S02]  /*20220*/  FMNMX R160, R15, R160, !PT ;  /* 0x000000a00fa07209 */ /* 0x001fe40007800000 */
[----:B------:R-:W-:Y:S02]  /*20230*/  MOV R27, R116 ;  /* 0x00000074001b7202 */ /* 0x000fe40000000f00 */
[----:B------:R-:W-:Y:S02]  /*20240*/  MOV R29, R114 ;  /* 0x00000072001d7202 */ /* 0x000fe40000000f00 */
[----:B------:R-:W-:-:S02]  /*20250*/  MOV R28, R115 ;  /* 0x00000073001c7202 */ /* 0x000fc40000000f00 */
[----:B------:R-:W-:Y:S02]  /*20260*/  MOV R31, R112 ;  /* 0x00000070001f7202 */ /* 0x000fe40000000f00 */
[----:B------:R-:W-:Y:S02]  /*20270*/  MOV R30, R113 ;  /* 0x00000071001e7202 */ /* 0x000fe40000000f00 */
[----:B------:R-:W-:Y:S02]  /*20280*/  MOV R32, R111 ;  /* 0x0000006f00207202 */ /* 0x000fe40000000f00 */
[----:B------:R-:W-:Y:S02]  /*20290*/  MOV R166, R25 ;  /* 0x0000001900a67202 */ /* 0x000fe40000000f00 */
[----:B------:R-:W-:Y:S01]  /*202a0*/  MOV R163, R24 ;  /* 0x0000001800a37202 */ /* 0x000fe20000000f00 */
[----:B------:R-:W-:Y:S01]  /*202b0*/  IMAD.MOV.U32 R15, RZ, RZ, R28 ;  /* 0x000000ffff0f7224 */ /* 0x000fe200078e001c */
[----:B------:R-:W-:Y:S01]  /*202c0*/  MOV R158, R27 ;  /* 0x0000001b009e7202 */ /* 0x000fe20000000f00 */
[----:B------:R-:W3:Y:S01]  /*202d0*/  LDL.LU.64 R24, [R1] ;  /* 0x0000000001187983 */ /* 0x000ee20000300a00 */
[----:B------:R-:W-:-:S03]  /*202e0*/  MOV R159, R26 ;  /* 0x0000001a009f7202 */ /* 0x000fc60000000f00 */
[----:B------:R-:W2:Y:S01]  /*202f0*/  LDL.LU.64 R26, [R1+0x8] ;  /* 0x00000800011a7983 */ /* 0x000ea20000300a00 */
[----:B------:R-:W-:Y:S01]  /*20300*/  MOV R240, R33 ;  /* 0x0000002100f07202 */ /* 0x000fe20000000f00 */
[----:B------:R-:W-:Y:S01]  /*20310*/  IMAD.MOV.U32 R248, RZ, RZ, R35 ;  /* 0x000000fffff87224 */ /* 0x000fe200078e0023 */
[----:B------:R-:W-:Y:S02]  /*20320*/  MOV R241, R34 ;  /* 0x0000002200f17202 */ /* 0x000fe40000000f00 */
[----:B-1----:R-:W-:Y:S02]  /*20330*/  FMNMX R161, R14, R161, !PT ;  /* 0x000000a10ea17209 */ /* 0x002fe40007800000 */
[----:B------:R-:W-:Y:S02]  /*20340*/  MOV R246, R37 ;  /* 0x0000002500f67202 */ /* 0x000fe40000000f00 */
[----:B------:R-:W-:Y:S02]  /*20350*/  MOV R251, R36 ;  /* 0x0000002400fb7202 */ /* 0x000fe40000000f00 */
[----:B------:R-:W-:-:S02]  /*20360*/  MOV R244, R38 ;  /* 0x0000002600f47202 */ /* 0x000fc40000000f00 */
[----:B------:R-:W-:Y:S02]  /*20370*/  MOV R152, R67 ;  /* 0x0000004300987202 */ /* 0x000fe40000000f00 */
[----:B----4-:R-:W-:-:S05]  /*20380*/  FMNMX R160, R160, R39, !PT ;  /* 0x00000027a0a07209 */ /* 0x010fca0007800000 */
[--C-:B------:R-:W-:Y:S01]  /*20390*/  FADD R179, R202, -R160.reuse ;  /* 0x800000a0cab37221 */ /* 0x100fe20000000000 */
[--C-:B------:R-:W-:Y:S01]  /*203a0*/  FADD R178, R201, -R160.reuse ;  /* 0x800000a0c9b27221 */ /* 0x100fe20000000000 */
[--C-:B------:R-:W-:Y:S01]  /*203b0*/  FADD R176, R199, -R160.reuse ;  /* 0x800000a0c7b07221 */ /* 0x100fe20000000000 */
[----:B------:R-:W-:Y:S01]  /*203c0*/  MOV R202, R29 ;  /* 0x0000001d00ca7202 */ /* 0x000fe20000000f00 */
[----:B------:R-:W-:Y:S01]  /*203d0*/  FADD R175, R200, -R160 ;  /* 0x800000a0c8af7221 */ /* 0x000fe20000000000 */
[----:B------:R-:W-:Y:S01]  /*203e0*/  MOV R199, R31 ;  /* 0x0000001f00c77202 */ /* 0x000fe20000000f00 */
[----:B------:R-:W4:Y:S01]  /*203f0*/  LDL.LU.64 R28, [R1+0x10] ;  /* 0x00001000011c7983 */ /* 0x000f220000300a00 */
[----:B------:R-:W-:Y:S02]  /*20400*/  MOV R201, R30 ;  /* 0x0000001e00c97202 */ /* 0x000fe40000000f00 */
[----:B------:R-:W-:Y:S01]  /*20410*/  MOV R200, R32 ;  /* 0x0000002000c87202 */ /* 0x000fe20000000f00 */
[----:B------:R-:W3:Y:S01]  /*20420*/  LDL.LU.64 R30, [R1+0x18] ;  /* 0x00001800011e7983 */ /* 0x000ee20000300a00 */
[----:B------:R-:W-:-:S03]  /*20430*/  FADD R14, -R160, R39 ;  /* 0x00000027a00e7221 */ /* 0x000fc60000000100 */
[----:B------:R-:W2:Y:S04]  /*20440*/  LDL.LU.64 R32, [R1+0x20] ;  /* 0x0000200001207983 */ /* 0x000ea80000300a00 */
[----:B------:R-:W4:Y:S04]  /*20450*/  LDL.LU.64 R34, [R1+0x28] ;  /* 0x0000280001227983 */ /* 0x000f280000300a00 */
[----:B------:R-:W3:Y:S04]  /*20460*/  LDL.LU.64 R36, [R1+0x30] ;  /* 0x0000300001247983 */ /* 0x000ee80000300a00 */
        /* <DEDUP_REMOVED lines=57> */
[----:B---3--:R-:W-:Y:S04]  /*20800*/  STL.64 [R1+0x1198], R150 ;  /* 0x0011989601007387 */ /* 0x008fe80000100a00 */
[----:B----4-:R-:W-:Y:S04]  /*20810*/  STL.64 [R1+0x1190], R148 ;  /* 0x0011909401007387 */ /* 0x010fe80000100a00 */
[----:B--2---:R-:W-:Y:S04]  /*20820*/  STL.64 [R1+0x1188], R146 ;  /* 0x0011889201007387 */ /* 0x004fe80000100a00 */
        /* <DEDUP_REMOVED lines=61> */
[----:B0-----:R-:W2:Y:S04]  /*20c00*/  LDL.LU R24, [R1+0x200] ;  /* 0x0002000001187983 */ /* 0x001ea80000300800 */
        /* <DEDUP_REMOVED lines=26> */
[----:B------:R-:W-:-:S03]  /*20db0*/  MOV R55, R152 ;  /* 0x0000009800377202 */ /* 0x000fc60000000f00 */
[----:B------:R-:W2:Y:S01]  /*20dc0*/  LDL.LU R51, [R1+0x26c] ;  /* 0x00026c0001337983 */ /* 0x000ea20000300800 */
[----:B------:R-:W-:-:S03]  /*20dd0*/  MOV R56, R153 ;  /* 0x0000009900387202 */ /* 0x000fc60000000f00 */
[----:B------:R-:W2:Y:S01]  /*20de0*/  LDL.LU R52, [R1+0x270] ;  /* 0x0002700001347983 */ /* 0x000ea20000300800 */
[----:B------:R-:W-:-:S03]  /*20df0*/  IMAD.MOV.U32 R57, RZ, RZ, R154 ;  /* 0x000000ffff397224 */ /* 0x000fc600078e009a */
[----:B------:R-:W2:Y:S01]  /*20e00*/  LDL.LU R53, [R1+0x274] ;  /* 0x0002740001357983 */ /* 0x000ea20000300800 */
[----:B------:R-:W-:-:S03]  /*20e10*/  MOV R58, R155 ;  /* 0x0000009b003a7202 */ /* 0x000fc60000000f00 */
[----:B------:R-:W2:Y:S04]  /*20e20*/  LDL.LU R54, [R1+0x278] ;  /* 0x0002780001367983 */ /* 0x000ea80000300800 */
[----:B------:R-:W2:Y:S04]  /*20e30*/  LDL.LU R152, [R1+0x124c] ;  /* 0x00124c0001987983 */ /* 0x000ea80000300800 */
[----:B------:R-:W2:Y:S04]  /*20e40*/  LDL.LU R153, [R1+0x1248] ;  /* 0x0012480001997983 */ /* 0x000ea80000300800 */
[----:B------:R-:W2:Y:S04]  /*20e50*/  LDL.LU R154, [R1+0x1244] ;  /* 0x00124400019a7983 */ /* 0x000ea80000300800 */
[----:B------:R-:W2:Y:S01]  /*20e60*/  LDL.LU R155, [R1+0x1240] ;  /* 0x00124000019b7983 */ /* 0x000ea20000300800 */
[----:B------:R-:W-:Y:S01]  /*20e70*/  MOV R59, R180 ;  /* 0x000000b4003b7202 */ /* 0x000fe20000000f00 */
[----:B------:R-:W-:Y:S01]  /*20e80*/  IMAD.MOV.U32 R64, RZ, RZ, R183 ;  /* 0x000000ffff407224 */ /* 0x000fe200078e00b7 */
        /* <DEDUP_REMOVED lines=25> */
[----:B------:R-:W3:Y:S01]  /*21020*/  LDL.LU R180, [R1+0x123c] ;  /* 0x00123c0001b47983 */ /* 0x000ee20000300800 */
[----:B------:R-:W-:-:S02]  /*21030*/  MOV R75, R193 ;  /* 0x000000c1004b7202 */ /* 0x000fc40000000f00 */
[----:B------:R-:W-:Y:S01]  /*21040*/  MOV R76, R196 ;  /* 0x000000c4004c7202 */ /* 0x000fe20000000f00 */
[----:B------:R-:W4:Y:S01]  /*21050*/  LDL.LU R197, [R1+0x1238] ;  /* 0x0012380001c57983 */ /* 0x000f220000300800 */
[----:B------:R-:W-:Y:S02]  /*21060*/  MOV R77, R195 ;  /* 0x000000c3004d7202 */ /* 0x000fe40000000f00 */
[----:B------:R-:W-:Y:S01]  /*21070*/  MOV R79, R11 ;  /* 0x0000000b004f7202 */ /* 0x000fe20000000f00 */
[----:B------:R-:W3:Y:S01]  /*21080*/  LDL.LU R182, [R1+0x1234] ;  /* 0x0012340001b67983 */ /* 0x000ee20000300800 */
[----:B------:R-:W-:Y:S02]  /*21090*/  MOV R80, R0 ;  /* 0x0000000000507202 */ /* 0x000fe40000000f00 */
[----:B------:R-:W-:Y:S01]  /*210a0*/  MOV R81, R18 ;  /* 0x0000001200517202 */ /* 0x000fe20000000f00 */
[----:B------:R-:W4:Y:S01]  /*210b0*/  LDL.LU R181, [R1+0x1230] ;  /* 0x0012300001b57983 */ /* 0x000f220000300800 */
[----:B------:R-:W-:-:S02]  /*210c0*/  MOV R82, R19 ;  /* 0x0000001300527202 */ /* 0x000fc40000000f00 */
[----:B------:R-:W-:Y:S01]  /*210d0*/  MOV R83, R20 ;  /* 0x0000001400537202 */ /* 0x000fe20000000f00 */
[----:B------:R-:W3:Y:S01]  /*210e0*/  LDL.LU R186, [R1+0x122c] ;  /* 0x00122c0001ba7983 */ /* 0x000ee20000300800 */
[----:B------:R-:W-:Y:S02]  /*210f0*/  MOV R84, R21 ;  /* 0x0000001500547202 */ /* 0x000fe40000000f00 */
[----:B------:R-:W-:Y:S01]  /*21100*/  MOV R86, R23 ;  /* 0x0000001700567202 */ /* 0x000fe20000000f00 */
[----:B------:R-:W4:Y:S01]  /*21110*/  LDL.LU R183, [R1+0x1228] ;  /* 0x0012280001b77983 */ /* 0x000f220000300800 */
[----:B------:R-:W-:Y:S02]  /*21120*/  MOV R87, R184 ;  /* 0x000000b800577202 */ /* 0x000fe40000000f00 */
[----:B------:R-:W-:Y:S01]  /*21130*/  MOV R88, R185 ;  /* 0x000000b900587202 */ /* 0x000fe20000000f00 */
[----:B------:R-:W3:Y:S01]  /*21140*/  LDL.LU R188, [R1+0x1224] ;  /* 0x0012240001bc7983 */ /* 0x000ee20000300800 */
[----:B------:R-:W-:-:S02]  /*21150*/  MOV R89, R2 ;  /* 0x0000000200597202 */ /* 0x000fc40000000f00 */
[----:B------:R-:W-:Y:S01]  /*21160*/  MOV R90, R12 ;  /* 0x0000000c005a7202 */ /* 0x000fe20000000f00 */
[----:B------:R-:W4:Y:S01]  /*21170*/  LDL.LU R187, [R1+0x1220] ;  /* 0x0012200001bb7983 */ /* 0x000f220000300800 */
[----:B------:R-:W-:Y:S02]  /*21180*/  MOV R91, R13 ;  /* 0x0000000d005b7202 */ /* 0x000fe40000000f00 */
[----:B------:R-:W-:Y:S01]  /*21190*/  MOV R93, R9 ;  /* 0x00000009005d7202 */ /* 0x000fe20000000f00 */
[----:B------:R-:W4:Y:S01]  /*211a0*/  LDL.LU R17, [R1+0x121c] ;  /* 0x00121c0001117983 */ /* 0x000f220000300800 */
[----:B------:R-:W-:Y:S02]  /*211b0*/  MOV R94, R6 ;  /* 0x00000006005e7202 */ /* 0x000fe40000000f00 */
[----:B------:R-:W-:Y:S01]  /*211c0*/  MOV R95, R7 ;  /* 0x00000007005f7202 */ /* 0x000fe20000000f00 */
[----:B------:R-:W4:Y:S01]  /*211d0*/  LDL.LU R172, [R1+0x1218] ;  /* 0x0012180001ac7983 */ /* 0x000f220000300800 */
        /* <DEDUP_REMOVED lines=29> */
[----:B------:R1:W5:Y:S01]  /*213b0*/  LDL.LU R10, [R1+0x11f0] ;  /* 0x0011f000010a7983 */ /* 0x0003620000300800 */
[----:B------:R-:W-:Y:S02]  /*213c0*/  MOV R119, R235 ;  /* 0x000000eb00777202 */ /* 0x000fe40000000f00 */
[----:B------:R-:W-:Y:S01]  /*213d0*/  MOV R121, R233 ;  /* 0x000000e900797202 */ /* 0x000fe20000000f00 */
[----:B------:R1:W5:Y:S01]  /*213e0*/  LDL.LU R11, [R1+0x11ec] ;  /* 0x0011ec00010b7983 */ /* 0x0003620000300800 */
[----:B------:R-:W-:Y:S02]  /*213f0*/  MOV R122, R232 ;  /* 0x000000e8007a7202 */ /* 0x000fe40000000f00 */
[----:B------:R-:W-:Y:S01]  /*21400*/  MOV R123, R231 ;  /* 0x000000e7007b7202 */ /* 0x000fe20000000f00 */
[----:B------:R-:W3:Y:S01]  /*21410*/  LDL.LU R0, [R1+0x11e8] ;  /* 0x0011e80001007983 */ /* 0x000ee20000300800 */
        /* <DEDUP_REMOVED lines=8> */
[----:B------:R1:W5:Y:S01]  /*214a0*/  LDL.LU R20, [R1+0x11dc] ;  /* 0x0011dc0001147983 */ /* 0x0003620000300800 */
        /* <DEDUP_REMOVED lines=26> */
[----:B------:R1:W5:Y:S04]  /*21650*/  LDL.LU R8, [R1+0x11b8] ;  /* 0x0011b80001087983 */ /* 0x0003680000300800 */
[----:B------:R1:W5:Y:S04]  /*21660*/  LDL.LU R9, [R1+0x11b4] ;  /* 0x0011b40001097983 */ /* 0x0003680000300800 */
[----:B------:R1:W5:Y:S04]  /*21670*/  LDL.LU R6, [R1+0x11b0] ;  /* 0x0011b00001067983 */ /* 0x0003680000300800 */
[----:B------:R1:W5:Y:S04]  /*21680*/  LDL.LU R7, [R1+0x11ac] ;  /* 0x0011ac0001077983 */ /* 0x0003680000300800 */
[----:B------:R1:W5:Y:S04]  /*21690*/  LDL.LU R4, [R1+0x11a8] ;  /* 0x0011a80001047983 */ /* 0x0003680000300800 */
[----:B------:R1:W5:Y:S04]  /*216a0*/  LDL.LU R5, [R1+0x11a4] ;  /* 0x0011a40001057983 */ /* 0x0003680000300800 */
[----:B------:R-:W4:Y:S01]  /*216b0*/  LDL.LU R3, [R1+0x11a0] ;  /* 0x0011a00001037983 */ /* 0x000f220000300800 */
[----:B--2---:R-:W-:-:S06]  /*216c0*/  WARPGROUP.ARRIVE ;  /* 0x00000000000079c5 */ /* 0x004fcc0000000000 */
        /* <DEDUP_REMOVED lines=70> */
[----:B------:R-:W4:Y:S04]  /*21b30*/  LDL.LU.64 R142, [R1+0x1178] ;  /* 0x00117800018e7983 */ /* 0x000f280000300a00 */
        /* <DEDUP_REMOVED lines=58> */
[----:B------:R-:W4:Y:S01]  /*21ee0*/  LDL.LU.64 R24, [R1+0xfa0] ;  /* 0x000fa00001187983 */ /* 0x000f220000300a00 */
[----:B------:R-:W-:Y:S01]  /*21ef0*/  FMNMX R161, R161, R165, !PT ;  /* 0x000000a5a1a17209 */ /* 0x000fe20007800000 */
[----:B------:R-:W-:-:S04]  /*21f00*/  FMUL R14, R14, 1.4426950216293334961 ;  /* 0x3fb8aa3b0e0e7820 */ /* 0x000fc80000400000 */
[----:B------:R0:W3:Y:S01]  /*21f10*/  MUFU.EX2 R15, R14 ;  /* 0x0000000e000f7308 */ /* 0x0000e20000000800 */
[--C-:B------:R-:W-:Y:S01]  /*21f20*/  FADD R177, R207, -R161.reuse ;  /* 0x800000a1cfb17221 */ /* 0x100fe20000000000 */
[--C-:B------:R-:W-:Y:S01]  /*21f30*/  FADD R174, R206, -R161.reuse ;  /* 0x800000a1ceae7221 */ /* 0x100fe20000000000 */
[--C-:B------:R-:W-:Y:S01]  /*21f40*/  FADD R173, R157, -R161.reuse ;  /* 0x800000a19dad7221 */ /* 0x100fe20000000000 */
[----:B------:R-:W-:Y:S01]  /*21f50*/  FADD R171, R156, -R161 ;  /* 0x800000a19cab7221 */ /* 0x000fe20000000000 */
[----:B0-----:R-:W-:Y:S01]  /*21f60*/  FADD R14, -R161, R165 ;  /* 0x000000a5a10e7221 */ /* 0x001fe20000000100 */
[----:B------:R-:W-:Y:S01]  /*21f70*/  FMUL R179, R179, 1.4426950216293334961 ;  /* 0x3fb8aa3bb3b37820 */ /* 0x000fe20000400000 */
[----:B------:R-:W-:Y:S02]  /*21f80*/  FMUL R178, R178, 1.4426950216293334961 ;  /* 0x3fb8aa3bb2b27820 */ /* 0x000fe40000400000 */
[----:B------:R-:W-:Y:S01]  /*21f90*/  FMUL R14, R14, 1.4426950216293334961 ;  /* 0x3fb8aa3b0e0e7820 */ /* 0x000fe20000400000 */
[----:B------:R-:W-:Y:S01]  /*21fa0*/  FMUL R176, R176, 1.4426950216293334961 ;  /* 0x3fb8aa3bb0b07820 */ /* 0x000fe20000400000 */
[----:B------:R-:W-:Y:S01]  /*21fb0*/  FMUL R175, R175, 1.4426950216293334961 ;  /* 0x3fb8aa3bafaf7820 */ /* 0x000fe20000400000 */
[----:B------:R-:W-:Y:S01]  /*21fc0*/  FMUL R177, R177, 1.4426950216293334961 ;  /* 0x3fb8aa3bb1b17820 */ /* 0x000fe20000400000 */
[----:B------:R-:W-:Y:S01]  /*21fd0*/  FMUL R174, R174, 1.4426950216293334961 ;  /* 0x3fb8aa3baeae7820 */ /* 0x000fe20000400000 */
[----:B------:R-:W-:Y:S01]  /*21fe0*/  FMUL R173, R173, 1.4426950216293334961 ;  /* 0x3fb8aa3badad7820 */ /* 0x000fe20000400000 */
[----:B------:R-:W-:Y:S01]  /*21ff0*/  FMUL R171, R171, 1.4426950216293334961 ;  /* 0x3fb8aa3babab7820 */ /* 0x000fe20000400000 */
[----:B------:R-:W0:Y:S08]  /*22000*/  MUFU.EX2 R14, R14 ;  /* 0x0000000e000e7308 */ /* 0x000e300000000800 */
[----:B------:R-:W-:Y:S08]  /*22010*/  MUFU.EX2 R179, R179 ;  /* 0x000000b300b37308 */ /* 0x000ff00000000800 */
[----:B------:R-:W1:Y:S08]  /*22020*/  MUFU.EX2 R178, R178 ;  /* 0x000000b200b27308 */ /* 0x000e700000000800 */
[----:B------:R-:W-:Y:S08]  /*22030*/  MUFU.EX2 R176, R176 ;  /* 0x000000b000b07308 */ /* 0x000ff00000000800 */
[----:B------:R-:W1:Y:S08]  /*22040*/  MUFU.EX2 R175, R175 ;  /* 0x000000af00af7308 */ /* 0x000e700000000800 */
[----:B------:R-:W-:Y:S08]  /*22050*/  MUFU.EX2 R177, R177 ;  /* 0x000000b100b17308 */ /* 0x000ff00000000800 */
[----:B------:R-:W1:Y:S08]  /*22060*/  MUFU.EX2 R174, R174 ;  /* 0x000000ae00ae7308 */ /* 0x000e700000000800 */
[----:B------:R-:W-:Y:S08]  /*22070*/  MUFU.EX2 R173, R173 ;  /* 0x000000ad00ad7308 */ /* 0x000ff00000000800 */
[----:B------:R-:W1:Y:S01]  /*22080*/  MUFU.EX2 R171, R171 ;  /* 0x000000ab00ab7308 */ /* 0x000e620000000800 */
[-C--:B---3--:R-:W-:Y:S01]  /*22090*/  FMUL R132, R132, R15.reuse ;  /* 0x0000000f84847220 */ /* 0x088fe20000400000 */
        /* <DEDUP_REMOVED lines=8> */
[-C--:B----4-:R-:W-:Y:S01]  /*22120*/  FMUL R124, R124, R15.reuse ;  /* 0x0000000f7c7c7220 */ /* 0x090fe20000400000 */
[-C--:B------:R-:W-:Y:S01]  /*22130*/  FMUL R125, R125, R15.reuse ;  /* 0x0000000f7d7d7220 */ /* 0x080fe20000400000 */
[-C--:B------:R-:W-:Y:S01]  /*22140*/  FMUL R145, R145, R15.reuse ;  /* 0x0000000f91917220 */ /* 0x080fe20000400000 */
[-C--:B------:R-:W-:Y:S01]  /*22150*/  FMUL R148, R148, R15.reuse ;  /* 0x0000000f94947220 */ /* 0x080fe20000400000 */
[-C--:B------:R-:W-:Y:S01]  /*22160*/  FMUL R149, R149, R15.reuse ;  /* 0x0000000f95957220 */ /* 0x080fe20000400000 */
[-C--:B0-----:R-:W-:Y:S01]  /*22170*/  FMUL R122, R122, R14.reuse ;  /* 0x0000000e7a7a7220 */ /* 0x081fe20000400000 */
        /* <DEDUP_REMOVED lines=28> */
[-C--:B------:R-:W-:Y:S01]  /*22340*/  FMUL R151, R151, R14.reuse ;  /* 0x0000000e97977220 */ /* 0x080fe20000400000 */
[-C--:B------:R-:W-:Y:S01]  /*22350*/  FMUL R106, R106, R14.reuse ;  /* 0x0000000e6a6a7220 */ /* 0x080fe20000400000 */
[----:B------:R-:W-:Y:S01]  /*22360*/  FMUL R107, R107, R14 ;  /* 0x0000000e6b6b7220 */ /* 0x000fe20000400000 */
[----:B-1----:R-:W-:Y:S01]  /*22370*/  F2FP.F16.F32.PACK_AB R156, R178, R179 ;  /* 0x000000b3b29c723e */ /* 0x002fe200000000ff */
[-C--:B------:R-:W-:Y:S01]  /*22380*/  FMUL R104, R104, R15.reuse ;  /* 0x0000000f68687220 */ /* 0x080fe20000400000 */
[----:B------:R-:W-:Y:S01]  /*22390*/  FMUL R105, R105, R15 ;  /* 0x0000000f69697220 */ /* 0x000fe20000400000 */
[----:B------:R-:W-:Y:S01]  /*223a0*/  F2FP.F16.F32.PACK_AB R158, R175, R176 ;  /* 0x000000b0af9e723e */ /* 0x000fe200000000ff */
[-C--:B------:R-:W-:Y:S01]  /*223b0*/  FMUL R102, R102, R14.reuse ;  /* 0x0000000e66667220 */ /* 0x080fe20000400000 */
[-C--:B------:R-:W-:Y:S01]  /*223c0*/  FMUL R103, R103, R14.reuse ;  /* 0x0000000e67677220 */ /* 0x080fe20000400000 */
[----:B------:R-:W-:Y:S01]  /*223d0*/  F2FP.F16.F32.PACK_AB R157, R174, R177 ;  /* 0x000000b1ae9d723e */ /* 0x000fe200000000ff */
[-C--:B------:R-:W-:Y:S01]  /*223e0*/  FMUL R100, R100, R15.reuse ;  /* 0x0000000f64647220 */ /* 0x080fe20000400000 */
[----:B------:R-:W-:Y:S01]  /*223f0*/  FMUL R101, R101, R15 ;  /* 0x0000000f65657220 */ /* 0x000fe20000400000 */
[----:B------:R-:W-:Y:S01]  /*22400*/  F2FP.F16.F32.PACK_AB R159, R171, R173 ;  /* 0x000000adab9f723e */ /* 0x000fe200000000ff */
        /* <DEDUP_REMOVED lines=75> */
[----:B------:R-:W-:-:S06]  /*228c0*/  FMUL R25, R25, R15 ;  /* 0x0000000f19197220 */ /* 0x000fcc0000400000 */
[----:B------:R-:W-:-:S06]  /*228d0*/  WARPGROUP.ARRIVE ;  /* 0x00000000000079c5 */ /* 0x000fcc0000000000 */
[----:B------:R-:W-:Y:S01]  /*228e0*/  HGMMA.64x256x16.F32 R24, R156, gdesc[UR52], R24, gsb0 ;  /* 0x03e000349c187df0 */ /* 0x000fe20008000818 */
[--C-:B------:R-:W-:Y:S01]  /*228f0*/  FADD R152, R168, -R161.reuse ;  /* 0x800000a1a8987221 */ /* 0x100fe20000000000 */
[--C-:B------:R-:W-:Y:S01]  /*22900*/  FADD R165, R211, -R160.reuse ;  /* 0x800000a0d3a57221 */ /* 0x100fe20000000000 */
[--C-:B------:R-:W-:Y:S01]  /*22910*/  FADD R163, R210, -R160.reuse ;  /* 0x800000a0d2a37221 */ /* 0x100fe20000000000 */
[--C-:B------:R-:W-:Y:S01]  /*22920*/  FADD R166, R213, -R160.reuse ;  /* 0x800000a0d5a67221 */ /* 0x100fe20000000000 */
[----:B------:R-:W-:Y:S01]  /*22930*/  FADD R169, R169, -R160 ;  /* 0x800000a0a9a97221 */ /* 0x000fe20000000000 */
[--C-:B------:R-:W-:Y:S01]  /*22940*/  FADD R168, R167, -R161.reuse ;  /* 0x800000a1a7a87221 */ /* 0x100fe20000000000 */
[--C-:B------:R-:W-:Y:S01]  /*22950*/  FADD R170, R170, -R161.reuse ;  /* 0x800000a1aaaa7221 */ /* 0x100fe20000000000 */
[----:B------:R-:W-:Y:S01]  /*22960*/  FMUL R152, R152, 1.4426950216293334961 ;  /* 0x3fb8aa3b98987820 */ /* 0x000fe20000400000 */
[----:B------:R-:W-:Y:S01]  /*22970*/  FADD R153, R162, -R161 ;  /* 0x800000a1a2997221 */ /* 0x000fe20000000000 */
[----:B------:R-:W-:Y:S01]  /*22980*/  FMUL R165, R165, 1.4426950216293334961 ;  /* 0x3fb8aa3ba5a57820 */ /* 0x000fe20000400000 */
[----:B------:R-:W-:Y:S01]  /*22990*/  FMUL R163, R163, 1.4426950216293334961 ;  /* 0x3fb8aa3ba3a37820 */ /* 0x000fe20000400000 */
[----:B------:R-:W-:Y:S01]  /*229a0*/  FMUL R166, R166, 1.4426950216293334961 ;  /* 0x3fb8aa3ba6a67820 */ /* 0x000fe20000400000 */
[----:B------:R-:W-:Y:S01]  /*229b0*/  FMUL R169, R169, 1.4426950216293334961 ;  /* 0x3fb8aa3ba9a97820 */ /* 0x000fe20000400000 */
[----:B------:R-:W-:Y:S01]  /*229c0*/  FMUL R168, R168, 1.4426950216293334961 ;  /* 0x3fb8aa3ba8a87820 */ /* 0x000fe20000400000 */
[----:B------:R-:W-:Y:S01]  /*229d0*/  FMUL R170, R170, 1.4426950216293334961 ;  /* 0x3fb8aa3baaaa7820 */ /* 0x000fe20000400000 */
[----:B------:R0:W-:Y:S02]  /*229e0*/  MUFU.EX2 R162, R152 ;  /* 0x0000009800a27308 */ /* 0x0001e40000000800 */
[----:B0-----:R-:W-:-:S06]  /*229f0*/  FMUL R152, R153, 1.4426950216293334961 ;  /* 0x3fb8aa3b99987820 */ /* 0x001fcc0000400000 */
[----:B------:R-:W-:Y:S08]  /*22a00*/  MUFU.EX2 R165, R165 ;  /* 0x000000a500a57308 */ /* 0x000ff00000000800 */
[----:B------:R-:W0:Y:S08]  /*22a10*/  MUFU.EX2 R163, R163 ;  /* 0x000000a300a37308 */ /* 0x000e300000000800 */
[----:B------:R-:W-:Y:S08]  /*22a20*/  MUFU.EX2 R166, R166 ;  /* 0x000000a600a67308 */ /* 0x000ff00000000800 */
[----:B------:R-:W-:Y:S08]  /*22a30*/  MUFU.EX2 R169, R169 ;  /* 0x000000a900a97308 */ /* 0x000ff00000000800 */
[----:B------:R0:W1:Y:S08]  /*22a40*/  MUFU.EX2 R167, R152 ;  /* 0x0000009800a77308 */ /* 0x0000700000000800 */
[----:B------:R-:W-:Y:S08]  /*22a50*/  MUFU.EX2 R168, R168 ;  /* 0x000000a800a87308 */ /* 0x000ff00000000800 */
[----:B------:R-:W2:Y:S01]  /*22a60*/  MUFU.EX2 R170, R170 ;  /* 0x000000aa00aa7308 */ /* 0x000ea20000000800 */
[----:B0-----:R-:W-:-:S02]  /*22a70*/  F2FP.F16.F32.PACK_AB R152, R163, R165 ;  /* 0x000000a5a398723e */ /* 0x001fc400000000ff */
[----:B-1----:R-:W-:Y:S02]  /*22a80*/  F2FP.F16.F32.PACK_AB R153, R167, R162 ;  /* 0x000000a2a799723e */ /* 0x002fe400000000ff */
[----:B------:R-:W-:Y:S01]  /*22a90*/  F2FP.F16.F32.PACK_AB R154, R169, R166 ;  /* 0x000000a6a99a723e */ /* 0x000fe200000000ff */
[----:B------:R-:W-:Y:S01]  /*22aa0*/  UMOV UR54, UR4 ;  /* 0x0000000400367c82 */ /* 0x000fe20008000000 */
[----:B------:R-:W-:Y:S01]  /*22ab0*/  UMOV UR55, UR5 ;  /* 0x0000000500377c82 */ /* 0x000fe20008000000 */
[----:B--2---:R-:W-:Y:S01]  /*22ac0*/  F2FP.F16.F32.PACK_AB R155, R170, R168 ;  /* 0x000000a8aa9b723e */ /* 0x004fe200000000ff */
[----:B------:R-:W-:-:S03]  /*22ad0*/  WARPGROUP.DEPBAR.LE gsb0, 0x0 ;  /* 0x00008000000079c5 */ /* 0x000fc60000010000 */
[----:B------:R-:W-:-:S06]  /*22ae0*/  WARPGROUP.ARRIVE ;  /* 0x00000000000079c5 */ /* 0x000fcc0000000000 */
[----:B------:R-:W-:Y:S03]  /*22af0*/  HGMMA.64x256x16.F32 R24, R152, gdesc[UR52], R24, gsb0 ;  /* 0x03e0003498187df0 */ /* 0x000fe60008000818 */
[----:B------:R-:W-:Y:S02]  /*22b00*/  WARPGROUP.DEPBAR.LE gsb0, 0x0 ;  /* 0x00008000000079c5 */ /* 0x000fe40000010000 */
[----:B------:R-:W-:Y:S04]  /*22b10*/  STL.64 [R1], R24 ;  /* 0x0000001801007387 */ /* 0x000fe80000100a00 */
        /* <DEDUP_REMOVED lines=127> */
[----:B------:R-:W-:Y:S01]  /*23310*/  UMOV UR54, UR58 ;  /* 0x0000003a00367c82 */ /* 0x000fe20008000000 */
[----:B------:R-:W-:-:S02]  /*23320*/  UMOV UR55, UR59 ;  /* 0x0000003b00377c82 */ /* 0x000fc40008000000 */
[----:B------:R-:W4:Y:S04]  /*23330*/  LDL.LU R202, [R1+0x75c] ;  /* 0x00075c0001ca7983 */ /* 0x000f280000300800 */
[----:B------:R-:W4:Y:S04]  /*23340*/  LDL.LU R200, [R1+0x760] ;  /* 0x0007600001c87983 */ /* 0x000f280000300800 */
[----:B------:R-:W4:Y:S04]  /*23350*/  LDL.LU R201, [R1+0x764] ;  /* 0x0007640001c97983 */ /* 0x000f280000300800 */
[----:B------:R-:W4:Y:S04]  /*23360*/  LDL.LU R199, [R1+0x758] ;  /* 0x0007580001c77983 */ /* 0x000f280000300800 */
[----:B------:R-:W4:Y:S01]  /*23370*/  LDL R198, [R1+0xd1c] ;  /* 0x000d1c0001c67983 */ /* 0x000f220000100800 */
[-C--:B--2---:R-:W-:Y:S01]  /*23380*/  FMUL R150, R150, R14.reuse ;  /* 0x0000000e96967220 */ /* 0x084fe20000400000 */
[-C--:B------:R-:W-:Y:S01]  /*23390*/  FMUL R151, R151, R14.reuse ;  /* 0x0000000e97977220 */ /* 0x080fe20000400000 */
[-C--:B---3--:R-:W-:Y:S01]  /*233a0*/  FMUL R148, R148, R15.reuse ;  /* 0x0000000f94947220 */ /* 0x088fe20000400000 */
[-C--:B------:R-:W-:Y:S01]  /*233b0*/  FMUL R149, R149, R15.reuse ;  /* 0x0000000f95957220 */ /* 0x080fe20000400000 */
[-C--:B----4-:R-:W-:Y:S01]  /*233c0*/  FMUL R146, R146, R14.reuse ;  /* 0x0000000e92927220 */ /* 0x090fe20000400000 */
        /* <DEDUP_REMOVED lines=125> */
[----:B------:R-:W-:Y:S01]  /*23ba0*/  UMOV UR48, UR50 ;  /* 0x0000003200307c82 */ /* 0x000fe20008000000 */
[----:B------:R-:W-:Y:S01]  /*23bb0*/  UMOV UR49, UR51 ;  /* 0x0000003300317c82 */ /* 0x000fe20008000000 */
[----:B------:R-:W-:Y:S01]  /*23bc0*/  UMOV UR54, UR48 ;  /* 0x0000003000367c82 */ /* 0x000fe20008000000 */
[----:B------:R-:W-:Y:S01]  /*23bd0*/  UMOV UR55, UR49 ;  /* 0x0000003100377c82 */ /* 0x000fe20008000000 */
[----:B------:R-:W-:Y:S02]  /*23be0*/  R2UR UR4, R246 ;  /* 0x00000000f60472ca */ /* 0x000fe400000e0000 */
[----:B------:R-:W0:Y:S01]  /*23bf0*/  S2R R246, SR_CTAID.X ;  /* 0x0000000000f67919 */ /* 0x000e220000002500 */
[----:B------:R-:W-:Y:S01]  /*23c00*/  IADD3 R248, P0, R248, 0x20, RZ ;  /* 0x00000020f8f87810 */ /* 0x000fe20007f1e0ff */
[----:B------:R-:W-:Y:S02]  /*23c10*/  WARPGROUP.DEPBAR.LE gsb0, 0x0 ;  /* 0x00008000000079c5 */ /* 0x000fe40000010000 */
[----:B------:R-:W-:-:S15]  /*23c20*/  WARPGROUP.ARRIVE ;  /* 0x00000000000079c5 */ /* 0x000fde0000000000 */
[----:B------:R-:W-:-:S02]  /*23c30*/  NOP ;  /* 0x0000000000007918 */ /* 0x000fc40000000000 */
[----:B------:R-:W-:Y:S01]  /*23c40*/  HGMMA.64x256x16.F32 R24, R152, gdesc[UR52], R24, gsb0 ;  /* 0x03e0003498187df0 */ /* 0x000fe20008000818 */
[----:B------:R-:W-:-:S04]  /*23c50*/  FADD R157, R177, R174 ;  /* 0x000000aeb19d7221 */ /* 0x000fc80000000000 */
[----:B------:R-:W-:-:S04]  /*23c60*/  FADD R157, R173, R157 ;  /* 0x0000009dad9d7221 */ /* 0x000fc80000000000 */
[----:B------:R-:W-:-:S04]  /*23c70*/  FADD R157, R171, R157 ;  /* 0x0000009dab9d7221 */ /* 0x000fc80000000000 */
[----:B------:R-:W-:-:S04]  /*23c80*/  FADD R157, R162, R157 ;  /* 0x0000009da29d7221 */ /* 0x000fc80000000000 */
[----:B------:R-:W-:-:S04]  /*23c90*/  FADD R157, R167, R157 ;  /* 0x0000009da79d7221 */ /* 0x000fc80000000000 */
[----:B------:R-:W-:-:S04]  /*23ca0*/  FADD R157, R168, R157 ;  /* 0x0000009da89d7221 */ /* 0x000fc80000000000 */
[----:B------:R-:W-:-:S05]  /*23cb0*/  FADD R157, R170, R157 ;  /* 0x0000009daa9d7221 */ /* 0x000fca0000000000 */
[----:B------:R-:W-:Y:S01]  /*23cc0*/  SHFL.BFLY PT, R159, R157, 0x2, 0x1f ;  /* 0x0c401f009d9f7f89 */ /* 0x000fe200000e0000 */
[----:B------:R-:W-:Y:S02]  /*23cd0*/  IADD3.X R251, RZ, R251, RZ, P0, !PT ;  /* 0x000000fbfffb7210 */ /* 0x000fe400007fe4ff */
[----:B0-----:R-:W-:Y:S02]  /*23ce0*/  SHF.L.U32 R246, R246, 0x7, RZ ;  /* 0x00000007f6f67819 */ /* 0x001fe400000006ff */
[----:B------:R-:W-:Y:S02]  /*23cf0*/  R2UR UR51, R240 ;  /* 0x00000000f03372ca */ /* 0x000fe400000e0000 */
[----:B------:R-:W-:Y:S02]  /*23d00*/  R2UR UR50, R241 ;  /* 0x00000000f13272ca */ /* 0x000fe400000e0000 */
[----:B------:R-:W-:Y:S01]  /*23d10*/  R2UR UR5, R244 ;  /* 0x00000000f40572ca */ /* 0x000fe200000e0000 */
[----:B------:R-:W-:Y:S01]  /*23d20*/  IMAD R0, R198, 0x20, R0 ;  /* 0x00000020c6007824 */ /* 0x000fe200078e0200 */
[----:B------:R-:W-:Y:S01]  /*23d30*/  LEA R2, R3, R2, 0x5 ;  /* 0x0000000203027211 */ /* 0x000fe200078e28ff */
[----:B------:R-:W-:-:S02]  /*23d40*/  WARPGROUP.DEPBAR.LE gsb0, 0x0 ;  /* 0x00008000000079c5 */ /* 0x000fc40000010000 */
[----:B------:R-:W-:Y:S01]  /*23d50*/  FADD R153, R196, R195 ;  /* 0x000000c3c4997221 */ /* 0x000fe20000000000 */
[----:B------:R-:W-:Y:S01]  /*23d60*/  FADD R152, R194, R193 ;  /* 0x000000c1c2987221 */ /* 0x000fe20000000000 */
[----:B------:R-:W-:Y:S02]  /*23d70*/  FADD R155, R179, R178 ;  /* 0x000000b2b39b7221 */ /* 0x000fe40000000000 */
[----:B------:R-:W-:Y:S01]  /*23d80*/  FADD R153, R192, R153 ;  /* 0x00000099c0997221 */ /* 0x000fe20000000000 */
[----:B------:R-:W-:Y:S01]  /*23d90*/  FADD R152, R190, R152 ;  /* 0x00000098be987221 */ /* 0x000fe20000000000 */
[----:B------:R-:W-:Y:S02]  /*23da0*/  FADD R155, R176, R155 ;  /* 0x0000009bb09b7221 */ /* 0x000fe40000000000 */
[----:B------:R-:W-:Y:S01]  /*23db0*/  FADD R153, R191, R153 ;  /* 0x00000099bf997221 */ /* 0x000fe20000000000 */
[----:B------:R-:W-:Y:S01]  /*23dc0*/  FADD R152, R189, R152 ;  /* 0x00000098bd987221 */ /* 0x000fe20000000000 */
[----:B------:R-:W-:-:S02]  /*23dd0*/  FADD R155, R175, R155 ;  /* 0x0000009baf9b7221 */ /* 0x000fc40000000000 */
        /* <DEDUP_REMOVED lines=11> */
[----:B------:R-:W-:-:S03]  /*23e90*/  FADD R155, R169, R155 ;  /* 0x0000009ba99b7221 */ /* 0x000fc60000000000 */
[----:B------:R-:W0:Y:S04]  /*23ea0*/  SHFL.BFLY PT, R156, R153, 0x2, 0x1f ;  /* 0x0c401f00999c7f89 */ /* 0x000e2800000e0000 */
[----:B------:R-:W1:Y:S04]  /*23eb0*/  SHFL.BFLY PT, R154, R152, 0x2, 0x1f ;  /* 0x0c401f00989a7f89 */ /* 0x000e6800000e0000 */
[----:B------:R-:W2:Y:S01]  /*23ec0*/  SHFL.BFLY PT, R158, R155, 0x2, 0x1f ;  /* 0x0c401f009b9e7f89 */ /* 0x000ea200000e0000 */
[----:B0-----:R-:W-:Y:S01]  /*23ed0*/  FADD R156, R153, R156 ;  /* 0x0000009c999c7221 */ /* 0x001fe20000000000 */
[----:B-1----:R-:W-:Y:S01]  /*23ee0*/  FADD R154, R152, R154 ;  /* 0x0000009a989a7221 */ /* 0x002fe20000000000 */
[----:B------:R-:W-:Y:S01]  /*23ef0*/  FADD R152, R157, R159 ;  /* 0x0000009f9d987221 */ /* 0x000fe20000000000 */
[----:B--2---:R-:W-:-:S02]  /*23f00*/  FADD R153, R155, R158 ;  /* 0x0000009e9b997221 */ /* 0x004fc40000000000 */
[----:B------:R-:W0:Y:S04]  /*23f10*/  SHFL.BFLY PT, R158, R156, 0x1, 0x1f ;  /* 0x0c201f009c9e7f89 */ /* 0x000e2800000e0000 */
[----:B------:R-:W1:Y:S04]  /*23f20*/  SHFL.BFLY PT, R155, R154, 0x1, 0x1f ;  /* 0x0c201f009a9b7f89 */ /* 0x000e6800000e0000 */
[----:B------:R-:W2:Y:S04]  /*23f30*/  SHFL.BFLY PT, R157, R153, 0x1, 0x1f ;  /* 0x0c201f00999d7f89 */ /* 0x000ea800000e0000 */
[----:B------:R-:W3:Y:S01]  /*23f40*/  SHFL.BFLY PT, R159, R152, 0x1, 0x1f ;  /* 0x0c201f00989f7f89 */ /* 0x000ee200000e0000 */
[----:B0-----:R-:W-:Y:S01]  /*23f50*/  FADD R156, R156, R158 ;  /* 0x0000009e9c9c7221 */ /* 0x001fe20000000000 */
[----:B-1----:R-:W-:-:S03]  /*23f60*/  FADD R154, R154, R155 ;  /* 0x0000009b9a9a7221 */ /* 0x002fc60000000000 */
[----:B------:R-:W-:Y:S01]  /*23f70*/  FFMA R202, R17, R202, R156 ;  /* 0x000000ca11ca7223 */ /* 0x000fe2000000009c */
[----:B--2---:R-:W-:Y:S01]  /*23f80*/  FADD R153, R153, R157 ;  /* 0x0000009d99997221 */ /* 0x004fe20000000000 */
[----:B------:R-:W-:Y:S01]  /*23f90*/  FFMA R200, R16, R200, R154 ;  /* 0x000000c810c87223 */ /* 0x000fe2000000009a */
[----:B---3--:R-:W-:Y:S02]  /*23fa0*/  FADD R152, R152, R159 ;  /* 0x0000009f98987221 */ /* 0x008fe40000000000 */
[----:B------:R-:W-:Y:S01]  /*23fb0*/  FFMA R201, R15, R201, R153 ;  /* 0x000000c90fc97223 */ /* 0x000fe20000000099 */
[----:B------:R-:W-:Y:S01]  /*23fc0*/  STL [R1+0x75c], R202 ;  /* 0x00075cca01007387 */ /* 0x000fe20000100800 */
[----:B------:R-:W-:-:S03]  /*23fd0*/  FFMA R199, R14, R199, R152 ;  /* 0x000000c70ec77223 */ /* 0x000fc60000000098 */
[----:B------:R0:W-:Y:S04]  /*23fe0*/  STL [R1+0x760], R200 ;  /* 0x000760c801007387 */ /* 0x0001e80000100800 */
[----:B------:R1:W-:Y:S04]  /*23ff0*/  STL [R1+0x694], R248 ;  /* 0x000694f801007387 */ /* 0x0003e80000100800 */
[----:B------:R1:W-:Y:S04]  /*24000*/  STL [R1+0x764], R201 ;  /* 0x000764c901007387 */ /* 0x0003e80000100800 */
[----:B------:R1:W-:Y:S04]  /*24010*/  STL [R1+0x6b4], R251 ;  /* 0x0006b4fb01007387 */ /* 0x0003e80000100800 */
[----:B------:R1:W-:Y:S04]  /*24020*/  STL [R1+0x758], R199 ;  /* 0x000758c701007387 */ /* 0x0003e80000100800 */
[----:B------:R1:W-:Y:S01]  /*24030*/  STL [R1+0x60c], R164 ;  /* 0x00060ca401007387 */ /* 0x0003e20000100800 */
[----:B0-----:R-:W-:-:S03]  /*24040*/  IADD3 R200, R246, 0x80, RZ ;  /* 0x00000080f6c87810 */ /* 0x001fc60007ffe0ff */
[----:B------:R1:W-:Y:S04]  /*24050*/  STL [R1+0x608], R172 ;  /* 0x000608ac01007387 */ /* 0x0003e80000100800 */
[----:B------:R1:W-:Y:S04]  /*24060*/  STL [R1+0x714], R164 ;  /* 0x000714a401007387 */ /* 0x0003e80000100800 */
[----:B------:R1:W-:Y:S04]  /*24070*/  STL [R1+0x718], R172 ;  /* 0x000718ac01007387 */ /* 0x0003e80000100800 */
[----:B------:R1:W-:Y:S01]  /*24080*/  STL [R1+0x604], R160 ;  /* 0x000604a001007387 */ /* 0x0003e20000100800 */
[----:B------:R-:W-:-:S03]  /*24090*/  ISETP.GE.U32.AND P0, PT, R248, R200, PT ;  /* 0x000000c8f800720c */ /* 0x000fc60003f06070 */
[----:B------:R1:W-:Y:S04]  /*240a0*/  STL [R1+0x600], R161 ;  /* 0x000600a101007387 */ /* 0x0003e80000100800 */
[----:B------:R1:W-:Y:S04]  /*240b0*/  STL [R1+0x724], R160 ;  /* 0x000724a001007387 */ /* 0x0003e80000100800 */
[----:B------:R1:W-:Y:S01]  /*240c0*/  STL [R1+0x728], R161 ;  /* 0x000728a101007387 */ /* 0x0003e20000100800 */
[----:B------:R-:W-:-:S13]  /*240d0*/  ISETP.GE.U32.AND.EX P0, PT, R251, RZ, PT, P0 ;  /* 0x000000fffb00720c */ /* 0x000fda0003f06100 */
[----:B-1----:R-:W-:Y:S05]  /*240e0*/  @!P0 BRA `(.L_x_1) ;  /* 0xffffff0c000c8947 */ /* 0x002fea000383ffff */
.L_x_0:
[----:B------:R-:W2:Y:S04]  /*240f0*/  LDL.LU R175, [R1+0x764] ;  /* 0x0007640001af7983 */ /* 0x000ea80000300800 */
[----:B------:R-:W3:Y:S04]  /*24100*/  LDL.LU R176, [R1+0x758] ;  /* 0x0007580001b07983 */ /* 0x000ee80000300800 */
[----:B------:R-:W4:Y:S04]  /*24110*/  LDL.LU R174, [R1+0x760] ;  /* 0x0007600001ae7983 */ /* 0x000f280000300800 */
[----:B------:R-:W2:Y:S04]  /*24120*/  LDL.LU R173, [R1+0x75c] ;  /* 0x00075c0001ad7983 */ /* 0x000ea80000300800 */
[----:B------:R-:W2:Y:S04]  /*24130*/  LDL.LU R177, [R1+0x400] ;  /* 0x0004000001b17983 */ /* 0x000ea80000300800 */
[----:B------:R-:W2:Y:S04]  /*24140*/  LDL.LU R169, [R1+0x184] ;  /* 0x0001840001a97983 */ /* 0x000ea80000300800 */
[----:B------:R-:W2:Y:S04]  /*24150*/  LDL.LU R168, [R1+0x180] ;  /* 0x0001800001a87983 */ /* 0x000ea80000300800 */
[----:B------:R-:W2:Y:S04]  /*24160*/  LDL.LU R167, [R1+0x17c] ;  /* 0x00017c0001a77983 */ /* 0x000ea80000300800 */
[----:B------:R-:W2:Y:S04]  /*24170*/  LDL.LU R172, [R1] ;  /* 0x0000000001ac7983 */ /* 0x000ea80000300800 */
        /* <DEDUP_REMOVED lines=21> */
[----:B------:R-:W0:Y:S01]  /*242d0*/  S2R R182, SR_CgaCtaId ;  /* 0x0000000000b67919 */ /* 0x000e220000008800 */
[----:B------:R-:W1:Y:S01]  /*242e0*/  S2R R183, SR_TID.X ;  /* 0x0000000000b77919 */ /* 0x000e620000002100 */
[----:B------:R-:W-:Y:S01]  /*242f0*/  MOV R181, 0x400 ;  /* 0x0000040000b57802 */ /* 0x000fe20000000f00 */
[----:B------:R-:W2:Y:S04]  /*24300*/  LDL.LU R180, [R1+0x8] ;  /* 0x0000080001b47983 */ /* 0x000ea80000300800 */
[----:B------:R-:W2:Y:S01]  /*24310*/  LDL.LU R179, [R1+0x408] ;  /* 0x0004080001b37983 */ /* 0x000ea20000300800 */
[----:B0-----:R-:W-:-:S02]  /*24320*/  LEA R181, R182, R181, 0x18 ;  /* 0x000000b5b6b57211 */ /* 0x001fc400078ec0ff */
[C---:B-1----:R-:W-:Y:S02]  /*24330*/  LOP3.LUT R252, R183.reuse, 0x60, RZ, 0xc0, !PT ;  /* 0x00000060b7fc7812 */ /* 0x042fe400078ec0ff */
[----:B-----5:R-:W-:Y:S02]  /*24340*/  SHF.R.U32.HI R4, RZ, 0x1, R183 ;  /* 0x00000001ff047819 */ /* 0x020fe400000116b7 */
[----:B------:R-:W-:-:S04]  /*24350*/  SHF.L.U32 R183, R183, 0x1, RZ ;  /* 0x00000001b7b77819 */ /* 0x000fc800000006ff */
[----:B------:R-:W-:Y:S02]  /*24360*/  LOP3.LUT R3, R183, 0xf8, RZ, 0xc0, !PT ;  /* 0x000000f8b7037812 */ /* 0x000fe400078ec0ff */
[----:B---3--:R-:W-:Y:S02]  /*24370*/  MOV R5, R176 ;  /* 0x000000b000057202 */ /* 0x008fe40000000f00 */
[----:B----4-:R-:W-:Y:S02]  /*24380*/  MOV R176, R174 ;  /* 0x000000ae00b07202 */ /* 0x010fe40000000f00 */
[----:B--2---:R-:W-:Y:S02]  /*24390*/  MOV R178, R177 ;  /* 0x000000b100b27202 */ /* 0x004fe40000000f00 */
[----:B------:R-:W0:Y:S01]  /*243a0*/  S2R R177, SR_TID.X ;  /* 0x0000000000b17919 */ /* 0x000e220000002100 */
[----:B------:R-:W-:Y:S01]  /*243b0*/  IMAD.MOV.U32 R174, RZ, RZ, R172 ;  /* 0x000000ffffae7224 */ /* 0x000fe200078e00ac */
[----:B------:R-:W-:-:S02]  /*243c0*/  MOV R172, R170 ;  /* 0x000000aa00ac7202 */ /* 0x000fc40000000f00 */
[----:B0-----:R-:W-:Y:S02]  /*243d0*/  LOP3.LUT R0, R177, 0x7f, RZ, 0xc0, !PT ;  /* 0x0000007fb1007812 */ /* 0x001fe400078ec0ff */
[----:B------:R-:W-:Y:S02]  /*243e0*/  MOV R177, R173 ;  /* 0x000000ad00b17202 */ /* 0x000fe40000000f00 */
[----:B------:R-:W-:Y:S02]  /*243f0*/  MOV R173, R171 ;  /* 0x000000ab00ad7202 */ /* 0x000fe40000000f00 */
[----:B------:R-:W-:Y:S02]  /*24400*/  LEA R0, R0, R181, 0x4 ;  /* 0x000000b500007211 */ /* 0x000fe400078e20ff */
[----:B------:R-:W-:-:S03]  /*24410*/  MOV R171, R166 ;  /* 0x000000a600ab7202 */ /* 0x000fc60000000f00 */
[----:B------:R0:W-:Y:S01]  /*24420*/  STL [R1+0xda0], R0 ;  /* 0x000da00001007387 */ /* 0x0001e20000100800 */
[----:B------:R-:W-:Y:S02]  /*24430*/  MOV R166, R165 ;  /* 0x000000a500a67202 */ /* 0x000fe40000000f00 */
[----:B------:R-:W-:Y:S02]  /*24440*/  MOV R165, R164 ;  /* 0x000000a400a57202 */ /* 0x000fe40000000f00 */
[----:B------:R-:W-:Y:S02]  /*24450*/  MOV R164, R163 ;  /* 0x000000a300a47202 */ /* 0x000fe40000000f00 */
[----:B0-----:R-:W-:Y:S01]  /*24460*/  IADD3 R0, R181, R3, RZ ;  /* 0x00000003b5007210 */ /* 0x001fe20007ffe0ff */
[----:B------:R-:W-:Y:S01]  /*24470*/  IMAD.MOV.U32 R163, RZ, RZ, R162 ;  /* 0x000000ffffa37224 */ /* 0x000fe200078e00a2 */
[----:B------:R-:W-:Y:S02]  /*24480*/  MOV R162, R156 ;  /* 0x0000009c00a27202 */ /* 0x000fe40000000f00 */
[----:B------:R-:W-:-:S02]  /*24490*/  MOV R156, R155 ;  /* 0x0000009b009c7202 */ /* 0x000fc40000000f00 */
[----:B------:R-:W-:Y:S02]  /*244a0*/  MOV R155, R154 ;  /* 0x0000009a009b7202 */ /* 0x000fe40000000f00 */
[----:B------:R-:W-:Y:S02]  /*244b0*/  MOV R154, R153 ;  /* 0x00000099009a7202 */ /* 0x000fe40000000f00 */
[----:B------:R-:W2:Y:S04]  /*244c0*/  LDL.LU R153, [R1+0x150] ;  /* 0x0001500001997983 */ /* 0x000ea80000300800 */
[----:B------:R-:W3:Y:S01]  /*244d0*/  LDL.LU R170, [R1+0x188] ;  /* 0x0001880001aa7983 */ /* 0x000ee20000300800 */
[----:B------:R-:W-:Y:S02]  /*244e0*/  LOP3.LUT R4, R4, 0x4, RZ, 0xc0, !PT ;  /* 0x0000000404047812 */ /* 0x000fe400078ec0ff */
[----:B------:R-:W-:Y:S01]  /*244f0*/  FSETP.GT.AND P1, PT, |R5|, 8.50705917302346158658e+37, PT ;  /* 0x7e8000000500780b */ /* 0x000fe20003f24200 */
[----:B------:R0:W-:Y:S01]  /*24500*/  STL [R1+0xd94], R0 ;  /* 0x000d940001007387 */ /* 0x0001e20000100800 */
[----:B------:R-:W-:-:S03]  /*24510*/  FMUL R2, R180, 0.25 ;  /* 0x3e800000b4027820 */ /* 0x000fc60000400000 */
[----:B0-----:R-:W4:Y:S01]  /*24520*/  LDL.LU R0, [R1+0xd28] ;  /* 0x000d280001007983 */ /* 0x001f220000300800 */
[----:B------:R-:W-:Y:S01]  /*24530*/  FMUL R10, R151, 0.25 ;  /* 0x3e800000970a7820 */ /* 0x000fe20000400000 */
[----:B------:R-:W-:Y:S01]  /*24540*/  FMUL R9, R150, 0.25 ;  /* 0x3e80000096097820 */ /* 0x000fe20000400000 */
[----:B------:R-:W-:Y:S01]  /*24550*/  BAR.SYNC.DEFER_BLOCKING 0x0 ;  /* 0x0000000000007b1d */ /* 0x000fe20000010000 */
[----:B----4-:R-:W-:-:S05]  /*24560*/  IMAD R252, R252, 0x8, R0 ;  /* 0x00000008fcfc7824 */ /* 0x010fca00078e0200 */
[----:B------:R-:W4:Y:S01]  /*24570*/  LDL.LU R0, [R1+0xd2c] ;  /* 0x000d2c0001007983 */ /* 0x000f220000300800 */
[----:B------:R-:W-:Y:S01]  /*24580*/  MOV R3, R176 ;  /* 0x000000b000037202 */ /* 0x000fe20000000f00 */
[----:B------:R-:W-:Y:S01]  /*24590*/  FMUL R7, R179, 0.25 ;  /* 0x3e800000b3077820 */ /* 0x000fe20000400000 */
[----:B------:R-:W-:Y:S01]  /*245a0*/  IMAD.MOV.U32 R176, RZ, RZ, R172 ;  /* 0x000000ffffb07224 */ /* 0x000fe200078e00ac */
[----:B------:R-:W-:Y:S01]  /*245b0*/  STL [R1+0xda4], R252 ;  /* 0x000da4fc01007387 */ /* 0x000fe20000100800 */
[----:B------:R-:W-:Y:S01]  /*245c0*/  FSETP.GT.AND P3, PT, |R3|, 8.50705917302346158658e+37, PT ;  /* 0x7e8000000300780b */ /* 0x000fe20003f64200 */
[----:B------:R-:W-:Y:S01]  /*245d0*/  FMUL R6, R178, 0.25 ;  /* 0x3e800000b2067820 */ /* 0x000fe20000400000 */
[----:B----4-:R-:W-:Y:S02]  /*245e0*/  IADD3 R0, R4, R0, RZ ;  /* 0x0000000004007210 */ /* 0x010fe40007ffe0ff */
[----:B------:R-:W-:Y:S02]  /*245f0*/  MOV R4, R175 ;  /* 0x000000af00047202 */ /* 0x000fe40000000f00 */
[----:B------:R-:W-:Y:S01]  /*24600*/  MOV R175, R171 ;  /* 0x000000ab00af7202 */ /* 0x000fe20000000f00 */
[----:B------:R0:W-:Y:S01]  /*24610*/  STL [R1+0xd9c], R0 ;  /* 0x000d9c0001007387 */ /* 0x0001e20000100800 */
[----:B------:R-:W-:-:S02]  /*24620*/  FSETP.GT.AND P0, PT, |R4|, 8.50705917302346158658e+37, PT ;  /* 0x7e8000000400780b */ /* 0x000fc40003f04200 */
[----:B---3--:R-:W-:Y:S02]  /*24630*/  MOV R171, R170 ;  /* 0x000000aa00ab7202 */ /* 0x008fe40000000f00 */
[----:B------:R-:W-:Y:S02]  /*24640*/  MOV R170, R169 ;  /* 0x000000a900aa7202 */ /* 0x000fe40000000f00 */
[----:B------:R-:W-:Y:S02]  /*24650*/  MOV R169, R168 ;  /* 0x000000a800a97202 */ /* 0x000fe40000000f00 */
[----:B------:R-:W-:Y:S02]  /*24660*/  MOV R168, R167 ;  /* 0x000000a700a87202 */ /* 0x000fe40000000f00 */
[----:B0-----:R-:W-:Y:S02]  /*24670*/  FSEL R0, R2, R180, P1 ;  /* 0x000000b402007208 */ /* 0x001fe40000800000 */
[----:B------:R-:W-:-:S02]  /*24680*/  MOV R180, R174 ;  /* 0x000000ae00b47202 */ /* 0x000fc40000000f00 */
[----:B------:R-:W-:Y:S01]  /*24690*/  MOV R2, R177 ;  /* 0x000000b100027202 */ /* 0x000fe20000000f00 */
[----:B------:R0:W-:Y:S01]  /*246a0*/  STL [R1+0x870], R0 ;  /* 0x0008700001007387 */ /* 0x0001e20000100800 */
[----:B------:R-:W-:Y:S01]  /*246b0*/  MOV R177, R173 ;  /* 0x000000ad00b17202 */ /* 0x000fe20000000f00 */
[----:B------:R-:W-:Y:S02]  /*246c0*/  FMUL R8, R180, 0.25 ;  /* 0x3e800000b4087820 */ /* 0x000fe40000400000 */
[----:B------:R-:W3:Y:S04]  /*246d0*/  LDL.LU R167, [R1+0x178] ;  /* 0x0001780001a77983 */ /* 0x000ee80000300800 */
[----:B------:R-:W4:Y:S01]  /*246e0*/  LDL.LU R174, [R1+0x19c] ;  /* 0x00019c0001ae7983 */ /* 0x000f220000300800 */
[----:B0-----:R-:W-:-:S03]  /*246f0*/  FSEL R0, R8, R180, P0 ;  /* 0x000000b408007208 */ /* 0x001fc60000000000 */
[----:B------:R-:W2:Y:S04]  /*24700*/  LDL.LU R173, [R1+0x198] ;  /* 0x0001980001ad7983 */ /* 0x000ea80000300800 */
[----:B------:R-:W3:Y:S01]  /*24710*/  LDL.LU R172, [R1+0x194] ;  /* 0x0001940001ac7983 */ /* 0x000ee20000300800 */
[----:B------:R-:W-:Y:S01]  /*24720*/  FSETP.GT.AND P2, PT, |R2|, 8.50705917302346158658e+37, PT ;  /* 0x7e8000000200780b */ /* 0x000fe20003f44200 */
[----:B------:R-:W-:Y:S02]  /*24730*/  FMUL R8, R147, 0.25 ;  /* 0x3e80000093087820 */ /* 0x000fe40000400000 */
[----:B------:R0:W-:Y:S02]  /*24740*/  STL [R1+0x864], R0 ;  /* 0x0008640001007387 */ /* 0x0001e40000100800 */
[----:B0-----:R-:W-:Y:S01]  /*24750*/  FSEL R0, R7, R179, P3 ;  /* 0x000000b307007208 */ /* 0x001fe20001800000 */
[----:B------:R-:W-:-:S04]  /*24760*/  FMUL R7, R146, 0.25 ;  /* 0x3e80000092077820 */ /* 0x000fc80000400000 */
        /* <DEDUP_REMOVED lines=340> */
[----:B0-----:R-:W-:-:S05]  /*25cb0*/  FSEL R0, R10, R39, P1 ;  /* 0x000000270a007208 */ /* 0x001fca0000800000 */
        /* <DEDUP_REMOVED lines=8> */
[----:B------:R0:W-:Y:S04]  /*25d40*/  STL [R1+0x690], R0 ;  /* 0x0006900001007387 */ /* 0x0001e80000100800 */
[----:B------:R-:W4:Y:S04]  /*25d50*/  LDL.LU R181, [R1+0x1fc] ;  /* 0x0001fc0001b57983 */ /* 0x000f280000300800 */
[----:B------:R-:W2:Y:S04]  /*25d60*/  LDL.LU R180, [R1+0x1f8] ;  /* 0x0001f80001b47983 */ /* 0x000ea80000300800 */
[----:B------:R-:W3:Y:S04]  /*25d70*/  LDL.LU R179, [R1+0x1f4] ;  /* 0x0001f40001b37983 */ /* 0x000ee80000300800 */
[----:B------:R-:W3:Y:S01]  /*25d80*/  LDL.LU R178, [R1+0x1f0] ;  /* 0x0001f00001b27983 */ /* 0x000ee20000300800 */
[----:B------:R-:W-:Y:S01]  /*25d90*/  FMUL R10, R34, 0.25 ;  /* 0x3e800000220a7820 */ /* 0x000fe20000400000 */
[----:B------:R-:W-:Y:S01]  /*25da0*/  FMUL R9, R33, 0.25 ;  /* 0x3e80000021097820 */ /* 0x000fe20000400000 */
[----:B------:R-:W-:Y:S01]  /*25db0*/  FMUL R8, R32, 0.25 ;  /* 0x3e80000020087820 */ /* 0x000fe20000400000 */
[----:B------:R-:W-:Y:S01]  /*25dc0*/  FMUL R7, R31, 0.25 ;  /* 0x3e8000001f077820 */ /* 0x000fe20000400000 */
[----:B------:R-:W-:Y:S01]  /*25dd0*/  FMUL R6, R30, 0.25 ;  /* 0x3e8000001e067820 */ /* 0x000fe20000400000 */
[----:B0-----:R-:W-:-:S05]  /*25de0*/  FSEL R0, R10, R34, P1 ;  /* 0x000000220a007208 */ /* 0x001fca0000800000 */
[----:B------:R0:W-:Y:S02]  /*25df0*/  STL [R1+0x688], R0 ;  /* 0x0006880001007387 */ /* 0x0001e40000100800 */
[----:B0-----:R-:W-:-:S05]  /*25e00*/  FSEL R0, R9, R33, P0 ;  /* 0x0000002109007208 */ /* 0x001fca0000000000 */
[----:B------:R0:W-:Y:S02]  /*25e10*/  STL [R1+0x68c], R0 ;  /* 0x00068c0001007387 */ /* 0x0001e40000100800 */
[----:B0-----:R-:W-:-:S05]  /*25e20*/  FSEL R0, R8, R32, P0 ;  /* 0x0000002008007208 */ /* 0x001fca0000000000 */
[----:B------:R0:W-:Y:S01]  /*25e30*/  STL [R1+0x684], R0 ;  /* 0x0006840001007387 */ /* 0x0001e20000100800 */
[----:B------:R-:W-:Y:S01]  /*25e40*/  FMUL R10, R29, 0.25 ;  /* 0x3e8000001d0a7820 */ /* 0x000fe20000400000 */
[----:B0-----:R-:W-:-:S05]  /*25e50*/  FSEL R0, R7, R31, P1 ;  /* 0x0000001f07007208 */ /* 0x001fca0000800000 */
[----:B------:R0:W-:Y:S01]  /*25e60*/  STL [R1+0x680], R0 ;  /* 0x0006800001007387 */ /* 0x0001e20000100800 */
[----:B------:R-:W-:Y:S01]  /*25e70*/  FMUL R9, R28, 0.25 ;  /* 0x3e8000001c097820 */ /* 0x000fe20000400000 */
[----:B0-----:R-:W-:-:S05]  /*25e80*/  FSEL R0, R6, R30, P1 ;  /* 0x0000001e06007208 */ /* 0x001fca0000800000 */
[----:B------:R0:W-:Y:S04]  /*25e90*/  STL [R1+0x678], R0 ;  /* 0x0006780001007387 */ /* 0x0001e80000100800 */
[----:B------:R-:W3:Y:S04]  /*25ea0*/  LDL.LU R195, [R1+0x1e8] ;  /* 0x0001e80001c37983 */ /* 0x000ee80000300800 */
[----:B------:R-:W3:Y:S01]  /*25eb0*/  LDL.LU R194, [R1+0x1e4] ;  /* 0x0001e40001c27983 */ /* 0x000ee20000300800 */
[----:B0-----:R-:W-:-:S03]  /*25ec0*/  FSEL R0, R10, R29, P0 ;  /* 0x0000001d0a007208 */ /* 0x001fc60000000000 */
[----:B------:R-:W3:Y:S01]  /*25ed0*/  LDL.LU R193, [R1+0x1e0] ;  /* 0x0001e00001c17983 */ /* 0x000ee20000300800 */
[----:B------:R-:W-:-:S03]  /*25ee0*/  FMUL R8, R27, 0.25 ;  /* 0x3e8000001b087820 */ /* 0x000fc60000400000 */
[----:B------:R-:W3:Y:S01]  /*25ef0*/  LDL.LU R192, [R1+0x1dc] ;  /* 0x0001dc0001c07983 */ /* 0x000ee20000300800 */
[----:B------:R-:W-:Y:S01]  /*25f00*/  FMUL R7, R26, 0.25 ;  /* 0x3e8000001a077820 */ /* 0x000fe20000400000 */
[----:B------:R-:W-:Y:S02]  /*25f10*/  FMUL R6, R25, 0.25 ;  /* 0x3e80000019067820 */ /* 0x000fe40000400000 */
[----:B------:R0:W-:Y:S02]  /*25f20*/  STL [R1+0x67c], R0 ;  /* 0x00067c0001007387 */ /* 0x0001e40000100800 */
[----:B0-----:R-:W-:-:S05]  /*25f30*/  FSEL R0, R9, R28, P0 ;  /* 0x0000001c09007208 */ /* 0x001fca0000000000 */
[----:B------:R0:W-:Y:S02]  /*25f40*/  STL [R1+0x674], R0 ;  /* 0x0006740001007387 */ /* 0x0001e40000100800 */
[----:B0-----:R-:W-:-:S05]  /*25f50*/  FSEL R0, R8, R27, P1 ;  /* 0x0000001b08007208 */ /* 0x001fca0000800000 */
[----:B------:R0:W-:Y:S01]  /*25f60*/  STL [R1+0x670], R0 ;  /* 0x0006700001007387 */ /* 0x0001e20000100800 */
[----:B------:R-:W-:Y:S01]  /*25f70*/  FMUL R10, R24, 0.25 ;  /* 0x3e800000180a7820 */ /* 0x000fe20000400000 */
[----:B0-----:R-:W-:-:S05]  /*25f80*/  FSEL R0, R7, R26, P1 ;  /* 0x0000001a07007208 */ /* 0x001fca0000800000 */
[----:B------:R0:W-:Y:S02]  /*25f90*/  STL [R1+0x668], R0 ;  /* 0x0006680001007387 */ /* 0x0001e40000100800 */
[----:B0-----:R-:W-:-:S05]  /*25fa0*/  FSEL R0, R6, R25, P0 ;  /* 0x0000001906007208 */ /* 0x001fca0000000000 */
[----:B------:R0:W-:Y:S04]  /*25fb0*/  STL [R1+0x66c], R0 ;  /* 0x00066c0001007387 */ /* 0x0001e80000100800 */
[----:B------:R-:W3:Y:S04]  /*25fc0*/  LDL.LU R191, [R1+0x1d4] ;  /* 0x0001d40001bf7983 */ /* 0x000ee80000300800 */
[----:B------:R-:W3:Y:S01]  /*25fd0*/  LDL.LU R190, [R1+0x1d0] ;  /* 0x0001d00001be7983 */ /* 0x000ee20000300800 */
[----:B0-----:R-:W-:-:S03]  /*25fe0*/  FSEL R0, R10, R24, P0 ;  /* 0x000000180a007208 */ /* 0x001fc60000000000 */
[----:B------:R-:W3:Y:S04]  /*25ff0*/  LDL.LU R189, [R1+0x1cc] ;  /* 0x0001cc0001bd7983 */ /* 0x000ee80000300800 */
[----:B------:R-:W3:Y:S04]  /*26000*/  LDL.LU R188, [R1+0x1c8] ;  /* 0x0001c80001bc7983 */ /* 0x000ee80000300800 */
[----:B------:R0:W-:Y:S01]  /*26010*/  STL [R1+0x664], R0 ;  /* 0x0006640001007387 */ /* 0x0001e20000100800 */
[----:B----4-:R-:W-:Y:S01]  /*26020*/  FMUL R9, R181, 0.25 ;  /* 0x3e800000b5097820 */ /* 0x010fe20000400000 */
[----:B--2---:R-:W-:-:S04]  /*26030*/  FMUL R8, R180, 0.25 ;  /* 0x3e800000b4087820 */ /* 0x004fc80000400000 */
[----:B0-----:R-:W-:Y:S01]  /*26040*/  FSEL R0, R9, R181, P1 ;  /* 0x000000b509007208 */ /* 0x001fe20000800000 */
[----:B---3--:R-:W-:-:S04]  /*26050*/  FMUL R7, R179, 0.25 ;  /* 0x3e800000b3077820 */ /* 0x008fc80000400000 */
[----:B------:R0:W-:Y:S01]  /*26060*/  STL [R1+0x660], R0 ;  /* 0x0006600001007387 */ /* 0x0001e20000100800 */
[----:B------:R-:W-:Y:S01]  /*26070*/  FMUL R6, R178, 0.25 ;  /* 0x3e800000b2067820 */ /* 0x000fe20000400000 */
[----:B0-----:R-:W-:-:S05]  /*26080*/  FSEL R0, R8, R180, P1 ;  /* 0x000000b408007208 */ /* 0x001fca0000800000 */
[----:B------:R0:W-:Y:S04]  /*26090*/  STL [R1+0x658], R0 ;  /* 0x0006580001007387 */ /* 0x0001e80000100800 */
[----:B------:R-:W2:Y:S04]  /*260a0*/  LDL.LU R187, [R1+0x1c0] ;  /* 0x0001c00001bb7983 */ /* 0x000ea80000300800 */
[----:B------:R-:W3:Y:S01]  /*260b0*/  LDL.LU R186, [R1+0x1bc] ;  /* 0x0001bc0001ba7983 */ /* 0x000ee20000300800 */
[----:B0-----:R-:W-:-:S03]  /*260c0*/  FSEL R0, R7, R179, P0 ;  /* 0x000000b307007208 */ /* 0x001fc60000000000 */
[----:B------:R-:W4:Y:S04]  /*260d0*/  LDL.LU R183, [R1+0x1b8] ;  /* 0x0001b80001b77983 */ /* 0x000f280000300800 */
[----:B------:R-:W4:Y:S04]  /*260e0*/  LDL.LU R182, [R1+0x1b4] ;  /* 0x0001b40001b67983 */ /* 0x000f280000300800 */
[----:B------:R0:W-:Y:S02]  /*260f0*/  STL [R1+0x65c], R0 ;  /* 0x00065c0001007387 */ /* 0x0001e40000100800 */
[----:B0-----:R-:W-:-:S02]  /*26100*/  FSEL R0, R6, R178, P0 ;  /* 0x000000b206007208 */ /* 0x001fc40000000000 */
[----:B------:R-:W-:Y:S01]  /*26110*/  MOV R178, R177 ;  /* 0x000000b100b27202 */ /* 0x000fe20000000f00 */
[----:B------:R-:W-:Y:S01]  /*26120*/  IMAD.MOV.U32 R177, RZ, RZ, R176 ;  /* 0x000000ffffb17224 */ /* 0x000fe200078e00b0 */
[----:B------:R-:W-:Y:S01]  /*26130*/  MOV R176, R175 ;  /* 0x000000af00b07202 */ /* 0x000fe20000000f00 */
[----:B------:R0:W-:Y:S01]  /*26140*/  STL [R1+0x654], R0 ;  /* 0x0006540001007387 */ /* 0x0001e20000100800 */
[----:B------:R-:W-:Y:S02]  /*26150*/  MOV R175, R174 ;  /* 0x000000ae00af7202 */ /* 0x000fe40000000f00 */
[----:B------:R-:W-:Y:S02]  /*26160*/  MOV R174, R173 ;  /* 0x000000ad00ae7202 */ /* 0x000fe40000000f00 */
[----:B------:R-:W-:Y:S02]  /*26170*/  MOV R173, R172 ;  /* 0x000000ac00ad7202 */ /* 0x000fe40000000f00 */
[----:B------:R-:W2:Y:S01]  /*26180*/  LDL.LU R172, [R1+0x1b0] ;  /* 0x0001b00001ac7983 */ /* 0x000ea20000300800 */
[----:B------:R-:W-:Y:S01]  /*26190*/  FMUL R10, R178, 0.25 ;  /* 0x3e800000b20a7820 */ /* 0x000fe20000400000 */
[----:B------:R-:W-:-:S04]  /*261a0*/  MOV R181, R177 ;  /* 0x000000b100b57202 */ /* 0x000fc80000000f00 */
[----:B0-----:R-:W-:-:S05]  /*261b0*/  FSEL R0, R10, R178, P1 ;  /* 0x000000b20a007208 */ /* 0x001fca0000800000 */
[----:B------:R0:W-:Y:S04]  /*261c0*/  STL [R1+0x650], R0 ;  /* 0x0006500001007387 */ /* 0x0001e80000100800 */
[----:B------:R-:W4:Y:S04]  /*261d0*/  LDL.LU R180, [R1+0x1ac] ;  /* 0x0001ac0001b47983 */ /* 0x000f280000300800 */
[----:B------:R-:W4:Y:S01]  /*261e0*/  LDL.LU R179, [R1+0x1a8] ;  /* 0x0001a80001b37983 */ /* 0x000f220000300800 */
[----:B------:R-:W-:-:S03]  /*261f0*/  FMUL R9, R195, 0.25 ;  /* 0x3e800000c3097820 */ /* 0x000fc60000400000 */
[----:B------:R-:W4:Y:S01]  /*26200*/  LDL.LU R178, [R1+0x1a4] ;  /* 0x0001a40001b27983 */ /* 0x000f220000300800 */
[----:B------:R-:W-:Y:S01]  /*26210*/  FMUL R8, R194, 0.25 ;  /* 0x3e800000c2087820 */ /* 0x000fe20000400000 */
[----:B0-----:R-:W-:Y:S02]  /*26220*/  FSEL R0, R9, R195, P1 ;  /* 0x000000c309007208 */ /* 0x001fe40000800000 */
[----:B------:R-:W4:Y:S01]  /*26230*/  LDL.LU R177, [R1+0x1a0] ;  /* 0x0001a00001b17983 */ /* 0x000f220000300800 */
[----:B------:R-:W-:-:S03]  /*26240*/  FMUL R7, R193, 0.25 ;  /* 0x3e800000c1077820 */ /* 0x000fc60000400000 */
[----:B------:R0:W-:Y:S01]  /*26250*/  STL [R1+0x648], R0 ;  /* 0x0006480001007387 */ /* 0x0001e20000100800 */
[----:B------:R-:W-:Y:S01]  /*26260*/  FMUL R6, R192, 0.25 ;  /* 0x3e800000c0067820 */ /* 0x000fe20000400000 */
[----:B0-----:R-:W-:-:S05]  /*26270*/  FSEL R0, R8, R194, P0 ;  /* 0x000000c208007208 */ /* 0x001fca0000000000 */
[----:B------:R0:W-:Y:S02]  /*26280*/  STL [R1+0x64c], R0 ;  /* 0x00064c0001007387 */ /* 0x0001e40000100800 */
[----:B0-----:R-:W-:-:S05]  /*26290*/  FSEL R0, R7, R193, P0 ;  /* 0x000000c107007208 */ /* 0x001fca0000000000 */
[----:B------:R0:W-:Y:S02]  /*262a0*/  STL [R1+0x644], R0 ;  /* 0x0006440001007387 */ /* 0x0001e40000100800 */
[----:B0-----:R-:W-:Y:S02]  /*262b0*/  FSEL R0, R6, R192, P1 ;  /* 0x000000c006007208 */ /* 0x001fe40000800000 */
[----:B------:R-:W-:Y:S01]  /*262c0*/  MOV R192, R181 ;  /* 0x000000b500c07202 */ /* 0x000fe20000000f00 */
[----:B------:R-:W-:Y:S01]  /*262d0*/  IMAD.MOV.U32 R181, RZ, RZ, R176 ;  /* 0x000000ffffb57224 */ /* 0x000fe200078e00b0 */
[----:B------:R-:W-:Y:S02]  /*262e0*/  MOV R176, R175 ;  /* 0x000000af00b07202 */ /* 0x000fe40000000f00 */
[----:B------:R-:W-:Y:S01]  /*262f0*/  MOV R175, R174 ;  /* 0x000000ae00af7202 */ /* 0x000fe20000000f00 */
[----:B------:R0:W-:Y:S01]  /*26300*/  STL [R1+0x640], R0 ;  /* 0x0006400001007387 */ /* 0x0001e20000100800 */
[----:B------:R-:W-:-:S02]  /*26310*/  MOV R174, R173 ;  /* 0x000000ad00ae7202 */ /* 0x000fc40000000f00 */
[----:B--2---:R-:W-:Y:S02]  /*26320*/  MOV R173, R172 ;  /* 0x000000ac00ad7202 */ /* 0x004fe40000000f00 */
[----:B------:R-:W2:Y:S01]  /*26330*/  LDL.LU R172, [R1+0x190] ;  /* 0x0001900001ac7983 */ /* 0x000ea20000300800 */
[----:B------:R-:W-:Y:S01]  /*26340*/  FMUL R10, R192, 0.25 ;  /* 0x3e800000c00a7820 */ /* 0x000fe20000400000 */
[----:B------:R-:W-:-:S04]  /*26350*/  FMUL R9, R191, 0.25 ;  /* 0x3e800000bf097820 */ /* 0x000fc80000400000 */
[----:B0-----:R-:W-:Y:S01]  /*26360*/  FSEL R0, R10, R192, P1 ;  /* 0x000000c00a007208 */ /* 0x001fe20000800000 */
[----:B------:R-:W-:-:S04]  /*26370*/  FMUL R8, R190, 0.25 ;  /* 0x3e800000be087820 */ /* 0x000fc80000400000 */
[----:B------:R0:W-:Y:S01]  /*26380*/  STL [R1+0x638], R0 ;  /* 0x0006380001007387 */ /* 0x0001e20000100800 */
[----:B------:R-:W-:Y:S01]  /*26390*/  FMUL R7, R189, 0.25 ;  /* 0x3e800000bd077820 */ /* 0x000fe20000400000 */
[----:B0-----:R-:W-:-:S05]  /*263a0*/  FSEL R0, R9, R191, P0 ;  /* 0x000000bf09007208 */ /* 0x001fca0000000000 */
[----:B------:R0:W-:Y:S01]  /*263b0*/  STL [R1+0x63c], R0 ;  /* 0x00063c0001007387 */ /* 0x0001e20000100800 */
[----:B------:R-:W-:Y:S01]  /*263c0*/  FMUL R6, R188, 0.25 ;  /* 0x3e800000bc067820 */ /* 0x000fe20000400000 */
[----:B0-----:R-:W-:-:S05]  /*263d0*/  FSEL R0, R8, R190, P0 ;  /* 0x000000be08007208 */ /* 0x001fca0000000000 */
[----:B------:R0:W-:Y:S02]  /*263e0*/  STL [R1+0x634], R0 ;  /* 0x0006340001007387 */ /* 0x0001e40000100800 */
[----:B0-----:R-:W-:-:S05]  /*263f0*/  FSEL R0, R7, R189, P1 ;  /* 0x000000bd07007208 */ /* 0x001fca0000800000 */
[----:B------:R0:W-:Y:S02]  /*26400*/  STL [R1+0x630], R0 ;  /* 0x0006300001007387 */ /* 0x0001e40000100800 */
[----:B0-----:R-:W-:Y:S02]  /*26410*/  FSEL R0, R6, R188, P1 ;  /* 0x000000bc06007208 */ /* 0x001fe40000800000 */
[----:B------:R-:W-:Y:S02]  /*26420*/  MOV R188, R181 ;  /* 0x000000b500bc7202 */ /* 0x000fe40000000f00 */
[----:B------:R-:W-:Y:S01]  /*26430*/  MOV R181, R173 ;  /* 0x000000ad00b57202 */ /* 0x000fe20000000f00 */
[----:B------:R0:W-:Y:S01]  /*26440*/  STL [R1+0x628], R0 ;  /* 0x0006280001007387 */ /* 0x0001e20000100800 */
[----:B--2---:R-:W-:-:S03]  /*26450*/  IMAD.MOV.U32 R173, RZ, RZ, R172 ;  /* 0x000000ffffad7224 */ /* 0x004fc600078e00ac */
[----:B------:R-:W2:Y:S01]  /*26460*/  LDL.LU R172, [R1+0x18c] ;  /* 0x00018c0001ac7983 */ /* 0x000ea20000300800 */
[----:B------:R-:W-:Y:S01]  /*26470*/  FMUL R10, R188, 0.25 ;  /* 0x3e800000bc0a7820 */ /* 0x000fe20000400000 */
[----:B------:R-:W-:-:S04]  /*26480*/  FMUL R9, R187, 0.25 ;  /* 0x3e800000bb097820 */ /* 0x000fc80000400000 */
[----:B0-----:R-:W-:Y:S01]  /*26490*/  FSEL R0, R10, R188, P0 ;  /* 0x000000bc0a007208 */ /* 0x001fe20000000000 */
[----:B---3--:R-:W-:-:S04]  /*264a0*/  FMUL R8, R186, 0.25 ;  /* 0x3e800000ba087820 */ /* 0x008fc80000400000 */
[----:B------:R0:W-:Y:S01]  /*264b0*/  STL [R1+0x62c], R0 ;  /* 0x00062c0001007387 */ /* 0x0001e20000100800 */
[----:B----4-:R-:W-:Y:S01]  /*264c0*/  FMUL R7, R183, 0.25 ;  /* 0x3e800000b7077820 */ /* 0x010fe20000400000 */
[----:B------:R-:W-:Y:S01]  /*264d0*/  FMUL R6, R182, 0.25 ;  /* 0x3e800000b6067820 */ /* 0x000fe20000400000 */
[----:B0-----:R-:W-:-:S05]  /*264e0*/  FSEL R0, R9, R187, P0 ;  /* 0x000000bb09007208 */ /* 0x001fca0000000000 */
[----:B------:R0:W-:Y:S01]  /*264f0*/  STL [R1+0x624], R0 ;  /* 0x0006240001007387 */ /* 0x0001e20000100800 */
[----:B------:R-:W-:Y:S01]  /*26500*/  FSEL R7, R7, R183, P1 ;  /* 0x000000b707077208 */ /* 0x000fe20000800000 */
[----:B------:R-:W-:Y:S01]  /*26510*/  FMUL R10, R181, 0.25 ;  /* 0x3e800000b50a7820 */ /* 0x000fe20000400000 */
[----:B0-----:R-:W-:-:S05]  /*26520*/  FSEL R0, R8, R186, P1 ;  /* 0x000000ba08007208 */ /* 0x001fca0000800000 */
[----:B------:R0:W-:Y:S01]  /*26530*/  STL [R1+0x620], R0 ;  /* 0x0006200001007387 */ /* 0x0001e20000100800 */
[----:B------:R-:W-:-:S03]  /*26540*/  FMUL R9, R180, 0.25 ;  /* 0x3e800000b4097820 */ /* 0x000fc60000400000 */
[----:B------:R1:W-:Y:S01]  /*26550*/  STL [R1+0x618], R7 ;  /* 0x0006180701007387 */ /* 0x0003e20000100800 */
[----:B0-----:R-:W-:Y:S01]  /*26560*/  FSEL R0, R6, R182, P0 ;  /* 0x000000b606007208 */ /* 0x001fe20000000000 */
[----:B------:R-:W-:-:S04]  /*26570*/  FMUL R8, R179, 0.25 ;  /* 0x3e800000b3087820 */ /* 0x000fc80000400000 */
[----:B------:R0:W-:Y:S01]  /*26580*/  STL [R1+0x61c], R0 ;  /* 0x00061c0001007387 */ /* 0x0001e20000100800 */
[----:B-1----:R-:W-:Y:S01]  /*26590*/  FMUL R7, R178, 0.25 ;  /* 0x3e800000b2077820 */ /* 0x002fe20000400000 */
[----:B------:R-:W-:Y:S01]  /*265a0*/  FMUL R6, R177, 0.25 ;  /* 0x3e800000b1067820 */ /* 0x000fe20000400000 */
[----:B------:R-:W-:Y:S02]  /*265b0*/  FSEL R8, R8, R179, P1 ;  /* 0x000000b308087208 */ /* 0x000fe40000800000 */
[----:B0-----:R-:W-:-:S05]  /*265c0*/  FSEL R0, R10, R181, P0 ;  /* 0x000000b50a007208 */ /* 0x001fca0000000000 */
[----:B------:R0:W-:Y:S01]  /*265d0*/  STL [R1+0x614], R0 ;  /* 0x0006140001007387 */ /* 0x0001e20000100800 */
[----:B------:R-:W-:Y:S01]  /*265e0*/  FSEL R7, R7, R178, P0 ;  /* 0x000000b207077208 */ /* 0x000fe20000000000 */
[----:B------:R-:W-:Y:S01]  /*265f0*/  FMUL R10, R176, 0.25 ;  /* 0x3e800000b00a7820 */ /* 0x000fe20000400000 */
[----:B0-----:R-:W-:Y:S01]  /*26600*/  FSEL R0, R9, R180, P1 ;  /* 0x000000b409007208 */ /* 0x001fe20000800000 */
[----:B------:R-:W-:-:S04]  /*26610*/  FMUL R9, R175, 0.25 ;  /* 0x3e800000af097820 */ /* 0x000fc80000400000 */
[----:B------:R0:W-:Y:S04]  /*26620*/  STL [R1+0x610], R0 ;  /* 0x0006100001007387 */ /* 0x0001e80000100800 */
[----:B------:R1:W-:Y:S01]  /*26630*/  STL [R1+0x400], R8 ;  /* 0x0004000801007387 */ /* 0x0003e20000100800 */
[----:B------:R-:W-:Y:S02]  /*26640*/  FSEL R10, R10, R176, P1 ;  /* 0x000000b00a0a7208 */ /* 0x000fe40000800000 */
[----:B0-----:R-:W-:Y:S01]  /*26650*/  FSEL R0, R6, R177, P0 ;  /* 0x000000b106007208 */ /* 0x001fe20000000000 */
[----:B------:R0:W-:Y:S01]  /*26660*/  STL [R1+0x408], R7 ;  /* 0x0004080701007387 */ /* 0x0001e20000100800 */
[----:B-1----:R-:W-:-:S03]  /*26670*/  FMUL R8, R174, 0.25 ;  /* 0x3e800000ae087820 */ /* 0x002fc60000400000 */
[----:B------:R1:W-:Y:S01]  /*26680*/  STL [R1+0x1fc], R0 ;  /* 0x0001fc0001007387 */ /* 0x0003e20000100800 */
[----:B------:R-:W-:Y:S01]  /*26690*/  FSEL R9, R9, R175, P1 ;  /* 0x000000af09097208 */ /* 0x000fe20000800000 */
[----:B0-----:R-:W-:Y:S02]  /*266a0*/  FMUL R7, R173, 0.25 ;  /* 0x3e800000ad077820 */ /* 0x001fe40000400000 */
[----:B------:R0:W-:Y:S01]  /*266b0*/  STL [R1+0x1f8], R10 ;  /* 0x0001f80a01007387 */ /* 0x0001e20000100800 */
[----:B-1----:R-:W-:-:S03]  /*266c0*/  FSEL R0, R8, R174, P0 ;  /* 0x000000ae08007208 */ /* 0x002fc60000000000 */
[----:B------:R1:W-:Y:S01]  /*266d0*/  STL [R1+0x1f0], R9 ;  /* 0x0001f00901007387 */ /* 0x0003e20000100800 */
[----:B------:R-:W-:-:S03]  /*266e0*/  FSEL R7, R7, R173, P0 ;  /* 0x000000ad07077208 */ /* 0x000fc60000000000 */
[----:B------:R-:W-:Y:S01]  /*266f0*/  STL [R1+0x1f4], R0 ;  /* 0x0001f40001007387 */ /* 0x000fe20000100800 */
[----:B0-----:R-:W-:Y:S01]  /*26700*/  FMUL R10, R171, 0.25 ;  /* 0x3e800000ab0a7820 */ /* 0x001fe20000400000 */
[----:B------:R-:W-:Y:S01]  /*26710*/  FMUL R8, R169, 0.25 ;  /* 0x3e800000a9087820 */ /* 0x000fe20000400000 */
[----:B-1----:R-:W-:Y:S01]  /*26720*/  FMUL R9, R170, 0.25 ;  /* 0x3e800000aa097820 */ /* 0x002fe20000400000 */
[----:B------:R0:W-:Y:S02]  /*26730*/  STL [R1+0x1ec], R7 ;  /* 0x0001ec0701007387 */ /* 0x0001e40000100800 */
[----:B------:R-:W-:Y:S02]  /*26740*/  FSEL R10, R10, R171, P1 ;  /* 0x000000ab0a0a7208 */ /* 0x000fe40000800000 */
[----:B------:R-:W-:Y:S01]  /*26750*/  FSEL R8, R8, R169, P0 ;  /* 0x000000a908087208 */ /* 0x000fe20000000000 */
[----:B0-----:R-:W-:-:S05]  /*26760*/  FMUL R7, R168, 0.25 ;  /* 0x3e800000a8077820 */ /* 0x001fca0000400000 */
[----:B------:R-:W-:Y:S01]  /*26770*/  FSEL R7, R7, R168, P1 ;  /* 0x000000a807077208 */ /* 0x000fe20000800000 */
[----:B--2---:R-:W-:-:S05]  /*26780*/  FMUL R6, R172, 0.25 ;  /* 0x3e800000ac067820 */ /* 0x004fca0000400000 */
[----:B------:R-:W-:Y:S01]  /*26790*/  FSEL R0, R6, R172, P1 ;  /* 0x000000ac06007208 */ /* 0x000fe20000800000 */
[----:B------:R-:W-:-:S04]  /*267a0*/  FMUL R6, R167, 0.25 ;  /* 0x3e800000a7067820 */ /* 0x000fc80000400000 */
[----:B------:R0:W-:Y:S04]  /*267b0*/  STL [R1+0x1e8], R0 ;  /* 0x0001e80001007387 */ /* 0x0001e80000100800 */
[----:B------:R1:W-:Y:S01]  /*267c0*/  STL [R1+0x1e0], R10 ;  /* 0x0001e00a01007387 */ /* 0x0003e20000100800 */
[----:B0-----:R-:W-:Y:S01]  /*267d0*/  FSEL R0, R9, R170, P0 ;  /* 0x000000aa09007208 */ /* 0x001fe20000000000 */
[----:B------:R-:W-:Y:S01]  /*267e0*/  FMUL R9, R165, 0.25 ;  /* 0x3e800000a5097820 */ /* 0x000fe20000400000 */
[----:B-1----:R-:W-:-:S03]  /*267f0*/  FMUL R10, R166, 0.25 ;  /* 0x3e800000a60a7820 */ /* 0x002fc60000400000 */
[----:B------:R0:W-:Y:S04]  /*26800*/  STL [R1+0x1e4], R0 ;  /* 0x0001e40001007387 */ /* 0x0001e80000100800 */
[----:B------:R1:W-:Y:S01]  /*26810*/  STL [R1+0x1dc], R8 ;  /* 0x0001dc0801007387 */ /* 0x0003e20000100800 */
[----:B------:R-:W-:Y:S02]  /*26820*/  FSEL R10, R10, R166, P0 ;  /* 0x000000a60a0a7208 */ /* 0x000fe40000000000 */
[----:B0-----:R-:W-:Y:S01]  /*26830*/  FSEL R0, R6, R167, P1 ;  /* 0x000000a706007208 */ /* 0x001fe20000800000 */
[----:B------:R0:W-:Y:S01]  /*26840*/  STL [R1+0x1d8], R7 ;  /* 0x0001d80701007387 */ /* 0x0001e20000100800 */
[----:B-1----:R-:W-:-:S03]  /*26850*/  FMUL R8, R164, 0.25 ;  /* 0x3e800000a4087820 */ /* 0x002fc60000400000 */
[----:B------:R1:W-:Y:S01]  /*26860*/  STL [R1+0x1d0], R0 ;  /* 0x0001d00001007387 */ /* 0x0003e20000100800 */
[----:B------:R-:W-:Y:S01]  /*26870*/  FMUL R6, R161, 0.25 ;  /* 0x3e800000a1067820 */ /* 0x000fe20000400000 */
[----:B------:R-:W-:Y:S01]  /*26880*/  FSEL R8, R8, R164, P1 ;  /* 0x000000a408087208 */ /* 0x000fe20000800000 */
[----:B0-----:R-:W-:Y:S01]  /*26890*/  FMUL R7, R163, 0.25 ;  /* 0x3e800000a3077820 */ /* 0x001fe20000400000 */
[----:B-1----:R-:W-:Y:S01]  /*268a0*/  FSEL R0, R9, R165, P0 ;  /* 0x000000a509007208 */ /* 0x002fe20000000000 */
[----:B------:R0:W-:Y:S03]  /*268b0*/  STL [R1+0x1d4], R10 ;  /* 0x0001d40a01007387 */ /* 0x0001e60000100800 */
[----:B------:R-:W-:Y:S01]  /*268c0*/  FSEL R7, R7, R163, P1 ;  /* 0x000000a307077208 */ /* 0x000fe20000800000 */
[----:B------:R1:W-:Y:S01]  /*268d0*/  STL [R1+0x1cc], R0 ;  /* 0x0001cc0001007387 */ /* 0x0003e20000100800 */
[----:B------:R-:W-:-:S03]  /*268e0*/  FMUL R9, R156, 0.25 ;  /* 0x3e8000009c097820 */ /* 0x000fc60000400000 */
[----:B------:R2:W-:Y:S01]  /*268f0*/  STL [R1+0x1c8], R8 ;  /* 0x0001c80801007387 */ /* 0x0005e20000100800 */
[----:B0-----:R-:W-:Y:S01]  /*26900*/  FMUL R10, R162, 0.25 ;  /* 0x3e800000a20a7820 */ /* 0x001fe20000400000 */
[----:B-1----:R-:W-:Y:S02]  /*26910*/  FSEL R0, R6, R161, P0 ;  /* 0x000000a106007208 */ /* 0x002fe40000000000 */
[----:B------:R-:W3:Y:S01]  /*26920*/  LDL.LU R161, [R1+0x138] ;  /* 0x0001380001a17983 */ /* 0x000ee20000300800 */
[----:B--2---:R-:W-:Y:S01]  /*26930*/  FMUL R8, R155, 0.25 ;  /* 0x3e8000009b087820 */ /* 0x004fe20000400000 */
[----:B------:R-:W-:Y:S02]  /*26940*/  FSEL R10, R10, R162, P0 ;  /* 0x000000a20a0a7208 */ /* 0x000fe40000000000 */
[----:B------:R0:W-:Y:S01]  /*26950*/  STL [R1+0x1c0], R7 ;  /* 0x0001c00701007387 */ /* 0x0001e20000100800 */
[----:B------:R-:W-:-:S03]  /*26960*/  FMUL R6, R153, 0.25 ;  /* 0x3e80000099067820 */ /* 0x000fc60000400000 */
[----:B------:R1:W-:Y:S01]  /*26970*/  STL [R1+0x1c4], R0 ;  /* 0x0001c40001007387 */ /* 0x0003e20000100800 */
[----:B------:R-:W-:Y:S01]  /*26980*/  FSEL R8, R8, R155, P1 ;  /* 0x0000009b08087208 */ /* 0x000fe20000800000 */
[----:B0-----:R-:W-:Y:S01]  /*26990*/  FMUL R7, R154, 0.25 ;  /* 0x3e8000009a077820 */ /* 0x001fe20000400000 */
[----:B-1----:R-:W-:Y:S01]  /*269a0*/  FSEL R0, R9, R156, P1 ;  /* 0x0000009c09007208 */ /* 0x002fe20000800000 */
[----:B------:R-:W-:Y:S03]  /*269b0*/  STL [R1+0x1bc], R10 ;  /* 0x0001bc0a01007387 */ /* 0x000fe60000100800 */
[----:B------:R-:W-:Y:S01]  /*269c0*/  FSEL R7, R7, R154, P0 ;  /* 0x0000009a07077208 */ /* 0x000fe20000000000 */
[----:B------:R0:W-:Y:S04]  /*269d0*/  STL [R1+0x1b8], R0 ;  /* 0x0001b80001007387 */ /* 0x0001e80000100800 */
[----:B------:R1:W-:Y:S04]  /*269e0*/  STL [R1+0x1b0], R8 ;  /* 0x0001b00801007387 */ /* 0x0003e80000100800 */
[----:B------:R-:W2:Y:S01]  /*269f0*/  LDL.LU R162, [R1+0x124] ;  /* 0x0001240001a27983 */ /* 0x000ea20000300800 */
[----:B0-----:R-:W-:-:S03]  /*26a00*/  FSEL R0, R6, R153, P0 ;  /* 0x0000009906007208 */ /* 0x001fc60000000000 */
[----:B------:R0:W-:Y:S04]  /*26a10*/  STL [R1+0x1b4], R7 ;  /* 0x0001b40701007387 */ /* 0x0001e80000100800 */
[----:B------:R-:W4:Y:S04]  /*26a20*/  LDL.LU R156, [R1+0x120] ;  /* 0x00012000019c7983 */ /* 0x000f280000300800 */
[----:B------:R0:W-:Y:S01]  /*26a30*/  STL [R1+0x1ac], R0 ;  /* 0x0001ac0001007387 */ /* 0x0001e20000100800 */
[----:B------:R-:W-:-:S03]  /*26a40*/  FMUL R10, R152, 0.25 ;  /* 0x3e800000980a7820 */ /* 0x000fc60000400000 */
[----:B------:R-:W4:Y:S01]  /*26a50*/  LDL.LU R155, [R1+0x11c] ;  /* 0x00011c00019b7983 */ /* 0x000f220000300800 */
[----:B------:R-:W-:-:S03]  /*26a60*/  FMUL R9, R17, 0.25 ;  /* 0x3e80000011097820 */ /* 0x000fc60000400000 */
[----:B------:R-:W4:Y:S01]  /*26a70*/  LDL.LU R154, [R1+0x118] ;  /* 0x00011800019a7983 */ /* 0x000f220000300800 */
[----:B-1----:R-:W-:-:S03]  /*26a80*/  FMUL R8, R16, 0.25 ;  /* 0x3e80000010087820 */ /* 0x002fc60000400000 */
[----:B------:R-:W4:Y:S01]  /*26a90*/  LDL.LU R153, [R1+0x114] ;  /* 0x0001140001997983 */ /* 0x000f220000300800 */
[----:B0-----:R-:W-:Y:S01]  /*26aa0*/  FMUL R7, R15, 0.25 ;  /* 0x3e8000000f077820 */ /* 0x001fe20000400000 */
[----:B------:R-:W-:Y:S01]  /*26ab0*/  FSEL R10, R10, R152, P1 ;  /* 0x000000980a0a7208 */ /* 0x000fe20000800000 */
[----:B------:R-:W-:Y:S01]  /*26ac0*/  FMUL R6, R14, 0.25 ;  /* 0x3e8000000e067820 */ /* 0x000fe20000400000 */
[----:B------:R-:W-:Y:S02]  /*26ad0*/  FSEL R0, R9, R17, P1 ;  /* 0x0000001109007208 */ /* 0x000fe40000800000 */
[----:B------:R-:W-:Y:S01]  /*26ae0*/  FSEL R8, R8, R16, P0 ;  /* 0x0000001008087208 */ /* 0x000fe20000000000 */
[----:B------:R-:W-:Y:S01]  /*26af0*/  STL [R1+0x1a8], R10 ;  /* 0x0001a80a01007387 */ /* 0x000fe20000100800 */
[----:B------:R-:W-:-:S03]  /*26b00*/  FSEL R7, R7, R15, P0 ;  /* 0x0000000f07077208 */ /* 0x000fc60000000000 */
[----:B------:R0:W-:Y:S04]  /*26b10*/  STL [R1+0x1a0], R0 ;  /* 0x0001a00001007387 */ /* 0x0001e80000100800 */
[----:B------:R1:W-:Y:S04]  /*26b20*/  STL [R1+0x1a4], R8 ;  /* 0x0001a40801007387 */ /* 0x0003e80000100800 */
[----:B------:R-:W4:Y:S01]  /*26b30*/  LDL.LU R152, [R1+0x110] ;  /* 0x0001100001987983 */ /* 0x000f220000300800 */
[----:B0-----:R-:W-:-:S03]  /*26b40*/  FSEL R0, R6, R14, P1 ;  /* 0x0000000e06007208 */ /* 0x001fc60000800000 */
[----:B------:R0:W-:Y:S04]  /*26b50*/  STL [R1+0x19c], R7 ;  /* 0x00019c0701007387 */ /* 0x0001e80000100800 */
[----:B------:R-:W4:Y:S04]  /*26b60*/  LDL.LU R17, [R1+0x10c] ;  /* 0x00010c0001117983 */ /* 0x000f280000300800 */
[----:B------:R0:W-:Y:S04]  /*26b70*/  STL [R1+0x198], R0 ;  /* 0x0001980001007387 */ /* 0x0001e80000100800 */
[----:B------:R-:W4:Y:S04]  /*26b80*/  LDL.LU R16, [R1+0x108] ;  /* 0x0001080001107983 */ /* 0x000f280000300800 */
[----:B------:R-:W4:Y:S04]  /*26b90*/  LDL.LU R15, [R1+0x104] ;  /* 0x00010400010f7983 */ /* 0x000f280000300800 */
[----:B------:R-:W4:Y:S01]  /*26ba0*/  LDL.LU R14, [R1+0x100] ;  /* 0x00010000010e7983 */ /* 0x000f220000300800 */
[----:B------:R-:W-:Y:S01]  /*26bb0*/  FMUL R9, R160, 0.25 ;  /* 0x3e800000a0097820 */ /* 0x000fe20000400000 */
[----:B-1----:R-:W-:Y:S01]  /*26bc0*/  FMUL R8, R159, 0.25 ;  /* 0x3e8000009f087820 */ /* 0x002fe20000400000 */
[----:B0-----:R-:W-:Y:S01]  /*26bd0*/  FMUL R7, R158, 0.25 ;  /* 0x3e8000009e077820 */ /* 0x001fe20000400000 */
[----:B------:R-:W-:-:S02]  /*26be0*/  FMUL R6, R157, 0.25 ;  /* 0x3e8000009d067820 */ /* 0x000fc40000400000 */
[----:B------:R-:W-:Y:S02]  /*26bf0*/  FSEL R0, R9, R160, P0 ;  /* 0x000000a009007208 */ /* 0x000fe40000000000 */
[----:B------:R-:W-:Y:S02]  /*26c00*/  FSEL R8, R8, R159, P0 ;  /* 0x0000009f08087208 */ /* 0x000fe40000000000 */
[----:B------:R-:W-:Y:S01]  /*26c10*/  FSEL R7, R7, R158, P1 ;  /* 0x0000009e07077208 */ /* 0x000fe20000800000 */
[----:B---3--:R-:W-:-:S05]  /*26c20*/  FMUL R10, R161, 0.25 ;  /* 0x3e800000a10a7820 */ /* 0x008fca0000400000 */
[----:B------:R-:W-:-:S05]  /*26c30*/  FSEL R10, R10, R161, P1 ;  /* 0x000000a10a0a7208 */ /* 0x000fca0000800000 */
[----:B------:R-:W-:Y:S04]  /*26c40*/  STL [R1+0x190], R10 ;  /* 0x0001900a01007387 */ /* 0x000fe80000100800 */
[----:B------:R0:W-:Y:S04]  /*26c50*/  STL [R1+0x194], R0 ;  /* 0x0001940001007387 */ /* 0x0001e80000100800 */
[----:B------:R1:W-:Y:S04]  /*26c60*/  STL [R1+0x18c], R8 ;  /* 0x00018c0801007387 */ /* 0x0003e80000100800 */
[----:B------:R-:W3:Y:S01]  /*26c70*/  LDL.LU R161, [R1+0xfc] ;  /* 0x0000fc0001a17983 */ /* 0x000ee20000300800 */
[----:B0-----:R-:W-:-:S03]  /*26c80*/  FSEL R0, R6, R157, P1 ;  /* 0x0000009d06007208 */ /* 0x001fc60000800000 */
[----:B------:R-:W-:Y:S04]  /*26c90*/  STL [R1+0x188], R7 ;  /* 0x0001880701007387 */ /* 0x000fe80000100800 */
[----:B------:R-:W3:Y:S01]  /*26ca0*/  LDL.LU R160, [R1+0xf8] ;  /* 0x0000f80001a07983 */ /* 0x000ee20000300800 */
[----:B--2---:R-:W-:-:S03]  /*26cb0*/  FMUL R10, R162, 0.25 ;  /* 0x3e800000a20a7820 */ /* 0x004fc60000400000 */
[----:B------:R0:W-:Y:S01]  /*26cc0*/  STL [R1+0x180], R0 ;  /* 0x0001800001007387 */ /* 0x0001e20000100800 */
[----:B----4-:R-:W-:-:S03]  /*26cd0*/  FMUL R9, R156, 0.25 ;  /* 0x3e8000009c097820 */ /* 0x010fc60000400000 */
[----:B------:R-:W2:Y:S01]  /*26ce0*/  LDL.LU R159, [R1+0xf4] ;  /* 0x0000f400019f7983 */ /* 0x000ea20000300800 */
[----:B------:R-:W-:-:S03]  /*26cf0*/  FSEL R10, R10, R162, P0 ;  /* 0x000000a20a0a7208 */ /* 0x000fc60000000000 */
[----:B------:R-:W4:Y:S01]  /*26d00*/  LDL.LU R158, [R1+0xf0] ;  /* 0x0000f000019e7983 */ /* 0x000f220000300800 */
[----:B-1----:R-:W-:Y:S01]  /*26d10*/  FMUL R8, R155, 0.25 ;  /* 0x3e8000009b087820 */ /* 0x002fe20000400000 */
[----:B0-----:R-:W-:Y:S02]  /*26d20*/  FSEL R0, R9, R156, P0 ;  /* 0x0000009c09007208 */ /* 0x001fe40000000000 */
[----:B------:R-:W4:Y:S01]  /*26d30*/  LDL.LU R157, [R1+0xec] ;  /* 0x0000ec00019d7983 */ /* 0x000f220000300800 */
[----:B------:R-:W-:Y:S01]  /*26d40*/  FMUL R7, R154, 0.25 ;  /* 0x3e8000009a077820 */ /* 0x000fe20000400000 */
[----:B------:R-:W-:Y:S01]  /*26d50*/  FSEL R8, R8, R155, P1 ;  /* 0x0000009b08087208 */ /* 0x000fe20000800000 */
[----:B------:R-:W-:Y:S01]  /*26d60*/  FMUL R6, R153, 0.25 ;  /* 0x3e80000099067820 */ /* 0x000fe20000400000 */
[----:B------:R-:W-:Y:S02]  /*26d70*/  STL [R1+0x184], R10 ;  /* 0x0001840a01007387 */ /* 0x000fe40000100800 */
[----:B------:R-:W-:-:S02]  /*26d80*/  FSEL R7, R7, R154, P1 ;  /* 0x0000009a07077208 */ /* 0x000fc40000800000 */
[----:B------:R0:W-:Y:S04]  /*26d90*/  STL [R1+0x17c], R0 ;  /* 0x00017c0001007387 */ /* 0x0001e80000100800 */
[----:B------:R1:W-:Y:S04]  /*26da0*/  STL [R1+0x178], R8 ;  /* 0x0001780801007387 */ /* 0x0003e80000100800 */
[----:B------:R-:W4:Y:S01]  /*26db0*/  LDL.LU R162, [R1+0xe8] ;  /* 0x0000e80001a27983 */ /* 0x000f220000300800 */
        /* <DEDUP_REMOVED lines=10> */
[----:B------:R-:W-:Y:S01]  /*26e60*/  FSEL R10, R10, R152, P0 ;  /* 0x000000980a0a7208 */ /* 0x000fe20000000000 */
[----:B0-----:R-:W-:Y:S01]  /*26e70*/  FMUL R7, R15, 0.25 ;  /* 0x3e8000000f077820 */ /* 0x001fe20000400000 */
[----:B------:R-:W-:Y:S02]  /*26e80*/  FSEL R0, R9, R17, P1 ;  /* 0x0000001109007208 */ /* 0x000fe40000800000 */
[----:B------:R-:W-:Y:S01]  /*26e90*/  FSEL R8, R8, R16, P1 ;  /* 0x0000001008087208 */ /* 0x000fe20000800000 */
[----:B------:R-:W-:Y:S01]  /*26ea0*/  FMUL R6, R14, 0.25 ;  /* 0x3e8000000e067820 */ /* 0x000fe20000400000 */
[----:B------:R-:W-:Y:S01]  /*26eb0*/  STL [R1+0x16c], R10 ;  /* 0x00016c0a01007387 */ /* 0x000fe20000100800 */
[----:B------:R-:W-:-:S03]  /*26ec0*/  FSEL R7, R7, R15, P0 ;  /* 0x0000000f07077208 */ /* 0x000fc60000000000 */
[----:B------:R0:W-:Y:S04]  /*26ed0*/  STL [R1+0x168], R0 ;  /* 0x0001680001007387 */ /* 0x0001e80000100800 */
[----:B------:R-:W-:Y:S04]  /*26ee0*/  STL [R1+0x160], R8 ;  /* 0x0001600801007387 */ /* 0x000fe80000100800 */
[----:B------:R-:W4:Y:S01]  /*26ef0*/  LDL.LU R152, [R1+0xd4] ;  /* 0x0000d40001987983 */ /* 0x000f220000300800 */
[----:B0-----:R-:W-:-:S03]  /*26f00*/  FSEL R0, R6, R14, P0 ;  /* 0x0000000e06007208 */ /* 0x001fc60000000000 */
[----:B------:R-:W-:Y:S04]  /*26f10*/  STL [R1+0x164], R7 ;  /* 0x0001640701007387 */ /* 0x000fe80000100800 */
[----:B------:R-:W4:Y:S04]  /*26f20*/  LDL.LU R17, [R1+0xd0] ;  /* 0x0000d00001117983 */ /* 0x000f280000300800 */
[----:B------:R0:W-:Y:S04]  /*26f30*/  STL [R1+0x15c], R0 ;  /* 0x00015c0001007387 */ /* 0x0001e80000100800 */
[----:B------:R-:W4:Y:S04]  /*26f40*/  LDL.LU R16, [R1+0xcc] ;  /* 0x0000cc0001107983 */ /* 0x000f280000300800 */
[----:B------:R-:W4:Y:S04]  /*26f50*/  LDL.LU R15, [R1+0xc8] ;  /* 0x0000c800010f7983 */ /* 0x000f280000300800 */
[----:B------:R-:W4:Y:S01]  /*26f60*/  LDL.LU R14, [R1+0xc4] ;  /* 0x0000c400010e7983 */ /* 0x000f220000300800 */
[----:B---3--:R-:W-:Y:S01]  /*26f70*/  FMUL R10, R161, 0.25 ;  /* 0x3e800000a10a7820 */ /* 0x008fe20000400000 */
[----:B------:R-:W-:-:S04]  /*26f80*/  FMUL R9, R160, 0.25 ;  /* 0x3e800000a0097820 */ /* 0x000fc80000400000 */
[----:B------:R-:W-:Y:S02]  /*26f90*/  FSEL R10, R10, R161, P1 ;  /* 0x000000a10a0a7208 */ /* 0x000fe40000800000 */
[----:B0-----:R-:W-:Y:S01]  /*26fa0*/  FSEL R0, R9, R160, P1 ;  /* 0x000000a009007208 */ /* 0x001fe20000800000 */
[----:B--2---:R-:W-:Y:S01]  /*26fb0*/  FMUL R8, R159, 0.25 ;  /* 0x3e8000009f087820 */ /* 0x004fe20000400000 */
[----:B----4-:R-:W-:-:S04]  /*26fc0*/  FMUL R7, R158, 0.25 ;  /* 0x3e8000009e077820 */ /* 0x010fc80000400000 */
[----:B------:R-:W-:Y:S01]  /*26fd0*/  FSEL R8, R8, R159, P0 ;  /* 0x0000009f08087208 */ /* 0x000fe20000000000 */
[----:B------:R-:W-:Y:S01]  /*26fe0*/  STL [R1+0x158], R10 ;  /* 0x0001580a01007387 */ /* 0x000fe20000100800 */
[----:B------:R-:W-:Y:S01]  /*26ff0*/  FMUL R6, R157, 0.25 ;  /* 0x3e8000009d067820 */ /* 0x000fe20000400000 */
[----:B------:R-:W-:Y:S02]  /*27000*/  FSEL R7, R7, R158, P0 ;  /* 0x0000009e07077208 */ /* 0x000fe40000000000 */
[----:B------:R0:W-:Y:S04]  /*27010*/  STL [R1+0x150], R0 ;  /* 0x0001500001007387 */ /* 0x0001e80000100800 */
[----:B------:R1:W-:Y:S04]  /*27020*/  STL [R1+0x154], R8 ;  /* 0x0001540801007387 */ /* 0x0003e80000100800 */
[----:B------:R-:W2:Y:S01]  /*27030*/  LDL.LU R161, [R1+0xc0] ;  /* 0x0000c00001a17983 */ /* 0x000ea20000300800 */
[----:B0-----:R-:W-:-:S03]  /*27040*/  FSEL R0, R6, R157, P1 ;  /* 0x0000009d06007208 */ /* 0x001fc60000800000 */
[----:B------:R-:W-:Y:S04]  /*27050*/  STL [R1+0x14c], R7 ;  /* 0x00014c0701007387 */ /* 0x000fe80000100800 */
[----:B------:R-:W3:Y:S01]  /*27060*/  LDL.LU R160, [R1+0xbc] ;  /* 0x0000bc0001a07983 */ /* 0x000ee20000300800 */
[----:B------:R-:W-:-:S03]  /*27070*/  FMUL R10, R162, 0.25 ;  /* 0x3e800000a20a7820 */ /* 0x000fc60000400000 */
[----:B------:R0:W-:Y:S01]  /*27080*/  STL [R1+0x148], R0 ;  /* 0x0001480001007387 */ /* 0x0001e20000100800 */
[----:B------:R-:W-:-:S03]  /*27090*/  FMUL R9, R156, 0.25 ;  /* 0x3e8000009c097820 */ /* 0x000fc60000400000 */
[----:B------:R-:W4:Y:S01]  /*270a0*/  LDL.LU R159, [R1+0xb8] ;  /* 0x0000b800019f7983 */ /* 0x000f220000300800 */
        /* <DEDUP_REMOVED lines=40> */
[----:B--2---:R-:W-:Y:S01]  /*27330*/  FMUL R10, R161, 0.25 ;  /* 0x3e800000a10a7820 */ /* 0x004fe20000400000 */
[----:B---3--:R-:W-:-:S04]  /*27340*/  FMUL R9, R160, 0.25 ;  /* 0x3e800000a0097820 */ /* 0x008fc80000400000 */
[----:B------:R-:W-:Y:S02]  /*27350*/  FSEL R10, R10, R161, P0 ;  /* 0x000000a10a0a7208 */ /* 0x000fe40000000000 */
[----:B0-----:R-:W-:Y:S01]  /*27360*/  FSEL R0, R9, R160, P1 ;  /* 0x000000a009007208 */ /* 0x001fe20000800000 */
[----:B----4-:R-:W-:Y:S01]  /*27370*/  FMUL R8, R159, 0.25 ;  /* 0x3e8000009f087820 */ /* 0x010fe20000400000 */
[----:B------:R-:W-:-:S04]  /*27380*/  FMUL R7, R158, 0.25 ;  /* 0x3e8000009e077820 */ /* 0x000fc80000400000 */
        /* <DEDUP_REMOVED lines=28> */
[----:B------:R-:W-:Y:S04]  /*27550*/  STL [R1+0xfc], R7 ;  /* 0x0000fc0701007387 */ /* 0x000fe80000100800 */
[----:B------:R-:W4:Y:S04]  /*27560*/  LDL.LU R155, [R1+0x6c] ;  /* 0x00006c00019b7983 */ /* 0x000f280000300800 */
[----:B------:R0:W-:Y:S01]  /*27570*/  STL [R1+0xf8], R0 ;  /* 0x0000f80001007387 */ /* 0x0001e20000100800 */
[----:B------:R-:W-:-:S03]  /*27580*/  FMUL R10, R152, 0.25 ;  /* 0x3e800000980a7820 */ /* 0x000fc60000400000 */
[----:B------:R-:W4:Y:S01]  /*27590*/  LDL.LU R154, [R1+0x68] ;  /* 0x00006800019a7983 */ /* 0x000f220000300800 */
[----:B------:R-:W-:-:S03]  /*275a0*/  FMUL R9, R17, 0.25 ;  /* 0x3e80000011097820 */ /* 0x000fc60000400000 */
[----:B------:R-:W4:Y:S01]  /*275b0*/  LDL.LU R153, [R1+0x64] ;  /* 0x0000640001997983 */ /* 0x000f220000300800 */
[----:B-1----:R-:W-:Y:S01]  /*275c0*/  FMUL R8, R16, 0.25 ;  /* 0x3e80000010087820 */ /* 0x002fe20000400000 */
[----:B------:R-:W-:Y:S02]  /*275d0*/  FSEL R10, R10, R152, P1 ;  /* 0x000000980a0a7208 */ /* 0x000fe40000800000 */
[----:B------:R-:W4:Y:S01]  /*275e0*/  LDL.LU R163, [R1+0x60] ;  /* 0x0000600001a37983 */ /* 0x000f220000300800 */
[----:B0-----:R-:W-:Y:S01]  /*275f0*/  FSEL R0, R9, R17, P0 ;  /* 0x0000001109007208 */ /* 0x001fe20000000000 */
[----:B------:R-:W-:Y:S01]  /*27600*/  FMUL R7, R15, 0.25 ;  /* 0x3e8000000f077820 */ /* 0x000fe20000400000 */
[----:B------:R-:W-:Y:S01]  /*27610*/  FSEL R8, R8, R16, P0 ;  /* 0x0000001008087208 */ /* 0x000fe20000000000 */
[----:B------:R-:W-:Y:S01]  /*27620*/  FMUL R6, R14, 0.25 ;  /* 0x3e8000000e067820 */ /* 0x000fe20000400000 */
[----:B------:R-:W-:Y:S02]  /*27630*/  STL [R1+0xf0], R10 ;  /* 0x0000f00a01007387 */ /* 0x000fe40000100800 */
[----:B------:R-:W-:-:S02]  /*27640*/  FSEL R7, R7, R15, P1 ;  /* 0x0000000f07077208 */ /* 0x000fc40000800000 */
        /* <DEDUP_REMOVED lines=21> */
[----:B------:R-:W-:Y:S04]  /*277a0*/  STL [R1+0xd8], R8 ;  /* 0x0000d80801007387 */ /* 0x000fe80000100800 */
[----:B------:R-:W2:Y:S01]  /*277b0*/  LDL.LU R162, [R1+0x48] ;  /* 0x0000480001a27983 */ /* 0x000ea20000300800 */
[----:B0-----:R-:W-:-:S03]  /*277c0*/  FSEL R0, R6, R157, P0 ;  /* 0x0000009d06007208 */ /* 0x001fc60000000000 */
[----:B------:R-:W-:Y:S04]  /*277d0*/  STL [R1+0xd0], R7 ;  /* 0x0000d00701007387 */ /* 0x000fe80000100800 */
[----:B------:R-:W3:Y:S01]  /*277e0*/  LDL.LU R161, [R1+0x44] ;  /* 0x0000440001a17983 */ /* 0x000ee20000300800 */
[----:B------:R-:W-:-:S03]  /*277f0*/  FMUL R10, R156, 0.25 ;  /* 0x3e8000009c0a7820 */ /* 0x000fc60000400000 */
[----:B------:R0:W-:Y:S04]  /*27800*/  STL [R1+0xd4], R0 ;  /* 0x0000d40001007387 */ /* 0x0001e80000100800 */
[----:B------:R-:W4:Y:S01]  /*27810*/  LDL.LU R160, [R1+0x40] ;  /* 0x0000400001a07983 */ /* 0x000f220000300800 */
[----:B------:R-:W-:-:S03]  /*27820*/  FMUL R9, R155, 0.25 ;  /* 0x3e8000009b097820 */ /* 0x000fc60000400000 */
[----:B------:R-:W4:Y:S01]  /*27830*/  LDL.LU R159, [R1+0x3c] ;  /* 0x00003c00019f7983 */ /* 0x000f220000300800 */
[----:B0-----:R-:W-:Y:S01]  /*27840*/  FSEL R0, R10, R156, P0 ;  /* 0x0000009c0a007208 */ /* 0x001fe20000000000 */
[----:B------:R-:W-:Y:S01]  /*27850*/  FMUL R8, R154, 0.25 ;  /* 0x3e8000009a087820 */ /* 0x000fe20000400000 */
[----:B------:R-:W-:Y:S01]  /*27860*/  FSEL R9, R9, R155, P1 ;  /* 0x0000009b09097208 */ /* 0x000fe20000800000 */
[----:B------:R-:W4:Y:S01]  /*27870*/  LDL.LU R158, [R1+0x38] ;  /* 0x00003800019e7983 */ /* 0x000f220000300800 */
[----:B------:R-:W-:Y:S02]  /*27880*/  FMUL R7, R153, 0.25 ;  /* 0x3e80000099077820 */ /* 0x000fe40000400000 */
[----:B------:R-:W-:Y:S01]  /*27890*/  FSEL R8, R8, R154, P1 ;  /* 0x0000009a08087208 */ /* 0x000fe20000800000 */
[----:B------:R0:W-:Y:S04]  /*278a0*/  STL [R1+0xcc], R0 ;  /* 0x0000cc0001007387 */ /* 0x0001e80000100800 */
[----:B------:R1:W-:Y:S04]  /*278b0*/  STL [R1+0xc8], R9 ;  /* 0x0000c80901007387 */ /* 0x0003e80000100800 */
[----:B------:R-:W4:Y:S01]  /*278c0*/  LDL.LU R157, [R1+0x34] ;  /* 0x00003400019d7983 */ /* 0x000f220000300800 */
[----:B0-----:R-:W-:-:S03]  /*278d0*/  FSEL R0, R7, R153, P0 ;  /* 0x0000009907007208 */ /* 0x001fc60000000000 */
[----:B------:R-:W-:Y:S01]  /*278e0*/  STL [R1+0xc0], R8 ;  /* 0x0000c00801007387 */ /* 0x000fe20000100800 */
[----:B------:R-:W-:-:S03]  /*278f0*/  FMUL R6, R163, 0.25 ;  /* 0x3e800000a3067820 */ /* 0x000fc60000400000 */
[----:B------:R-:W4:Y:S04]  /*27900*/  LDL.LU R156, [R1+0x30] ;  /* 0x00003000019c7983 */ /* 0x000f280000300800 */
[----:B------:R0:W-:Y:S04]  /*27910*/  STL [R1+0xc4], R0 ;  /* 0x0000c40001007387 */ /* 0x0001e80000100800 */
[----:B------:R-:W4:Y:S01]  /*27920*/  LDL.LU R155, [R1+0x2c] ;  /* 0x00002c00019b7983 */ /* 0x000f220000300800 */
[----:B------:R-:W-:-:S03]  /*27930*/  FMUL R10, R152, 0.25 ;  /* 0x3e800000980a7820 */ /* 0x000fc60000400000 */
[----:B------:R-:W4:Y:S01]  /*27940*/  LDL.LU R154, [R1+0x28] ;  /* 0x00002800019a7983 */ /* 0x000f220000300800 */
[----:B-1----:R-:W-:Y:S01]  /*27950*/  FMUL R9, R17, 0.25 ;  /* 0x3e80000011097820 */ /* 0x002fe20000400000 */
[----:B0-----:R-:W-:Y:S02]  /*27960*/  FSEL R0, R6, R163, P0 ;  /* 0x000000a306007208 */ /* 0x001fe40000000000 */
[----:B------:R-:W4:Y:S01]  /*27970*/  LDL.LU R153, [R1+0x24] ;  /* 0x0000240001997983 */ /* 0x000f220000300800 */
[----:B------:R-:W-:Y:S01]  /*27980*/  FSEL R10, R10, R152, P1 ;  /* 0x000000980a0a7208 */ /* 0x000fe20000800000 */
[----:B------:R-:W-:Y:S02]  /*27990*/  FMUL R8, R16, 0.25 ;  /* 0x3e80000010087820 */ /* 0x000fe40000400000 */
[----:B------:R0:W-:Y:S01]  /*279a0*/  STL [R1+0xbc], R0 ;  /* 0x0000bc0001007387 */ /* 0x0001e20000100800 */
[----:B------:R-:W-:Y:S02]  /*279b0*/  FMUL R7, R15, 0.25 ;  /* 0x3e8000000f077820 */ /* 0x000fe40000400000 */
[----:B------:R-:W-:Y:S01]  /*279c0*/  FSEL R8, R8, R16, P0 ;  /* 0x0000001008087208 */ /* 0x000fe20000000000 */
[----:B------:R-:W-:Y:S01]  /*279d0*/  FMUL R6, R14, 0.25 ;  /* 0x3e8000000e067820 */ /* 0x000fe20000400000 */
[----:B0-----:R-:W-:Y:S01]  /*279e0*/  FSEL R0, R9, R17, P1 ;  /* 0x0000001109007208 */ /* 0x001fe20000800000 */
        /* <DEDUP_REMOVED lines=23> */
[----:B------:R1:W-:Y:S01]  /*27b60*/  STL [R1+0x9c], R8 ;  /* 0x00009c0801007387 */ /* 0x0003e20000100800 */
[----:B0-----:R-:W-:Y:S01]  /*27b70*/  FSEL R0, R6, R158, P1 ;  /* 0x0000009e06007208 */ /* 0x001fe20000800000 */
[----:B------:R-:W-:-:S02]  /*27b80*/  FMUL R10, R157, 0.25 ;  /* 0x3e8000009d0a7820 */ /* 0x000fc40000400000 */
[----:B------:R-:W-:Y:S01]  /*27b90*/  STL [R1+0x98], R7 ;  /* 0x0000980701007387 */ /* 0x000fe20000100800 */
[----:B------:R-:W-:-:S03]  /*27ba0*/  FMUL R9, R156, 0.25 ;  /* 0x3e8000009c097820 */ /* 0x000fc60000400000 */
[----:B------:R0:W-:Y:S02]  /*27bb0*/  STL [R1+0x90], R0 ;  /* 0x0000900001007387 */ /* 0x0001e40000100800 */
[----:B------:R-:W-:Y:S01]  /*27bc0*/  FSEL R9, R9, R156, P0 ;  /* 0x0000009c09097208 */ /* 0x000fe20000000000 */
[----:B-1----:R-:W-:Y:S01]  /*27bd0*/  FMUL R8, R155, 0.25 ;  /* 0x3e8000009b087820 */ /* 0x002fe20000400000 */
[----:B0-----:R-:W-:Y:S01]  /*27be0*/  FSEL R0, R10, R157, P0 ;  /* 0x0000009d0a007208 */ /* 0x001fe20000000000 */
[----:B------:R-:W-:-:S03]  /*27bf0*/  FMUL R7, R154, 0.25 ;  /* 0x3e8000009a077820 */ /* 0x000fc60000400000 */
[----:B------:R-:W-:Y:S01]  /*27c00*/  FSEL R8, R8, R155, P1 ;  /* 0x0000009b08087208 */ /* 0x000fe20000800000 */
[----:B------:R0:W-:Y:S04]  /*27c10*/  STL [R1+0x94], R0 ;  /* 0x0000940001007387 */ /* 0x0001e80000100800 */
[----:B------:R-:W-:Y:S04]  /*27c20*/  STL [R1+0x8c], R9 ;  /* 0x00008c0901007387 */ /* 0x000fe80000100800 */
[----:B------:R-:W2:Y:S01]  /*27c30*/  LDL.LU R166, [R1+0xc] ;  /* 0x00000c0001a67983 */ /* 0x000ea20000300800 */
[----:B0-----:R-:W-:-:S03]  /*27c40*/  FSEL R0, R7, R154, P1 ;  /* 0x0000009a07007208 */ /* 0x001fc60000800000 */
[----:B------:R-:W-:Y:S01]  /*27c50*/  STL [R1+0x88], R8 ;  /* 0x0000880801007387 */ /* 0x000fe20000100800 */
[----:B------:R-:W-:-:S03]  /*27c60*/  FMUL R6, R153, 0.25 ;  /* 0x3e80000099067820 */ /* 0x000fc60000400000 */
[----:B------:R-:W3:Y:S04]  /*27c70*/  LDL.LU R165, [R1+0x4] ;  /* 0x0000040001a57983 */ /* 0x000ee80000300800 */
[----:B------:R0:W-:Y:S04]  /*27c80*/  STL [R1+0x80], R0 ;  /* 0x0000800001007387 */ /* 0x0001e80000100800 */
[----:B------:R-:W4:Y:S04]  /*27c90*/  LDL.LU R164, [R1+0x3fc] ;  /* 0x0003fc0001a47983 */ /* 0x000f280000300800 */
[----:B------:R-:W4:Y:S01]  /*27ca0*/  LDL.LU R163, [R1+0x3f8] ;  /* 0x0003f80001a37983 */ /* 0x000f220000300800 */
[----:B------:R-:W-:Y:S01]  /*27cb0*/  FMUL R10, R152, 0.25 ;  /* 0x3e800000980a7820 */ /* 0x000fe20000400000 */
[----:B0-----:R-:W-:-:S02]  /*27cc0*/  FSEL R0, R6, R153, P0 ;  /* 0x0000009906007208 */ /* 0x001fc40000000000 */
[----:B------:R-:W4:Y:S04]  /*27cd0*/  LDL.LU R162, [R1+0x3f4] ;  /* 0x0003f40001a27983 */ /* 0x000f280000300800 */
[----:B------:R-:W4:Y:S01]  /*27ce0*/  LDL.LU R161, [R1+0x3f0] ;  /* 0x0003f00001a17983 */ /* 0x000f220000300800 */
[----:B------:R-:W-:-:S03]  /*27cf0*/  FMUL R9, R17, 0.25 ;  /* 0x3e80000011097820 */ /* 0x000fc60000400000 */
[----:B------:R-:W4:Y:S04]  /*27d00*/  LDL.LU R160, [R1+0x3ec] ;  /* 0x0003ec0001a07983 */ /* 0x000f280000300800 */
[----:B------:R0:W-:Y:S01]  /*27d10*/  STL [R1+0x84], R0 ;  /* 0x0000840001007387 */ /* 0x0001e20000100800 */
[----:B------:R-:W-:Y:S01]  /*27d20*/  FMUL R8, R16, 0.25 ;  /* 0x3e80000010087820 */ /* 0x000fe20000400000 */
[----:B------:R-:W-:Y:S02]  /*27d30*/  FSEL R9, R9, R17, P1 ;  /* 0x0000001109097208 */ /* 0x000fe40000800000 */
[----:B------:R-:W4:Y:S01]  /*27d40*/  LDL.LU R159, [R1+0x3e8] ;  /* 0x0003e800019f7983 */ /* 0x000f220000300800 */
[----:B------:R-:W-:Y:S01]  /*27d50*/  FMUL R7, R15, 0.25 ;  /* 0x3e8000000f077820 */ /* 0x000fe20000400000 */
[----:B------:R-:W-:-:S02]  /*27d60*/  FSEL R8, R8, R16, P1 ;  /* 0x0000001008087208 */ /* 0x000fc40000800000 */
[----:B------:R-:W4:Y:S01]  /*27d70*/  LDL.LU R158, [R1+0x3e4] ;  /* 0x0003e400019e7983 */ /* 0x000f220000300800 */
[----:B0-----:R-:W-:-:S03]  /*27d80*/  FSEL R0, R10, R152, P0 ;  /* 0x000000980a007208 */ /* 0x001fc60000000000 */
[----:B------:R-:W4:Y:S04]  /*27d90*/  LDL.LU R157, [R1+0x3e0] ;  /* 0x0003e000019d7983 */ /* 0x000f280000300800 */
[----:B------:R0:W-:Y:S04]  /*27da0*/  STL [R1+0x7c], R0 ;  /* 0x00007c0001007387 */ /* 0x0001e80000100800 */
[----:B------:R-:W-:Y:S04]  /*27db0*/  STL [R1+0x78], R9 ;  /* 0x0000780901007387 */ /* 0x000fe80000100800 */
[----:B------:R-:W4:Y:S01]  /*27dc0*/  LDL.LU R156, [R1+0x3dc] ;  /* 0x0003dc00019c7983 */ /* 0x000f220000300800 */
[----:B0-----:R-:W-:-:S03]  /*27dd0*/  FSEL R0, R7, R15, P0 ;  /* 0x0000000f07007208 */ /* 0x001fc60000000000 */
[----:B------:R-:W-:Y:S04]  /*27de0*/  STL [R1+0x70], R8 ;  /* 0x0000700801007387 */ /* 0x000fe80000100800 */
[----:B------:R-:W4:Y:S04]  /*27df0*/  LDL.LU R155, [R1+0x3d8] ;  /* 0x0003d800019b7983 */ /* 0x000f280000300800 */
[----:B------:R0:W-:Y:S04]  /*27e00*/  STL [R1+0x74], R0 ;  /* 0x0000740001007387 */ /* 0x0001e80000100800 */
[----:B------:R-:W4:Y:S01]  /*27e10*/  LDL.LU R154, [R1+0x3d4] ;  /* 0x0003d400019a7983 */ /* 0x000f220000300800 */
[----:B------:R-:W-:-:S03]  /*27e20*/  FMUL R6, R14, 0.25 ;  /* 0x3e8000000e067820 */ /* 0x000fc60000400000 */
[----:B------:R-:W4:Y:S04]  /*27e30*/  LDL.LU R153, [R1+0x3d0] ;  /* 0x0003d00001997983 */ /* 0x000f280000300800 */
[----:B------:R-:W4:Y:S01]  /*27e40*/  LDL.LU R152, [R1+0x3cc] ;  /* 0x0003cc0001987983 */ /* 0x000f220000300800 */
[----:B0-----:R-:W-:-:S03]  /*27e50*/  FSEL R0, R6, R14, P0 ;  /* 0x0000000e06007208 */ /* 0x001fc60000000000 */
[----:B------:R-:W4:Y:S04]  /*27e60*/  LDL.LU R17, [R1+0x3c8] ;  /* 0x0003c80001117983 */ /* 0x000f280000300800 */
        /* <DEDUP_REMOVED lines=8> */
[----:B0-----:R-:W-:-:S03]  /*27ef0*/  FSEL R0, R9, R165, P0 ;  /* 0x000000a509007208 */ /* 0x001fc60000000000 */
[----:B------:R0:W-:Y:S01]  /*27f00*/  STL [R1+0x54], R10 ;  /* 0x0000540a01007387 */ /* 0x0001e20000100800 */
[----:B----4-:R-:W-:Y:S01]  /*27f10*/  FMUL R8, R164, 0.25 ;  /* 0x3e800000a4087820 */ /* 0x010fe20000400000 */
[----:B------:R-:W-:Y:S01]  /*27f20*/  FMUL R7, R163, 0.25 ;  /* 0x3e800000a3077820 */ /* 0x000fe20000400000 */
[----:B------:R-:W-:-:S04]  /*27f30*/  FMUL R6, R162, 0.25 ;  /* 0x3e800000a2067820 */ /* 0x000fc80000400000 */
[----:B------:R-:W-:Y:S01]  /*27f40*/  FSEL R7, R7, R163, P3 ;  /* 0x000000a307077208 */ /* 0x000fe20001800000 */
[----:B------:R1:W-:Y:S01]  /*27f50*/  STL [R1+0x58], R0 ;  /* 0x0000580001007387 */ /* 0x0003e20000100800 */
[----:B0-----:R-:W-:Y:S01]  /*27f60*/  FMUL R10, R161, 0.25 ;  /* 0x3e800000a10a7820 */ /* 0x001fe20000400000 */
[----:B------:R-:W-:Y:S01]  /*27f70*/  FSEL R112, R8, R164, P3 ;  /* 0x000000a408707208 */ /* 0x000fe20001800000 */
[----:B------:R-:W-:Y:S01]  /*27f80*/  FMUL R9, R160, 0.25 ;  /* 0x3e800000a0097820 */ /* 0x000fe20000400000 */
[----:B-1----:R-:W-:Y:S01]  /*27f90*/  FSEL R0, R6, R162, P2 ;  /* 0x000000a206007208 */ /* 0x002fe20001000000 */
[----:B------:R0:W-:Y:S01]  /*27fa0*/  STL [R1+0x60], R7 ;  /* 0x0000600701007387 */ /* 0x0001e20000100800 */
[----:B------:R-:W-:Y:S01]  /*27fb0*/  FSEL R10, R10, R161, P2 ;  /* 0x000000a10a0a7208 */ /* 0x000fe20001000000 */
[----:B------:R-:W-:Y:S02]  /*27fc0*/  FMUL R8, R159, 0.25 ;  /* 0x3e8000009f087820 */ /* 0x000fe40000400000 */
[----:B------:R1:W-:Y:S03]  /*27fd0*/  STL [R1+0x64], R0 ;  /* 0x0000640001007387 */ /* 0x0003e60000100800 */
[----:B------:R-:W-:Y:S01]  /*27fe0*/  FSEL R8, R8, R159, P3 ;  /* 0x0000009f08087208 */ /* 0x000fe20001800000 */
[----:B0-----:R-:W-:Y:S01]  /*27ff0*/  FMUL R7, R158, 0.25 ;  /* 0x3e8000009e077820 */ /* 0x001fe20000400000 */
[----:B------:R-:W-:Y:S01]  /*28000*/  FMUL R6, R157, 0.25 ;  /* 0x3e8000009d067820 */ /* 0x000fe20000400000 */
[----:B-1----:R-:W-:Y:S01]  /*28010*/  FSEL R0, R9, R160, P3 ;  /* 0x000000a009007208 */ /* 0x002fe20001800000 */
[----:B------:R0:W-:Y:S02]  /*28020*/  STL [R1+0x5c], R10 ;  /* 0x00005c0a01007387 */ /* 0x0001e40000100800 */
[----:B------:R-:W-:-:S02]  /*28030*/  FSEL R7, R7, R158, P2 ;  /* 0x0000009e07077208 */ /* 0x000fc40001000000 */
[----:B------:R1:W-:Y:S04]  /*28040*/  STL [R1+0x50], R0 ;  /* 0x0000500001007387 */ /* 0x0003e80000100800 */
[----:B------:R2:W-:Y:S01]  /*28050*/  STL [R1+0x48], R8 ;  /* 0x0000480801007387 */ /* 0x0005e20000100800 */
[----:B0-----:R-:W-:Y:S01]  /*28060*/  FMUL R10, R156, 0.25 ;  /* 0x3e8000009c0a7820 */ /* 0x001fe20000400000 */
[----:B-1----:R-:W-:Y:S01]  /*28070*/  FSEL R0, R6, R157, P2 ;  /* 0x0000009d06007208 */ /* 0x002fe20001000000 */
[----:B------:R-:W-:Y:S01]  /*28080*/  FMUL R9, R155, 0.25 ;  /* 0x3e8000009b097820 */ /* 0x000fe20000400000 */
[----:B------:R0:W-:Y:S02]  /*28090*/  STL [R1+0x4c], R7 ;  /* 0x00004c0701007387 */ /* 0x0001e40000100800 */
[----:B------:R-:W-:-:S02]  /*280a0*/  FSEL R10, R10, R156, P3 ;  /* 0x0000009c0a0a7208 */ /* 0x000fc40001800000 */
[----:B------:R1:W-:Y:S01]  /*280b0*/  STL [R1+0x44], R0 ;  /* 0x0000440001007387 */ /* 0x0003e20000100800 */
[----:B--2---:R-:W-:-:S03]  /*280c0*/  FMUL R8, R154, 0.25 ;  /* 0x3e8000009a087820 */ /* 0x004fc60000400000 */
[----:B------:R-:W-:Y:S01]  /*280d0*/  STL [R1+0x40], R10 ;  /* 0x0000400a01007387 */ /* 0x000fe20000100800 */
[----:B0-----:R-:W-:Y:S01]  /*280e0*/  FMUL R7, R153, 0.25 ;  /* 0x3e80000099077820 */ /* 0x001fe20000400000 */
[----:B------:R-:W-:Y:S02]  /*280f0*/  FSEL R8, R8, R154, P2 ;  /* 0x0000009a08087208 */ /* 0x000fe40001000000 */
[----:B-1----:R-:W-:Y:S01]  /*28100*/  FSEL R0, R9, R155, P3 ;  /* 0x0000009b09007208 */ /* 0x002fe20001800000 */
[----:B------:R-:W-:Y:S01]  /*28110*/  FMUL R6, R152, 0.25 ;  /* 0x3e80000098067820 */ /* 0x000fe20000400000 */
[----:B------:R-:W-:-:S03]  /*28120*/  FSEL R7, R7, R153, P2 ;  /* 0x0000009907077208 */ /* 0x000fc60001000000 */
[----:B------:R0:W-:Y:S01]  /*28130*/  STL [R1+0x38], R0 ;  /* 0x0000380001007387 */ /* 0x0001e20000100800 */
[----:B------:R-:W-:-:S03]  /*28140*/  FMUL R9, R17, 0.25 ;  /* 0x3e80000011097820 */ /* 0x000fc60000400000 */
[----:B------:R1:W-:Y:S01]  /*28150*/  STL [R1+0x3c], R8 ;  /* 0x00003c0801007387 */ /* 0x0003e20000100800 */
[----:B0-----:R-:W-:Y:S01]  /*28160*/  FSEL R0, R6, R152, P3 ;  /* 0x0000009806007208 */ /* 0x001fe20001800000 */
[----:B-1----:R-:W-:Y:S02]  /*28170*/  FMUL R8, R16, 0.25 ;  /* 0x3e80000010087820 */ /* 0x002fe40000400000 */
[----:B------:R0:W-:Y:S04]  /*28180*/  STL [R1+0x34], R7 ;  /* 0x0000340701007387 */ /* 0x0001e80000100800 */
[----:B------:R1:W-:Y:S01]  /*28190*/  STL [R1+0x30], R0 ;  /* 0x0000300001007387 */ /* 0x0003e20000100800 */
[----:B------:R-:W-:Y:S01]  /*281a0*/  FSEL R252, R8, R16, P2 ;  /* 0x0000001008fc7208 */ /* 0x000fe20001000000 */
[----:B0-----:R-:W-:Y:S01]  /*281b0*/  FMUL R7, R15, 0.25 ;  /* 0x3e8000000f077820 */ /* 0x001fe20000400000 */
[----:B-1----:R-:W-:-:S03]  /*281c0*/  FSEL R0, R9, R17, P3 ;  /* 0x0000001109007208 */ /* 0x002fc60001800000 */
[----:B------:R-:W-:Y:S01]  /*281d0*/  STL [R1+0xdb4], R252 ;  /* 0x000db4fc01007387 */ /* 0x000fe20000100800 */
[----:B------:R-:W-:-:S03]  /*281e0*/  FMUL R6, R14, 0.25 ;  /* 0x3e8000000e067820 */ /* 0x000fc60000400000 */
[----:B------:R0:W-:Y:S02]  /*281f0*/  STL [R1+0x28], R0 ;  /* 0x0000280001007387 */ /* 0x0001e40000100800 */
[----:B0-----:R-:W-:-:S05]  /*28200*/  FSEL R0, R7, R15, P2 ;  /* 0x0000000f07007208 */ /* 0x001fca0001000000 */
[----:B------:R0:W-:Y:S04]  /*28210*/  STL [R1+0xdb0], R0 ;  /* 0x000db00001007387 */ /* 0x0001e80000100800 */
[----:B------:R-:W2:Y:S04]  /*28220*/  LDL.LU R151, [R1+0x3b4] ;  /* 0x0003b40001977983 */ /* 0x000ea80000300800 */
[----:B------:R-:W3:Y:S01]  /*28230*/  LDL.LU R18, [R1+0x3b0] ;  /* 0x0003b00001127983 */ /* 0x000ee20000300800 */
[----:B0-----:R-:W-:-:S05]  /*28240*/  FSEL R0, R6, R14, P3 ;  /* 0x0000000e06007208 */ /* 0x001fca0001800000 */
[----:B------:R-:W-:Y:S04]  /*28250*/  STL [R1+0x20], R0 ;  /* 0x0000200001007387 */ /* 0x000fe80000100800 */
        /* <DEDUP_REMOVED lines=107> */
[----:B------:R-:W4:Y:S01]  /*28910*/  LDL.LU R152, [R1+0x200] ;  /* 0x0002000001987983 */ /* 0x000f220000300800 */
[----:B------:R-:W-:Y:S01]  /*28920*/  FMUL R249, R248, 0.25 ;  /* 0x3e800000f8f97820 */ /* 0x000fe20000400000 */
[----:B--2---:R-:W-:Y:S01]  /*28930*/  FMUL R251, R151, 0.25 ;  /* 0x3e80000097fb7820 */ /* 0x004fe20000400000 */
[----:B---3--:R-:W-:-:S03]  /*28940*/  FMUL R7, R11, 0.25 ;  /* 0x3e8000000b077820 */ /* 0x008fc60000400000 */
[----:B------:R-:W-:Y:S01]  /*28950*/  FSEL R249, R249, R248, P3 ;  /* 0x000000f8f9f97208 */ /* 0x000fe20001800000 */
[----:B----4-:R-:W-:Y:S01]  /*28960*/  FMUL R248, R244, 0.25 ;  /* 0x3e800000f4f87820 */ /* 0x010fe20000400000 */
[----:B------:R-:W-:Y:S01]  /*28970*/  FMUL R250, R18, 0.25 ;  /* 0x3e80000012fa7820 */ /* 0x000fe20000400000 */
[----:B------:R-:W-:Y:S01]  /*28980*/  FMUL R6, R12, 0.25 ;  /* 0x3e8000000c067820 */ /* 0x000fe20000400000 */
[----:B------:R-:W-:Y:S01]  /*28990*/  FMUL R9, R16, 0.25 ;  /* 0x3e80000010097820 */ /* 0x000fe20000400000 */
[----:B------:R-:W-:Y:S01]  /*289a0*/  FSEL R251, R251, R151, P2 ;  /* 0x00000097fbfb7208 */ /* 0x000fe20001000000 */
        /* <DEDUP_REMOVED lines=8> */
[----:B------:R0:W-:Y:S01]  /*28a30*/  STL [R1+0xddc], R249 ;  /* 0x000ddcf901007387 */ /* 0x0001e20000100800 */
[----:B------:R-:W-:Y:S01]  /*28a40*/  FSEL R9, R9, R16, P3 ;  /* 0x0000001009097208 */ /* 0x000fe20001800000 */
[----:B------:R-:W-:Y:S01]  /*28a50*/  FMUL R16, R17, 0.25 ;  /* 0x3e80000011107820 */ /* 0x000fe20000400000 */
[----:B------:R-:W-:Y:S01]  /*28a60*/  FSEL R244, R244, R13, P2 ;  /* 0x0000000df4f47208 */ /* 0x000fe20001000000 */
[----:B------:R-:W-:Y:S01]  /*28a70*/  STL [R1+0xdb8], R251 ;  /* 0x000db8fb01007387 */ /* 0x000fe20000100800 */
[----:B------:R-:W-:Y:S01]  /*28a80*/  FSEL R10, R10, R15, P2 ;  /* 0x0000000f0a0a7208 */ /* 0x000fe20001000000 */
[----:B------:R-:W-:Y:S01]  /*28a90*/  FMUL R12, R184, 0.25 ;  /* 0x3e800000b80c7820 */ /* 0x000fe20000400000 */
[----:B------:R-:W-:Y:S01]  /*28aa0*/  FSEL R8, R8, R185, P3 ;  /* 0x000000b908087208 */ /* 0x000fe20001800000 */
[----:B------:R-:W-:Y:S01]  /*28ab0*/  STL [R1+0xdac], R250 ;  /* 0x000dacfa01007387 */ /* 0x000fe20000100800 */
[----:B------:R-:W-:Y:S01]  /*28ac0*/  FSEL R11, R11, R14, P2 ;  /* 0x0000000e0b0b7208 */ /* 0x000fe20001000000 */
[----:B------:R-:W-:Y:S01]  /*28ad0*/  FMUL R13, R21, 0.25 ;  /* 0x3e800000150d7820 */ /* 0x000fe20000400000 */
[----:B------:R-:W-:Y:S01]  /*28ae0*/  FMUL R15, R19, 0.25 ;  /* 0x3e800000130f7820 */ /* 0x000fe20000400000 */
[----:B------:R-:W-:Y:S01]  /*28af0*/  STL [R1+0xde0], R6 ;  /* 0x000de00601007387 */ /* 0x000fe20000100800 */
[----:B------:R-:W-:Y:S01]  /*28b00*/  FMUL R14, R20, 0.25 ;  /* 0x3e800000140e7820 */ /* 0x000fe20000400000 */
[----:B------:R-:W-:Y:S01]  /*28b10*/  FSEL R16, R16, R17, P3 ;  /* 0x0000001110107208 */ /* 0x000fe20001800000 */
[----:B------:R-:W-:Y:S01]  /*28b20*/  FMUL R18, R22, 0.25 ;  /* 0x3e80000016127820 */ /* 0x000fe20000400000 */
[----:B------:R-:W-:Y:S01]  /*28b30*/  STL [R1+0xde4], R7 ;  /* 0x000de40701007387 */ /* 0x000fe20000100800 */
[----:B------:R-:W-:Y:S01]  /*28b40*/  FSEL R12, R12, R184, P3 ;  /* 0x000000b80c0c7208 */ /* 0x000fe20001800000 */
[----:B------:R-:W-:-:S02]  /*28b50*/  FMUL R17, R23, 0.25 ;  /* 0x3e80000017117820 */ /* 0x000fc40000400000 */
[----:B------:R-:W-:Y:S01]  /*28b60*/  STL [R1+0xda8], R248 ;  /* 0x000da8f801007387 */ /* 0x000fe20000100800 */
[----:B------:R-:W-:Y:S02]  /*28b70*/  FSEL R13, R13, R21, P3 ;  /* 0x000000150d0d7208 */ /* 0x000fe40001800000 */
[----:B------:R-:W-:Y:S01]  /*28b80*/  FSEL R15, R15, R19, P2 ;  /* 0x000000130f0f7208 */ /* 0x000fe20001000000 */
[----:B------:R-:W-:Y:S01]  /*28b90*/  STL [R1+0xdbc], R244 ;  /* 0x000dbcf401007387 */ /* 0x000fe20000100800 */
[----:B------:R-:W-:Y:S01]  /*28ba0*/  FSEL R14, R14, R20, P2 ;  /* 0x000000140e0e7208 */ /* 0x000fe20001000000 */
[----:B------:R-:W-:Y:S02]  /*28bb0*/  FMUL R19, R247, 0.25 ;  /* 0x3e800000f7137820 */ /* 0x000fe40000400000 */
[----:B------:R-:W-:Y:S01]  /*28bc0*/  STL [R1+0xde8], R8 ;  /* 0x000de80801007387 */ /* 0x000fe20000100800 */
[----:B------:R-:W-:Y:S01]  /*28bd0*/  FMUL R20, R246, 0.25 ;  /* 0x3e800000f6147820 */ /* 0x000fe20000400000 */
[----:B------:R-:W-:-:S02]  /*28be0*/  FMUL R21, R245, 0.25 ;  /* 0x3e800000f5157820 */ /* 0x000fc40000400000 */
[----:B------:R-:W-:Y:S01]  /*28bf0*/  STL [R1+0xdec], R9 ;  /* 0x000dec0901007387 */ /* 0x000fe20000100800 */
[----:B------:R-:W-:Y:S01]  /*28c00*/  FSEL R18, R18, R22, P2 ;  /* 0x0000001612127208 */ /* 0x000fe20001000000 */
[----:B------:R-:W-:Y:S02]  /*28c10*/  FMUL R22, R243, 0.25 ;  /* 0x3e800000f3167820 */ /* 0x000fe40000400000 */
[----:B------:R-:W-:Y:S01]  /*28c20*/  STL [R1+0xdc0], R10 ;  /* 0x000dc00a01007387 */ /* 0x000fe20000100800 */
[----:B------:R-:W-:Y:S01]  /*28c30*/  FSEL R17, R17, R23, P3 ;  /* 0x0000001711117208 */ /* 0x000fe20001800000 */
[----:B------:R-:W-:Y:S02]  /*28c40*/  FMUL R23, R242, 0.25 ;  /* 0x3e800000f2177820 */ /* 0x000fe40000400000 */
[----:B------:R1:W-:Y:S01]  /*28c50*/  STL [R1+0xdc4], R11 ;  /* 0x000dc40b01007387 */ /* 0x0003e20000100800 */
[----:B------:R-:W-:Y:S01]  /*28c60*/  FSEL R19, R19, R247, P2 ;  /* 0x000000f713137208 */ /* 0x000fe20001000000 */
[----:B------:R-:W-:-:S02]  /*28c70*/  FMUL R24, R241, 0.25 ;  /* 0x3e800000f1187820 */ /* 0x000fc40000400000 */
[----:B------:R-:W-:Y:S01]  /*28c80*/  STL [R1+0xdf0], R12 ;  /* 0x000df00c01007387 */ /* 0x000fe20000100800 */
[----:B------:R-:W-:Y:S01]  /*28c90*/  FSEL R20, R20, R246, P3 ;  /* 0x000000f614147208 */ /* 0x000fe20001800000 */
[----:B------:R-:W-:Y:S02]  /*28ca0*/  FMUL R25, R240, 0.25 ;  /* 0x3e800000f0197820 */ /* 0x000fe40000400000 */
[----:B------:R-:W-:Y:S01]  /*28cb0*/  STL [R1+0xdf4], R13 ;  /* 0x000df40d01007387 */ /* 0x000fe20000100800 */
[----:B------:R-:W-:Y:S01]  /*28cc0*/  FSEL R21, R21, R245, P3 ;  /* 0x000000f515157208 */ /* 0x000fe20001800000 */
[----:B------:R-:W-:Y:S02]  /*28cd0*/  FMUL R26, R239, 0.25 ;  /* 0x3e800000ef1a7820 */ /* 0x000fe40000400000 */
[----:B------:R-:W-:Y:S01]  /*28ce0*/  STL [R1+0xdc8], R14 ;  /* 0x000dc80e01007387 */ /* 0x000fe20000100800 */
        /* <DEDUP_REMOVED lines=252> */
[----:B------:R-:W-:-:S03]  /*29cb0*/  FSEL R106, R106, R157, P2 ;  /* 0x0000009d6a6a7208 */ /* 0x000fc60001000000 */
        /* <DEDUP_REMOVED lines=16> */
[----:B------:R-:W2:Y:S04]  /*29dc0*/  LDL.LU R122, [R1+0x5fc] ;  /* 0x0005fc00017a7983 */ /* 0x000ea80000300800 */
[----:B------:R-:W3:Y:S04]  /*29dd0*/  LDL.LU R123, [R1+0x5f8] ;  /* 0x0005f800017b7983 */ /* 0x000ee80000300800 */
[----:B------:R-:W4:Y:S04]  /*29de0*/  LDL.LU R124, [R1+0x5f4] ;  /* 0x0005f400017c7983 */ /* 0x000f280000300800 */
[----:B------:R-:W2:Y:S04]  /*29df0*/  LDL.LU R125, [R1+0x5f0] ;  /* 0x0005f000017d7983 */ /* 0x000ea80000300800 */
[----:B------:R-:W3:Y:S04]  /*29e00*/  LDL.LU R126, [R1+0x5ec] ;  /* 0x0005ec00017e7983 */ /* 0x000ee80000300800 */
        /* <DEDUP_REMOVED lines=25> */
[----:B------:R-:W-:-:S03]  /*29fa0*/  FMUL R111, R152, 0.25 ;  /* 0x3e800000986f7820 */ /* 0x000fc60000400000 */
[----:B------:R-:W2:Y:S04]  /*29fb0*/  LDL.LU R185, [R1+0x584] ;  /* 0x0005840001b97983 */ /* 0x000ea80000300800 */
[----:B------:R-:W2:Y:S04]  /*29fc0*/  LDL.LU R184, [R1+0x580] ;  /* 0x0005800001b87983 */ /* 0x000ea80000300800 */
[----:B------:R-:W2:Y:S04]  /*29fd0*/  LDL.LU R247, [R1+0x57c] ;  /* 0x00057c0001f77983 */ /* 0x000ea80000300800 */
[----:B------:R-:W2:Y:S04]  /*29fe0*/  LDL.LU R246, [R1+0x578] ;  /* 0x0005780001f67983 */ /* 0x000ea80000300800 */
[----:B------:R-:W2:Y:S01]  /*29ff0*/  LDL.LU R245, [R1+0x574] ;  /* 0x0005740001f57983 */ /* 0x000ea20000300800 */
[----:B------:R-:W-:-:S03]  /*2a000*/  FSEL R111, R111, R152, P2 ;  /* 0x000000986f6f7208 */ /* 0x000fc60001000000 */
        /* <DEDUP_REMOVED lines=90> */
[----:B0-----:R-:W2:Y:S01]  /*2a5b0*/  LDL.LU R249, [R1+0x404] ;  /* 0x0004040001f97983 */ /* 0x001ea20000300800 */
[----:B----4-:R-:W-:Y:S01]  /*2a5c0*/  FMUL R114, R124, 0.25 ;  /* 0x3e8000007c727820 */ /* 0x010fe20000400000 */
[----:B---3--:R-:W-:-:S04]  /*2a5d0*/  FMUL R118, R126, 0.25 ;  /* 0x3e8000007e767820 */ /* 0x008fc80000400000 */
[----:B------:R-:W-:Y:S01]  /*2a5e0*/  FSEL R114, R114, R124, P2 ;  /* 0x0000007c72727208 */ /* 0x000fe20001000000 */
[----:B--2---:R-:W-:Y:S01]  /*2a5f0*/  FMUL R124, R136, 0.25 ;  /* 0x3e800000887c7820 */ /* 0x004fe20000400000 */
[----:B------:R-:W-:Y:S01]  /*2a600*/  FSEL R118, R118, R126, P3 ;  /* 0x0000007e76767208 */ /* 0x000fe20001800000 */
[----:B------:R-:W-:Y:S01]  /*2a610*/  FMUL R126, R134, 0.25 ;  /* 0x3e800000867e7820 */ /* 0x000fe20000400000 */
[----:B------:R-:W-:Y:S02]  /*2a620*/  FMUL R115, R125, 0.25 ;  /* 0x3e8000007d737820 */ /* 0x000fe40000400000 */
        /* <DEDUP_REMOVED lines=50> */
[----:B------:R-:W-:-:S02]  /*2a950*/  FSEL R141, R141, R184, P2 ;  /* 0x000000b88d8d7208 */ /* 0x000fc40001000000 */
[----:B------:R-:W-:Y:S01]  /*2a960*/  FSEL R167, R167, R168, P3 ;  /* 0x000000a8a7a77208 */ /* 0x000fe20001800000 */
[----:B------:R-:W-:Y:S01]  /*2a970*/  FMUL R168, R173, 0.25 ;  /* 0x3e800000ada87820 */ /* 0x000fe20000400000 */
[----:B------:R-:W-:Y:S01]  /*2a980*/  FMUL R119, R127, 0.25 ;  /* 0x3e8000007f777820 */ /* 0x000fe20000400000 */
[----:B------:R-:W-:Y:S01]  /*2a990*/  FSEL R178, R178, R176, P3 ;  /* 0x000000b0b2b27208 */ /* 0x000fe20001800000 */
[----:B------:R-:W-:Y:S01]  /*2a9a0*/  FMUL R176, R187, 0.25 ;  /* 0x3e800000bbb07820 */ /* 0x000fe20000400000 */
[----:B------:R-:W-:Y:S02]  /*2a9b0*/  FSEL R140, R140, R185, P2 ;  /* 0x000000b98c8c7208 */ /* 0x000fe40001000000 */
[----:B------:R-:W-:Y:S01]  /*2a9c0*/  FSEL R170, R170, R175, P3 ;  /* 0x000000afaaaa7208 */ /* 0x000fe20001800000 */
[----:B------:R-:W-:Y:S01]  /*2a9d0*/  FMUL R175, R182, 0.25 ;  /* 0x3e800000b6af7820 */ /* 0x000fe20000400000 */
[----:B------:R-:W-:Y:S01]  /*2a9e0*/  FSEL R168, R168, R173, P2 ;  /* 0x000000ada8a87208 */ /* 0x000fe20001000000 */
[----:B------:R-:W-:Y:S01]  /*2a9f0*/  FMUL R173, R177, 0.25 ;  /* 0x3e800000b1ad7820 */ /* 0x000fe20000400000 */
[----:B------:R-:W-:Y:S01]  /*2aa00*/  FSEL R119, R119, R127, P3 ;  /* 0x0000007f77777208 */ /* 0x000fe20001800000 */
[----:B------:R-:W-:Y:S01]  /*2aa10*/  FMUL R121, R133, 0.25 ;  /* 0x3e80000085797820 */ /* 0x000fe20000400000 */
[----:B------:R-:W-:Y:S01]  /*2aa20*/  FMUL R127, R135, 0.25 ;  /* 0x3e800000877f7820 */ /* 0x000fe20000400000 */
[----:B------:R-:W-:-:S02]  /*2aa30*/  FSEL R176, R176, R187, P2 ;  /* 0x000000bbb0b07208 */ /* 0x000fc40001000000 */
[----:B------:R-:W-:Y:S01]  /*2aa40*/  FSEL R175, R175, R182, P3 ;  /* 0x000000b6afaf7208 */ /* 0x000fe20001800000 */
[----:B------:R-:W-:Y:S01]  /*2aa50*/  FMUL R182, R181, 0.25 ;  /* 0x3e800000b5b67820 */ /* 0x000fe20000400000 */
[----:B------:R-:W-:Y:S01]  /*2aa60*/  FSEL R173, R173, R177, P2 ;  /* 0x000000b1adad7208 */ /* 0x000fe20001000000 */
[----:B------:R-:W-:Y:S01]  /*2aa70*/  FMUL R177, R186, 0.25 ;  /* 0x3e800000bab17820 */ /* 0x000fe20000400000 */
[----:B------:R-:W-:Y:S01]  /*2aa80*/  FSEL R121, R121, R133, P2 ;  /* 0x0000008579797208 */ /* 0x000fe20001000000 */
[----:B------:R-:W-:Y:S01]  /*2aa90*/  FMUL R184, R188, 0.25 ;  /* 0x3e800000bcb87820 */ /* 0x000fe20000400000 */
[----:B------:R-:W-:-:S04]  /*2aaa0*/  FMUL R185, R198, 0.25 ;  /* 0x3e800000c6b97820 */ /* 0x000fc80000400000 */
[----:B------:R-:W-:Y:S01]  /*2aab0*/  FSEL R184, R184, R188, P2 ;  /* 0x000000bcb8b87208 */ /* 0x000fe20001000000 */
[----:B------:R-:W-:Y:S01]  /*2aac0*/  FMUL R187, R189, 0.25 ;  /* 0x3e800000bdbb7820 */ /* 0x000fe20000400000 */
[----:B------:R-:W-:Y:S01]  /*2aad0*/  FSEL R185, R185, R198, P2 ;  /* 0x000000c6b9b97208 */ /* 0x000fe20001000000 */
[----:B------:R-:W-:Y:S01]  /*2aae0*/  FMUL R188, R193, 0.25 ;  /* 0x3e800000c1bc7820 */ /* 0x000fe20000400000 */
[----:B------:R-:W-:Y:S01]  /*2aaf0*/  FSEL R127, R127, R135, P3 ;  /* 0x000000877f7f7208 */ /* 0x000fe20001800000 */
[----:B------:R-:W-:-:S03]  /*2ab00*/  FMUL R133, R145, 0.25 ;  /* 0x3e80000091857820 */ /* 0x000fc60000400000 */
        /* <DEDUP_REMOVED lines=10> */
[----:B------:R-:W-:-:S04]  /*2abb0*/  FMUL R198, R196, 0.25 ;  /* 0x3e800000c4c67820 */ /* 0x000fc80000400000 */
[----:B------:R-:W-:Y:S02]  /*2abc0*/  FSEL R193, R193, R197, P2 ;  /* 0x000000c5c1c17208 */ /* 0x000fe40001000000 */
[----:B------:R-:W-:Y:S01]  /*2abd0*/  FSEL R198, R198, R196, P3 ;  /* 0x000000c4c6c67208 */ /* 0x000fe20001800000 */
[----:B------:R-:W-:Y:S01]  /*2abe0*/  FMUL R196, R206, 0.25 ;  /* 0x3e800000cec47820 */ /* 0x000fe20000400000 */
[----:B------:R-:W-:Y:S01]  /*2abf0*/  FSEL R135, R135, R143, P3 ;  /* 0x0000008f87877208 */ /* 0x000fe20001800000 */
[----:B------:R-:W-:Y:S01]  /*2ac00*/  FMUL R145, R158, 0.25 ;  /* 0x3e8000009e917820 */ /* 0x000fe20000400000 */
[----:B------:R-:W-:Y:S01]  /*2ac10*/  FMUL R197, R204, 0.25 ;  /* 0x3e800000ccc57820 */ /* 0x000fe20000400000 */
        /* <DEDUP_REMOVED lines=17> */
[----:B------:R-:W-:-:S02]  /*2ad30*/  FMUL R194, R203, 0.25 ;  /* 0x3e800000cbc27820 */ /* 0x000fc40000400000 */
[----:B------:R-:W-:Y:S01]  /*2ad40*/  FSEL R206, R206, R209, P3 ;  /* 0x000000d1cece7208 */ /* 0x000fe20001800000 */
        /* <DEDUP_REMOVED lines=16> */
[----:B------:R-:W-:-:S02]  /*2ae50*/  FSEL R205, R205, R218, P2 ;  /* 0x000000dacdcd7208 */ /* 0x000fc40001000000 */
        /* <DEDUP_REMOVED lines=48> */
[----:B------:R-:W-:Y:S01]  /*2b160*/  MOV R252, R112 ;  /* 0x0000007000fc7202 */ /* 0x000fe20000000f00 */
        /* <DEDUP_REMOVED lines=30> */
[----:B------:R-:W-:Y:S01]  /*2b350*/  FMUL R235, R2, 8388608 ;  /* 0x4b00000002eb7820 */ /* 0x000fe20000400000 */
[----:B------:R-:W-:Y:S01]  /*2b360*/  FSEL R222, R222, R221, P3 ;  /* 0x000000dddede7208 */ /* 0x000fe20001800000 */
[----:B------:R-:W-:Y:S01]  /*2b370*/  FMUL R221, R230, 0.25 ;  /* 0x3e800000e6dd7820 */ /* 0x000fe20000400000 */
[----:B------:R-:W-:Y:S01]  /*2b380*/  FSEL R233, R233, R236, P2 ;  /* 0x000000ece9e97208 */ /* 0x000fe20001000000 */
[----:B------:R-:W-:Y:S01]  /*2b390*/  FMUL R236, R3, 8388608 ;  /* 0x4b00000003ec7820 */ /* 0x000fe20000400000 */
[----:B------:R-:W-:Y:S01]  /*2b3a0*/  FSETP.GEU.AND P5, PT, R2, 1.175494350822287508e-38, PT ;  /* 0x008000000200780b */ /* 0x000fe20003fae000 */
[----:B------:R-:W-:Y:S01]  /*2b3b0*/  FMUL R113, R123, 0.25 ;  /* 0x3e8000007b717820 */ /* 0x000fe20000400000 */
[----:B------:R-:W-:Y:S01]  /*2b3c0*/  FSEL R243, R243, R237, P3 ;  /* 0x000000edf3f37208 */ /* 0x000fe20001800000 */
[----:B------:R-:W-:Y:S01]  /*2b3d0*/  FMUL R237, R4, 8388608 ;  /* 0x4b00000004ed7820 */ /* 0x000fe20000400000 */
[----:B------:R-:W-:Y:S01]  /*2b3e0*/  FSEL R122, R122, R130, P3 ;  /* 0x000000827a7a7208 */ /* 0x000fe20001800000 */
[----:B------:R-:W-:Y:S01]  /*2b3f0*/  FMUL R130, R138, 0.25 ;  /* 0x3e8000008a827820 */ /* 0x000fe20000400000 */
[----:B------:R-:W-:Y:S01]  /*2b400*/  FSEL R183, R183, R180, P3 ;  /* 0x000000b4b7b77208 */ /* 0x000fe20001800000 */
[----:B------:R-:W-:Y:S01]  /*2b410*/  FMUL R180, R242, 0.25 ;  /* 0x3e800000f2b47820 */ /* 0x000fe20000400000 */
[----:B------:R-:W-:-:S02]  /*2b420*/  FSETP.GEU.AND P6, PT, R3, 1.175494350822287508e-38, PT ;  /* 0x008000000300780b */ /* 0x000fc40003fce000 */
[----:B------:R-:W-:Y:S01]  /*2b430*/  FSEL R225, R225, R241, P2 ;  /* 0x000000f1e1e17208 */ /* 0x000fe20001000000 */
[----:B------:R-:W-:Y:S01]  /*2b440*/  FMUL R241, R238, 0.25 ;  /* 0x3e800000eef17820 */ /* 0x000fe20000400000 */
[----:B------:R-:W-:Y:S01]  /*2b450*/  FSEL R245, R245, R232, P3 ;  /* 0x000000e8f5f57208 */ /* 0x000fe20001800000 */
[----:B------:R-:W-:Y:S01]  /*2b460*/  FMUL R232, R5, 8388608 ;  /* 0x4b00000005e87820 */ /* 0x000fe20000400000 */
[----:B------:R-:W-:Y:S02]  /*2b470*/  FSETP.GEU.AND P4, PT, R4, 1.175494350822287508e-38, PT ;  /* 0x008000000400780b */ /* 0x000fe40003f8e000 */
[----:B------:R-:W-:Y:S01]  /*2b480*/  FSEL R220, R220, R231, P2 ;  /* 0x000000e7dcdc7208 */ /* 0x000fe20001000000 */
[----:B------:R-:W-:Y:S01]  /*2b490*/  FMUL R231, R239, 0.25 ;  /* 0x3e800000efe77820 */ /* 0x000fe20000400000 */
[----:B------:R-:W-:Y:S02]  /*2b4a0*/  FSEL R235, R235, R2, !P5 ;  /* 0x00000002ebeb7208 */ /* 0x000fe40006800000 */
[----:B-1----:R-:W-:-:S02]  /*2b4b0*/  FSEL R11, RZ, -23, P5 ;  /* 0xc1b80000ff0b7808 */ /* 0x002fc40002800000 */
[----:B------:R-:W-:Y:S02]  /*2b4c0*/  FSETP.GEU.AND P5, PT, R5, 1.175494350822287508e-38, PT ;  /* 0x008000000500780b */ /* 0x000fe40003fae000 */
[----:B------:R-:W-:Y:S01]  /*2b4d0*/  FSEL R221, R221, R230, P2 ;  /* 0x000000e6dddd7208 */ /* 0x000fe20001000000 */
[----:B------:R-:W-:Y:S01]  /*2b4e0*/  FMUL R230, R240, 0.25 ;  /* 0x3e800000f0e67820 */ /* 0x000fe20000400000 */
[----:B------:R-:W-:Y:S02]  /*2b4f0*/  FSEL R236, R236, R3, !P6 ;  /* 0x00000003ecec7208 */ /* 0x000fe40007000000 */
[----:B------:R-:W-:Y:S02]  /*2b500*/  FSEL R113, R113, R123, P3 ;  /* 0x0000007b71717208 */ /* 0x000fe40001800000 */
[----:B------:R-:W-:Y:S02]  /*2b510*/  FSEL R237, R237, R4, !P4 ;  /* 0x00000004eded7208 */ /* 0x000fe40006000000 */
[----:B------:R-:W-:Y:S01]  /*2b520*/  FSEL R130, R130, R138, P3 ;  /* 0x0000008a82827208 */ /* 0x000fe20001800000 */
[----:B------:R-:W-:Y:S01]  /*2b530*/  FMUL R138, R146, 0.25 ;  /* 0x3e800000928a7820 */ /* 0x000fe20000400000 */
[----:B------:R-:W-:Y:S01]  /*2b540*/  FSEL R180, R180, R242, P2 ;  /* 0x000000f2b4b47208 */ /* 0x000fe20001000000 */
[----:B------:R-:W-:Y:S01]  /*2b550*/  STL [R1+0xf68], R111 ;  /* 0x000f686f01007387 */ /* 0x000fe20000100800 */
[----:B------:R-:W-:Y:S01]  /*2b560*/  FSEL R241, R241, R238, P3 ;  /* 0x000000eef1f17208 */ /* 0x000fe20001800000 */
[----:B------:R-:W-:Y:S01]  /*2b570*/  FMUL R123, R131, 0.25 ;  /* 0x3e800000837b7820 */ /* 0x000fe20000400000 */
[----:B------:R-:W-:-:S02]  /*2b580*/  FSEL R232, R232, R5, !P5 ;  /* 0x00000005e8e87208 */ /* 0x000fc40006800000 */
[----:B------:R-:W-:Y:S01]  /*2b590*/  IADD3 R242, R235, -0x3f3504f3, RZ ;  /* 0xc0cafb0debf27810 */ /* 0x000fe20007ffe0ff */
[----:B------:R-:W-:Y:S01]  /*2b5a0*/  STL [R1+0xf6c], R112 ;  /* 0x000f6c7001007387 */ /* 0x000fe20000100800 */
[----:B------:R-:W-:Y:S02]  /*2b5b0*/  FSEL R231, R231, R239, P3 ;  /* 0x000000efe7e77208 */ /* 0x000fe40001800000 */
[----:B------:R-:W-:Y:S01]  /*2b5c0*/  IADD3 R238, R236, -0x3f3504f3, RZ ;  /* 0xc0cafb0decee7810 */ /* 0x000fe20007ffe0ff */
[----:B------:R-:W-:Y:S01]  /*2b5d0*/  STL [R1+0xf70], R113 ;  /* 0x000f707101007387 */ /* 0x000fe20000100800 */
[----:B------:R-:W-:Y:S02]  /*2b5e0*/  IADD3 R239, R237, -0x3f3504f3, RZ ;  /* 0xc0cafb0dedef7810 */ /* 0x000fe40007ffe0ff */
[----:B------:R-:W-:Y:S01]  /*2b5f0*/  FSEL R230, R230, R240, P3 ;  /* 0x000000f0e6e67208 */ /* 0x000fe20001800000 */
[----:B------:R-:W-:Y:S01]  /*2b600*/  STL [R1+0xf74], R114 ;  /* 0x000f747201007387 */ /* 0x000fe20000100800 */
[----:B------:R-:W-:-:S02]  /*2b610*/  IADD3 R240, R232, -0x3f3504f3, RZ ;  /* 0xc0cafb0de8f07810 */ /* 0x000fc40007ffe0ff */
[----:B------:R-:W-:Y:S01]  /*2b620*/  LOP3.LUT R242, R242, 0xff800000, RZ, 0xc0, !PT ;  /* 0xff800000f2f27812 */ /* 0x000fe200078ec0ff */
[----:B------:R-:W-:Y:S01]  /*2b630*/  STL [R1+0xf78], R115 ;  /* 0x000f787301007387 */ /* 0x000fe20000100800 */
[----:B------:R-:W-:Y:S01]  /*2b640*/  FSEL R138, R138, R146, P3 ;  /* 0x000000928a8a7208 */ /* 0x000fe20001800000 */
[----:B------:R-:W-:Y:S01]  /*2b650*/  FMUL R146, R247, 0.25 ;  /* 0x3e800000f7927820 */ /* 0x000fe20000400000 */
[----:B------:R-:W-:Y:S01]  /*2b660*/  LOP3.LUT R238, R238, 0xff800000, RZ, 0xc0, !PT ;  /* 0xff800000eeee7812 */ /* 0x000fe200078ec0ff */
[----:B------:R-:W-:Y:S01]  /*2b670*/  STL [R1+0xf7c], R118 ;  /* 0x000f7c7601007387 */ /* 0x000fe20000100800 */
[----:B------:R-:W-:Y:S02]  /*2b680*/  FSEL R123, R123, R131, P3 ;  /* 0x000000837b7b7208 */ /* 0x000fe40001800000 */
[----:B------:R-:W-:Y:S01]  /*2b690*/  LOP3.LUT R239, R239, 0xff800000, RZ, 0xc0, !PT ;  /* 0xff800000efef7812 */ /* 0x000fe200078ec0ff */
[----:B------:R-:W-:Y:S01]  /*2b6a0*/  STL [R1+0xf80], R119 ;  /* 0x000f807701007387 */ /* 0x000fe20000100800 */
[----:B------:R-:W-:-:S02]  /*2b6b0*/  LOP3.LUT R240, R240, 0xff800000, RZ, 0xc0, !PT ;  /* 0xff800000f0f07812 */ /* 0x000fc400078ec0ff */
[----:B------:R-:W-:Y:S01]  /*2b6c0*/  I2FP.F32.S32 R10, R242 ;  /* 0x000000f2000a7245 */ /* 0x000fe20000201400 */
[----:B------:R-:W-:Y:S01]  /*2b6d0*/  STL [R1+0xf84], R116 ;  /* 0x000f847401007387 */ /* 0x000fe20000100800 */
[----:B------:R-:W-:Y:S02]  /*2b6e0*/  FSEL R9, RZ, -23, P6 ;  /* 0xc1b80000ff097808 */ /* 0x000fe40003000000 */
[----:B------:R-:W-:Y:S01]  /*2b6f0*/  I2FP.F32.S32 R8, R238 ;  /* 0x000000ee00087245 */ /* 0x000fe20000201400 */
[----:B------:R-:W-:Y:S01]  /*2b700*/  STL [R1+0xf88], R117 ;  /* 0x000f887501007387 */ /* 0x000fe20000100800 */
[----:B------:R-:W-:Y:S02]  /*2b710*/  FSEL R7, RZ, -23, P4 ;  /* 0xc1b80000ff077808 */ /* 0x000fe40002000000 */
[----:B------:R-:W-:Y:S01]  /*2b720*/  I2FP.F32.S32 R6, R239 ;  /* 0x000000ef00067245 */ /* 0x000fe20000201400 */
[----:B------:R-:W-:Y:S01]  /*2b730*/  STL [R1+0xf8c], R122 ;  /* 0x000f8c7a01007387 */ /* 0x000fe20000100800 */
[----:B------:R-:W-:Y:S01]  /*2b740*/  FSEL R146, R146, R247, P3 ;  /* 0x000000f792927208 */ /* 0x000fe20001800000 */
[----:B------:R-:W-:Y:S01]  /*2b750*/  FFMA.FTZ R10, R10, 1.1920928955078125e-07, R11 ;  /* 0x340000000a0a7823 */ /* 0x000fe2000001000b */
[----:B------:R-:W-:Y:S01]  /*2b760*/  FSEL R0, RZ, -23, P5 ;  /* 0xc1b80000ff007808 */ /* 0x000fe20002800000 */
[----:B------:R-:W-:Y:S01]  /*2b770*/  STL [R1+0xf90], R123 ;  /* 0x000f907b01007387 */ /* 0x000fe20000100800 */
[----:B------:R-:W-:Y:S01]  /*2b780*/  I2FP.F32.S32 R247, R240 ;  /* 0x000000f000f77245 */ /* 0x000fe20000201400 */
[----:B------:R-:W-:-:S02]  /*2b790*/  FFMA.FTZ R8, R8, 1.1920928955078125e-07, R9 ;  /* 0x3400000008087823 */ /* 0x000fc40000010009 */
[----:B------:R-:W-:Y:S01]  /*2b7a0*/  STL [R1+0xf94], R120 ;  /* 0x000f947801007387 */ /* 0x000fe20000100800 */
[----:B------:R-:W-:-:S03]  /*2b7b0*/  FFMA.FTZ R6, R6, 1.1920928955078125e-07, R7 ;  /* 0x3400000006067823 */ /* 0x000fc60000010007 */
[----:B------:R-:W-:Y:S01]  /*2b7c0*/  STL [R1+0xf98], R121 ;  /* 0x000f987901007387 */ /* 0x000fe20000100800 */
[----:B------:R-:W-:-:S03]  /*2b7d0*/  FFMA.FTZ R0, R247, 1.1920928955078125e-07, R0 ;  /* 0x34000000f7007823 */ /* 0x000fc60000010000 */
[----:B------:R-:W-:Y:S04]  /*2b7e0*/  STL [R1+0xf9c], R126 ;  /* 0x000f9c7e01007387 */ /* 0x000fe80000100800 */
[----:B------:R-:W-:Y:S04]  /*2b7f0*/  STL [R1+0xfa0], R127 ;  /* 0x000fa07f01007387 */ /* 0x000fe80000100800 */
[----:B------:R-:W-:Y:S04]  /*2b800*/  STL [R1+0xfa4], R124 ;  /* 0x000fa47c01007387 */ /* 0x000fe80000100800 */
[----:B------:R0:W-:Y:S04]  /*2b810*/  STL [R1+0xfa8], R125 ;  /* 0x000fa87d01007387 */ /* 0x0001e80000100800 */
[----:B------:R1:W-:Y:S04]  /*2b820*/  STL [R1+0x1c], R10 ;  /* 0x00001c0a01007387 */ /* 0x0003e80000100800 */
[----:B------:R2:W-:Y:S04]  /*2b830*/  STL [R1+0x18], R8 ;  /* 0x0000180801007387 */ /* 0x0005e80000100800 */
[----:B------:R3:W-:Y:S04]  /*2b840*/  STL [R1+0x14], R6 ;  /* 0x0000140601007387 */ /* 0x0007e80000100800 */
[----:B------:R-:W4:Y:S04]  /*2b850*/  LDL.LU R248, [R1+0x870] ;  /* 0x0008700001f87983 */ /* 0x000f280000300800 */
[----:B------:R3:W-:Y:S04]  /*2b860*/  STL [R1+0x10], R0 ;  /* 0x0000100001007387 */ /* 0x0007e80000100800 */
        /* <DEDUP_REMOVED lines=101> */
[----:B------:R-:W-:-:S03]  /*2bec0*/  FMUL R131, R139, 0.25 ;  /* 0x3e8000008b837820 */ /* 0x000fc60000400000 */
[----:B------:R-:W4:Y:S04]  /*2bed0*/  LDL.LU R26, [R1+0x130] ;  /* 0x00013000011a7983 */ /* 0x000f280000300800 */
[----:B------:R-:W4:Y:S04]  /*2bee0*/  LDL.LU R25, [R1+0x128] ;  /* 0x0001280001197983 */ /* 0x000f280000300800 */
[----:B------:R-:W4:Y:S04]  /*2bef0*/  LDL.LU R24, [R1+0x120] ;  /* 0x0001200001187983 */ /* 0x000f280000300800 */
[----:B------:R-:W4:Y:S04]  /*2bf00*/  LDL.LU R23, [R1+0x118] ;  /* 0x0001180001177983 */ /* 0x000f280000300800 */
[----:B------:R-:W4:Y:S01]  /*2bf10*/  LDL.LU R22, [R1+0x110] ;  /* 0x0001100001167983 */ /* 0x000f220000300800 */
[----:B------:R-:W-:-:S03]  /*2bf20*/  FSEL R131, R131, R139, P3 ;  /* 0x0000008b83837208 */ /* 0x000fc60001800000 */
        /* <DEDUP_REMOVED lines=14> */
[----:B-1----:R-:W4:Y:S01]  /*2c010*/  LDL.LU R10, [R1+0xb0] ;  /* 0x0000b000010a7983 */ /* 0x002f220000300800 */
[----:B------:R-:W-:-:S03]  /*2c020*/  FSEL R147, R147, R246, P3 ;  /* 0x000000f693937208 */ /* 0x000fc60001800000 */
[----:B------:R-:W4:Y:S01]  /*2c030*/  LDL.LU R9, [R1+0xa8] ;  /* 0x0000a80001097983 */ /* 0x000f220000300800 */
[----:B------:R-:W-:-:S03]  /*2c040*/  FMUL R246, R249, 0.25 ;  /* 0x3e800000f9f67820 */ /* 0x000fc60000400000 */
[----:B--2---:R-:W2:Y:S04]  /*2c050*/  LDL.LU R8, [R1+0xa0] ;  /* 0x0000a00001087983 */ /* 0x004ea80000300800 */
[----:B------:R-:W2:Y:S04]  /*2c060*/  LDL.LU R244, [R1+0x98] ;  /* 0x0000980001f47983 */ /* 0x000ea80000300800 */
[----:B------:R-:W2:Y:S04]  /*2c070*/  LDL.LU R7, [R1+0x90] ;  /* 0x0000900001077983 */ /* 0x000ea80000300800 */
[----:B---3--:R-:W3:Y:S01]  /*2c080*/  LDL.LU R6, [R1+0x88] ;  /* 0x0000880001067983 */ /* 0x008ee20000300800 */
[----:B------:R-:W-:-:S03]  /*2c090*/  FSEL R246, R246, R249, P2 ;  /* 0x000000f9f6f67208 */ /* 0x000fc60001000000 */
[----:B------:R-:W3:Y:S04]  /*2c0a0*/  LDL.LU R250, [R1+0x80] ;  /* 0x0000800001fa7983 */ /* 0x000ee80000300800 */
[----:B------:R-:W3:Y:S04]  /*2c0b0*/  LDL.LU R251, [R1+0x78] ;  /* 0x0000780001fb7983 */ /* 0x000ee80000300800 */
[----:B------:R-:W3:Y:S04]  /*2c0c0*/  LDL.LU R249, [R1+0x70] ;  /* 0x0000700001f97983 */ /* 0x000ee80000300800 */
[----:B------:R-:W3:Y:S01]  /*2c0d0*/  LDL.LU R0, [R1+0x54] ;  /* 0x0000540001007983 */ /* 0x000ee20000300800 */
[C---:B------:R-:W-:Y:S01]  /*2c0e0*/  FSETP.GEU.AND P6, PT, |R5|.reuse, 1.175494350822287508e-38, PT ;  /* 0x008000000500780b */ /* 0x040fe20003fce200 */
[----:B------:R-:W-:-:S12]  /*2c0f0*/  @P1 FMUL R5, R5, 0.25 ;  /* 0x3e80000005051820 */ /* 0x000fd80000400000 */
[----:B------:R-:W-:-:S06]  /*2c100*/  @!P6 FMUL R5, R5, 16777216 ;  /* 0x4b8000000505e820 */ /* 0x000fcc0000400000 */
[----:B------:R-:W0:Y:S01]  /*2c110*/  MUFU.RCP R5, R5 ;  /* 0x0000000500057308 */ /* 0x000e220000001000 */
[----:B----4-:R-:W-:Y:S01]  /*2c120*/  @!P6 FMUL R125, R125, 16777216 ;  /* 0x4b8000007d7de820 */ /* 0x010fe20000400000 */
[----:B------:R-:W-:Y:S01]  /*2c130*/  @!P6 FMUL R124, R124, 16777216 ;  /* 0x4b8000007c7ce820 */ /* 0x000fe20000400000 */
[----:B------:R-:W-:Y:S01]  /*2c140*/  @!P6 FMUL R127, R127, 16777216 ;  /* 0x4b8000007f7fe820 */ /* 0x000fe20000400000 */
[----:B------:R-:W-:Y:S01]  /*2c150*/  @!P6 FMUL R126, R126, 16777216 ;  /* 0x4b8000007e7ee820 */ /* 0x000fe20000400000 */
[----:B------:R-:W-:Y:S01]  /*2c160*/  @!P6 FMUL R121, R121, 16777216 ;  /* 0x4b8000007979e820 */ /* 0x000fe20000400000 */
[----:B------:R-:W-:Y:S01]  /*2c170*/  @!P6 FMUL R120, R120, 16777216 ;  /* 0x4b8000007878e820 */ /* 0x000fe20000400000 */
[----:B------:R-:W-:Y:S01]  /*2c180*/  @!P6 FMUL R123, R123, 16777216 ;  /* 0x4b8000007b7be820 */ /* 0x000fe20000400000 */
[C---:B0-----:R-:W-:Y:S01]  /*2c190*/  FMUL R125, R5.reuse, R125 ;  /* 0x0000007d057d7220 */ /* 0x041fe20000400000 */
[C---:B------:R-:W-:Y:S01]  /*2c1a0*/  FMUL R124, R5.reuse, R124 ;  /* 0x0000007c057c7220 */ /* 0x040fe20000400000 */
[----:B------:R-:W-:-:S03]  /*2c1b0*/  FMUL R127, R5, R127 ;  /* 0x0000007f057f7220 */ /* 0x000fc60000400000 */
[----:B------:R0:W-:Y:S01]  /*2c1c0*/  STL [R1+0xd90], R125 ;  /* 0x000d907d01007387 */ /* 0x0001e20000100800 */
[----:B------:R-:W-:-:S03]  /*2c1d0*/  FMUL R120, R5, R120 ;  /* 0x0000007805787220 */ /* 0x000fc60000400000 */
[----:B------:R1:W-:Y:S01]  /*2c1e0*/  STL [R1+0xd8c], R124 ;  /* 0x000d8c7c01007387 */ /* 0x0003e20000100800 */
[----:B------:R-:W-:Y:S01]  /*2c1f0*/  @!P6 FMUL R122, R122, 16777216 ;  /* 0x4b8000007a7ae820 */ /* 0x000fe20000400000 */
[C---:B0-----:R-:W-:Y:S02]  /*2c200*/  FMUL R125, R5.reuse, R126 ;  /* 0x0000007e057d7220 */ /* 0x041fe40000400000 */
[----:B------:R-:W-:Y:S01]  /*2c210*/  STL [R1+0xd88], R127 ;  /* 0x000d887f01007387 */ /* 0x000fe20000100800 */
[----:B-1----:R-:W-:Y:S01]  /*2c220*/  FMUL R124, R5, R121 ;  /* 0x00000079057c7220 */ /* 0x002fe20000400000 */
[----:B------:R-:W-:Y:S02]  /*2c230*/  @!P6 FMUL R117, R117, 16777216 ;  /* 0x4b8000007575e820 */ /* 0x000fe40000400000 */
[----:B------:R-:W-:Y:S01]  /*2c240*/  STL [R1+0xd84], R125 ;  /* 0x000d847d01007387 */ /* 0x000fe20000100800 */
[----:B------:R-:W-:Y:S01]  /*2c250*/  @!P6 FMUL R116, R116, 16777216 ;  /* 0x4b8000007474e820 */ /* 0x000fe20000400000 */
[----:B------:R-:W-:-:S02]  /*2c260*/  FMUL R121, R5, R123 ;  /* 0x0000007b05797220 */ /* 0x000fc40000400000 */
[----:B------:R-:W-:Y:S01]  /*2c270*/  STL [R1+0xd80], R124 ;  /* 0x000d807c01007387 */ /* 0x000fe20000100800 */
[----:B------:R-:W-:-:S03]  /*2c280*/  FMUL R117, R5, R117 ;  /* 0x0000007505757220 */ /* 0x000fc60000400000 */
[----:B------:R0:W-:Y:S01]  /*2c290*/  STL [R1+0xd7c], R120 ;  /* 0x000d7c7801007387 */ /* 0x0001e20000100800 */
[----:B------:R-:W-:Y:S01]  /*2c2a0*/  @!P6 FMUL R119, R119, 16777216 ;  /* 0x4b8000007777e820 */ /* 0x000fe20000400000 */
[----:B------:R-:W-:Y:S01]  /*2c2b0*/  FMUL R116, R5, R116 ;  /* 0x0000007405747220 */ /* 0x000fe20000400000 */
[----:B------:R-:W-:Y:S01]  /*2c2c0*/  @!P6 FMUL R118, R118, 16777216 ;  /* 0x4b8000007676e820 */ /* 0x000fe20000400000 */
[----:B------:R-:W-:Y:S01]  /*2c2d0*/  @!P6 FMUL R115, R115, 16777216 ;  /* 0x4b8000007373e820 */ /* 0x000fe20000400000 */
[----:B------:R-:W-:Y:S01]  /*2c2e0*/  STL [R1+0xd78], R121 ;  /* 0x000d787901007387 */ /* 0x000fe20000100800 */
[----:B0-----:R-:W-:Y:S01]  /*2c2f0*/  FMUL R120, R5, R122 ;  /* 0x0000007a05787220 */ /* 0x001fe20000400000 */
[----:B------:R-:W-:Y:S01]  /*2c300*/  @!P6 FMUL R114, R114, 16777216 ;  /* 0x4b8000007272e820 */ /* 0x000fe20000400000 */
[----:B------:R-:W-:Y:S01]  /*2c310*/  @!P6 FMUL R113, R113, 16777216 ;  /* 0x4b8000007171e820 */ /* 0x000fe20000400000 */
[----:B------:R-:W-:Y:S02]  /*2c320*/  FMUL R119, R5, R119 ;  /* 0x0000007705777220 */ /* 0x000fe40000400000 */
[----:B------:R-:W-:Y:S01]  /*2c330*/  STL [R1+0xd74], R120 ;  /* 0x000d747801007387 */ /* 0x000fe20000100800 */
[----:B------:R-:W-:Y:S01]  /*2c340*/  @!P6 FMUL R112, R112, 16777216 ;  /* 0x4b8000007070e820 */ /* 0x000fe20000400000 */
[----:B------:R-:W-:-:S02]  /*2c350*/  @!P6 FMUL R111, R111, 16777216 ;  /* 0x4b8000006f6fe820 */ /* 0x000fc40000400000 */
[----:B------:R0:W-:Y:S01]  /*2c360*/  STL [R1+0xd70], R117 ;  /* 0x000d707501007387 */ /* 0x0001e20000100800 */
[----:B------:R-:W-:-:S03]  /*2c370*/  @!P6 FMUL R110, R110, 16777216 ;  /* 0x4b8000006e6ee820 */ /* 0x000fc60000400000 */
[----:B------:R1:W-:Y:S01]  /*2c380*/  STL [R1+0xd6c], R116 ;  /* 0x000d6c7401007387 */ /* 0x0003e20000100800 */
[----:B------:R-:W-:Y:S01]  /*2c390*/  @!P6 FMUL R109, R109, 16777216 ;  /* 0x4b8000006d6de820 */ /* 0x000fe20000400000 */
[----:B------:R-:W-:Y:S01]  /*2c3a0*/  @!P6 FMUL R108, R108, 16777216 ;  /* 0x4b8000006c6ce820 */ /* 0x000fe20000400000 */
[C---:B0-----:R-:W-:Y:S01]  /*2c3b0*/  FMUL R117, R5.reuse, R118 ;  /* 0x0000007605757220 */ /* 0x041fe20000400000 */
[----:B------:R-:W-:Y:S01]  /*2c3c0*/  STL [R1+0xd68], R119 ;  /* 0x000d687701007387 */ /* 0x000fe20000100800 */
[C---:B-1----:R-:W-:Y:S01]  /*2c3d0*/  FMUL R116, R5.reuse, R115 ;  /* 0x0000007305747220 */ /* 0x042fe20000400000 */
[C---:B------:R-:W-:Y:S01]  /*2c3e0*/  FMUL R115, R5.reuse, R114 ;  /* 0x0000007205737220 */ /* 0x040fe20000400000 */
[C---:B------:R-:W-:Y:S01]  /*2c3f0*/  FMUL R114, R5.reuse, R113 ;  /* 0x0000007105727220 */ /* 0x040fe20000400000 */
[----:B------:R-:W-:Y:S01]  /*2c400*/  FMUL R113, R5, R112 ;  /* 0x0000007005717220 */ /* 0x000fe20000400000 */
[----:B------:R-:W-:Y:S01]  /*2c410*/  @!P6 FMUL R107, R107, 16777216 ;  /* 0x4b8000006b6be820 */ /* 0x000fe20000400000 */
[----:B------:R-:W-:Y:S01]  /*2c420*/  STL [R1+0xd64], R117 ;  /* 0x000d647501007387 */ /* 0x000fe20000100800 */
[C---:B------:R-:W-:Y:S01]  /*2c430*/  FMUL R112, R5.reuse, R111 ;  /* 0x0000006f05707220 */ /* 0x040fe20000400000 */
[----:B------:R-:W-:Y:S01]  /*2c440*/  @!P6 FMUL R106, R106, 16777216 ;  /* 0x4b8000006a6ae820 */ /* 0x000fe20000400000 */
[----:B------:R-:W-:Y:S01]  /*2c450*/  FMUL R111, R5, R110 ;  /* 0x0000006e056f7220 */ /* 0x000fe20000400000 */
[----:B------:R-:W-:Y:S01]  /*2c460*/  STL [R1+0xd60], R116 ;  /* 0x000d607401007387 */ /* 0x000fe20000100800 */
[----:B------:R-:W-:Y:S01]  /*2c470*/  @!P6 FMUL R105, R105, 16777216 ;  /* 0x4b8000006969e820 */ /* 0x000fe20000400000 */
[C---:B------:R-:W-:Y:S01]  /*2c480*/  FMUL R110, R5.reuse, R109 ;  /* 0x0000006d056e7220 */ /* 0x040fe20000400000 */
[----:B------:R-:W-:Y:S01]  /*2c490*/  @!P6 FMUL R104, R104, 16777216 ;  /* 0x4b8000006868e820 */ /* 0x000fe20000400000 */
[----:B------:R-:W-:Y:S01]  /*2c4a0*/  STL [R1+0xd5c], R115 ;  /* 0x000d5c7301007387 */ /* 0x000fe20000100800 */
[----:B------:R-:W-:Y:S01]  /*2c4b0*/  FMUL R109, R5, R108 ;  /* 0x0000006c056d7220 */ /* 0x000fe20000400000 */
[----:B------:R-:W-:Y:S01]  /*2c4c0*/  @!P6 FMUL R103, R103, 16777216 ;  /* 0x4b8000006767e820 */ /* 0x000fe20000400000 */
[C---:B------:R-:W-:Y:S01]  /*2c4d0*/  FMUL R108, R5.reuse, R107 ;  /* 0x0000006b056c7220 */ /* 0x040fe20000400000 */
[----:B------:R-:W-:Y:S01]  /*2c4e0*/  STL [R1+0xd58], R114 ;  /* 0x000d587201007387 */ /* 0x000fe20000100800 */
[----:B------:R-:W-:Y:S01]  /*2c4f0*/  @!P6 FMUL R102, R102, 16777216 ;  /* 0x4b8000006666e820 */ /* 0x000fe20000400000 */
[----:B------:R-:W-:-:S02]  /*2c500*/  FMUL R107, R5, R106 ;  /* 0x0000006a056b7220 */ /* 0x000fc40000400000 */
[----:B------:R-:W-:Y:S01]  /*2c510*/  STL [R1+0xd54], R113 ;  /* 0x000d547101007387 */ /* 0x000fe20000100800 */
[----:B------:R-:W-:Y:S01]  /*2c520*/  @!P6 FMUL R101, R101, 16777216 ;  /* 0x4b8000006565e820 */ /* 0x000fe20000400000 */
[C---:B------:R-:W-:Y:S02]  /*2c530*/  FMUL R106, R5.reuse, R105 ;  /* 0x00000069056a7220 */ /* 0x040fe40000400000 */
[----:B------:R-:W-:Y:S01]  /*2c540*/  STL [R1+0xd50], R112 ;  /* 0x000d507001007387 */ /* 0x000fe20000100800 */
[----:B------:R-:W-:Y:S01]  /*2c550*/  @!P6 FMUL R100, R100, 16777216 ;  /* 0x4b8000006464e820 */ /* 0x000fe20000400000 */
[----:B------:R-:W-:Y:S02]  /*2c560*/  FMUL R105, R5, R104 ;  /* 0x0000006805697220 */ /* 0x000fe40000400000 */
[----:B------:R-:W-:Y:S01]  /*2c570*/  STL [R1+0xd4c], R111 ;  /* 0x000d4c6f01007387 */ /* 0x000fe20000100800 */
[----:B------:R-:W-:Y:S01]  /*2c580*/  @!P6 FMUL R99, R99, 16777216 ;  /* 0x4b8000006363e820 */ /* 0x000fe20000400000 */
[----:B------:R-:W-:-:S02]  /*2c590*/  FMUL R104, R5, R103 ;  /* 0x0000006705687220 */ /* 0x000fc40000400000 */
[----:B------:R-:W-:Y:S01]  /*2c5a0*/  STL [R1+0xd48], R110 ;  /* 0x000d486e01007387 */ /* 0x000fe20000100800 */
[----:B------:R-:W-:Y:S01]  /*2c5b0*/  @!P6 FMUL R98, R98, 16777216 ;  /* 0x4b8000006262e820 */ /* 0x000fe20000400000 */
[----:B------:R-:W-:Y:S02]  /*2c5c0*/  FMUL R103, R5, R102 ;  /* 0x0000006605677220 */ /* 0x000fe40000400000 */
[----:B------:R-:W-:Y:S01]  /*2c5d0*/  STL [R1+0xd44], R109 ;  /* 0x000d446d01007387 */ /* 0x000fe20000100800 */
[----:B------:R-:W-:Y:S01]  /*2c5e0*/  @!P6 FMUL R97, R97, 16777216 ;  /* 0x4b8000006161e820 */ /* 0x000fe20000400000 */
[C---:B------:R-:W-:Y:S02]  /*2c5f0*/  FMUL R102, R5.reuse, R101 ;  /* 0x0000006505667220 */ /* 0x040fe40000400000 */
        /* <DEDUP_REMOVED lines=265> */
[----:B--2---:R-:W-:Y:S01]  /*2d690*/  @!P6 FMUL R8, R8, 16777216 ;  /* 0x4b8000000808e820 */ /* 0x004fe20000400000 */
        /* <DEDUP_REMOVED lines=8> */
[----:B---3--:R-:W-:Y:S01]  /*2d720*/  @!P6 FMUL R6, R6, 16777216 ;  /* 0x4b8000000606e820 */ /* 0x008fe20000400000 */
[C---:B------:R-:W-:Y:S02]  /*2d730*/  FMUL R10, R5.reuse, R9 ;  /* 0x00000009050a7220 */ /* 0x040fe40000400000 */
[----:B------:R-:W-:Y:S01]  /*2d740*/  STL [R1+0xa08], R16 ;  /* 0x000a081001007387 */ /* 0x000fe20000100800 */
[C---:B------:R-:W-:Y:S01]  /*2d750*/  FMUL R9, R5.reuse, R8 ;  /* 0x0000000805097220 */ /* 0x040fe20000400000 */
[C---:B------:R-:W-:Y:S02]  /*2d760*/  FMUL R8, R5.reuse, R244 ;  /* 0x000000f405087220 */ /* 0x040fe40000400000 */
[----:B------:R-:W-:Y:S01]  /*2d770*/  STL [R1+0xa00], R15 ;  /* 0x000a000f01007387 */ /* 0x000fe20000100800 */
[----:B------:R-:W-:-:S03]  /*2d780*/  FMUL R7, R5, R7 ;  /* 0x0000000705077220 */ /* 0x000fc60000400000 */
[----:B------:R-:W-:Y:S01]  /*2d790*/  STL [R1+0x9e8], R14 ;  /* 0x0009e80e01007387 */ /* 0x000fe20000100800 */
[----:B------:R-:W-:Y:S01]  /*2d7a0*/  @!P6 FMUL R250, R250, 16777216 ;  /* 0x4b800000fafae820 */ /* 0x000fe20000400000 */
[----:B------:R-:W-:Y:S02]  /*2d7b0*/  FMUL R6, R5, R6 ;  /* 0x0000000605067220 */ /* 0x000fe40000400000 */
[----:B------:R-:W-:Y:S01]  /*2d7c0*/  STL [R1+0x9b8], R13 ;  /* 0x0009b80d01007387 */ /* 0x000fe20000100800 */
[----:B------:R-:W-:-:S03]  /*2d7d0*/  @!P6 FMUL R251, R251, 16777216 ;  /* 0x4b800000fbfbe820 */ /* 0x000fc60000400000 */
[----:B------:R-:W-:Y:S01]  /*2d7e0*/  STL [R1+0x5a8], R12 ;  /* 0x0005a80c01007387 */ /* 0x000fe20000100800 */
[----:B------:R-:W-:-:S03]  /*2d7f0*/  @!P6 FMUL R249, R249, 16777216 ;  /* 0x4b800000f9f9e820 */ /* 0x000fc60000400000 */
[----:B------:R-:W-:Y:S04]  /*2d800*/  STL [R1+0x5a0], R11 ;  /* 0x0005a00b01007387 */ /* 0x000fe80000100800 */
[----:B------:R-:W-:Y:S04]  /*2d810*/  STL [R1+0x598], R10 ;  /* 0x0005980a01007387 */ /* 0x000fe80000100800 */
[----:B------:R-:W-:Y:S01]  /*2d820*/  STL [R1+0x590], R9 ;  /* 0x0005900901007387 */ /* 0x000fe20000100800 */
[----:B------:R-:W-:-:S03]  /*2d830*/  @!P6 FMUL R0, R0, 16777216 ;  /* 0x4b8000000000e820 */ /* 0x000fc60000400000 */
[----:B------:R0:W-:Y:S04]  /*2d840*/  STL [R1+0x568], R8 ;  /* 0x0005680801007387 */ /* 0x0001e80000100800 */
[----:B------:R1:W-:Y:S04]  /*2d850*/  STL [R1+0x560], R7 ;  /* 0x0005600701007387 */ /* 0x0003e80000100800 */
[----:B------:R2:W-:Y:S01]  /*2d860*/  STL [R1+0x558], R6 ;  /* 0x0005580601007387 */ /* 0x0005e20000100800 */
[C---:B0-----:R-:W-:Y:S01]  /*2d870*/  FMUL R8, R5.reuse, R250 ;  /* 0x000000fa05087220 */ /* 0x041fe20000400000 */
[----:B-1----:R-:W-:-:S04]  /*2d880*/  FMUL R7, R5, R251 ;  /* 0x000000fb05077220 */ /* 0x002fc80000400000 */
[----:B------:R0:W-:Y:S01]  /*2d890*/  STL [R1+0x550], R8 ;  /* 0x0005500801007387 */ /* 0x0001e20000100800 */
[----:B--2---:R-:W-:-:S03]  /*2d8a0*/  FMUL R6, R5, R249 ;  /* 0x000000f905067220 */ /* 0x004fc60000400000 */
[----:B------:R1:W-:Y:S01]  /*2d8b0*/  STL [R1+0x528], R7 ;  /* 0x0005280701007387 */ /* 0x0003e20000100800 */
[----:B------:R-:W-:-:S03]  /*2d8c0*/  FMUL R250, R5, R0 ;  /* 0x0000000005fa7220 */ /* 0x000fc60000400000 */
[----:B------:R2:W-:Y:S04]  /*2d8d0*/  STL [R1+0x520], R6 ;  /* 0x0005200601007387 */ /* 0x0005e80000100800 */
[----:B------:R-:W3:Y:S04]  /*2d8e0*/  LDL.LU R0, [R1+0x864] ;  /* 0x0008640001007983 */ /* 0x000ee80000300800 */
[----:B------:R-:W4:Y:S04]  /*2d8f0*/  LDL.LU R125, [R1+0x85c] ;  /* 0x00085c00017d7983 */ /* 0x000f280000300800 */
        /* <DEDUP_REMOVED lines=93> */
[----:B------:R-:W3:Y:S01]  /*2ded0*/  LDL.LU R33, [R1+0x164] ;  /* 0x0001640001217983 */ /* 0x000ee20000300800 */
[----:B------:R-:W-:-:S03]  /*2dee0*/  @!P6 FMUL R248, R248, 16777216 ;  /* 0x4b800000f8f8e820 */ /* 0x000fc60000400000 */
[----:B------:R-:W3:Y:S04]  /*2def0*/  LDL.LU R32, [R1+0x15c] ;  /* 0x00015c0001207983 */ /* 0x000ee80000300800 */
[----:B------:R-:W3:Y:S01]  /*2df00*/  LDL.LU R31, [R1+0x154] ;  /* 0x00015400011f7983 */ /* 0x000ee20000300800 */
[----:B------:R-:W-:-:S03]  /*2df10*/  FMUL R248, R5, R248 ;  /* 0x000000f805f87220 */ /* 0x000fc60000400000 */
        /* <DEDUP_REMOVED lines=25> */
[----:B0-----:R-:W3:Y:S04]  /*2e0b0*/  LDL.LU R8, [R1+0x84] ;  /* 0x0000840001087983 */ /* 0x001ee80000300800 */
[----:B-1----:R-:W3:Y:S04]  /*2e0c0*/  LDL.LU R7, [R1+0x7c] ;  /* 0x00007c0001077983 */ /* 0x002ee80000300800 */
[----:B--2---:R-:W2:Y:S04]  /*2e0d0*/  LDL.LU R6, [R1+0x74] ;  /* 0x0000740001067983 */ /* 0x004ea80000300800 */
[----:B------:R-:W2:Y:S01]  /*2e0e0*/  LDL.LU R249, [R1+0x6c] ;  /* 0x00006c0001f97983 */ /* 0x000ea20000300800 */
[C---:B------:R-:W-:Y:S01]  /*2e0f0*/  FSETP.GEU.AND P4, PT, |R4|.reuse, 1.175494350822287508e-38, PT ;  /* 0x008000000400780b */ /* 0x040fe20003f8e200 */
[----:B------:R-:W-:-:S12]  /*2e100*/  @P0 FMUL R4, R4, 0.25 ;  /* 0x3e80000004040820 */ /* 0x000fd80000400000 */
[----:B------:R-:W-:-:S06]  /*2e110*/  @!P4 FMUL R4, R4, 16777216 ;  /* 0x4b8000000404c820 */ /* 0x000fcc0000400000 */
[----:B------:R-:W0:Y:S01]  /*2e120*/  MUFU.RCP R4, R4 ;  /* 0x0000000400047308 */ /* 0x000e220000001000 */
[----:B----4-:R-:W-:Y:S01]  /*2e130*/  @!P4 FMUL R125, R125, 16777216 ;  /* 0x4b8000007d7dc820 */ /* 0x010fe20000400000 */
[----:B---3--:R-:W-:Y:S01]  /*2e140*/  @!P4 FMUL R124, R124, 16777216 ;  /* 0x4b8000007c7cc820 */ /* 0x008fe20000400000 */
[----:B------:R-:W-:Y:S01]  /*2e150*/  @!P4 FMUL R127, R127, 16777216 ;  /* 0x4b8000007f7fc820 */ /* 0x000fe20000400000 */
[----:B------:R-:W-:Y:S01]  /*2e160*/  @!P4 FMUL R126, R126, 16777216 ;  /* 0x4b8000007e7ec820 */ /* 0x000fe20000400000 */
[----:B------:R-:W-:Y:S01]  /*2e170*/  MOV R251, R252 ;  /* 0x000000fc00fb7202 */ /* 0x000fe20000000f00 */
[----:B------:R-:W-:Y:S01]  /*2e180*/  @!P4 FMUL R121, R121, 16777216 ;  /* 0x4b8000007979c820 */ /* 0x000fe20000400000 */
[----:B------:R-:W3:Y:S01]  /*2e190*/  LDL.LU R252, [R1+0x58] ;  /* 0x0000580001fc7983 */ /* 0x000ee20000300800 */
[----:B------:R-:W-:Y:S01]  /*2e1a0*/  @!P4 FMUL R120, R120, 16777216 ;  /* 0x4b8000007878c820 */ /* 0x000fe20000400000 */
[----:B------:R-:W-:Y:S01]  /*2e1b0*/  @!P4 FMUL R123, R123, 16777216 ;  /* 0x4b8000007b7bc820 */ /* 0x000fe20000400000 */
[C---:B0-----:R-:W-:Y:S01]  /*2e1c0*/  FMUL R125, R4.reuse, R125 ;  /* 0x0000007d047d7220 */ /* 0x041fe20000400000 */
[C---:B------:R-:W-:Y:S01]  /*2e1d0*/  FMUL R124, R4.reuse, R124 ;  /* 0x0000007c047c7220 */ /* 0x040fe20000400000 */
[C---:B------:R-:W-:Y:S01]  /*2e1e0*/  FMUL R127, R4.reuse, R127 ;  /* 0x0000007f047f7220 */ /* 0x040fe20000400000 */
[----:B------:R-:W-:-:S02]  /*2e1f0*/  FMUL R126, R4, R126 ;  /* 0x0000007e047e7220 */ /* 0x000fc40000400000 */
[----:B------:R0:W-:Y:S01]  /*2e200*/  STL [R1+0xd20], R125 ;  /* 0x000d207d01007387 */ /* 0x0001e20000100800 */
[----:B------:R-:W-:Y:S01]  /*2e210*/  FMUL R121, R4, R121 ;  /* 0x0000007904797220 */ /* 0x000fe20000400000 */
[----:B------:R-:W-:Y:S01]  /*2e220*/  @!P4 FMUL R122, R122, 16777216 ;  /* 0x4b8000007a7ac820 */ /* 0x000fe20000400000 */
[C---:B------:R-:W-:Y:S01]  /*2e230*/  FMUL R120, R4.reuse, R120 ;  /* 0x0000007804787220 */ /* 0x040fe20000400000 */
[----:B------:R-:W-:Y:S01]  /*2e240*/  @!P4 FMUL R117, R117, 16777216 ;  /* 0x4b8000007575c820 */ /* 0x000fe20000400000 */
[----:B0-----:R-:W4:Y:S04]  /*2e250*/  LDL.LU R125, [R1+0xfa8] ;  /* 0x000fa800017d7983 */ /* 0x001f280000300800 */
[----:B------:R0:W-:Y:S01]  /*2e260*/  STL [R1+0xd1c], R124 ;  /* 0x000d1c7c01007387 */ /* 0x0001e20000100800 */
[----:B------:R-:W-:Y:S01]  /*2e270*/  FMUL R123, R4, R123 ;  /* 0x0000007b047b7220 */ /* 0x000fe20000400000 */
[----:B------:R-:W-:Y:S01]  /*2e280*/  @!P4 FMUL R116, R116, 16777216 ;  /* 0x4b8000007474c820 */ /* 0x000fe20000400000 */
[C---:B------:R-:W-:Y:S01]  /*2e290*/  FMUL R122, R4.reuse, R122 ;  /* 0x0000007a047a7220 */ /* 0x040fe20000400000 */
[----:B0-----:R-:W4:Y:S04]  /*2e2a0*/  LDL.LU R124, [R1+0xfa4] ;  /* 0x000fa400017c7983 */ /* 0x001f280000300800 */
[----:B------:R0:W-:Y:S01]  /*2e2b0*/  STL [R1+0xd18], R127 ;  /* 0x000d187f01007387 */ /* 0x0001e20000100800 */
[----:B------:R-:W-:Y:S01]  /*2e2c0*/  @!P4 FMUL R119, R119, 16777216 ;  /* 0x4b8000007777c820 */ /* 0x000fe20000400000 */
[----:B------:R-:W-:-:S02]  /*2e2d0*/  FMUL R117, R4, R117 ;  /* 0x0000007504757220 */ /* 0x000fc40000400000 */
[----:B0-----:R-:W4:Y:S04]  /*2e2e0*/  LDL.LU R127, [R1+0xfa0] ;  /* 0x000fa000017f7983 */ /* 0x001f280000300800 */
[----:B------:R0:W-:Y:S01]  /*2e2f0*/  STL [R1+0xd14], R126 ;  /* 0x000d147e01007387 */ /* 0x0001e20000100800 */
[----:B------:R-:W-:Y:S01]  /*2e300*/  @!P4 FMUL R118, R118, 16777216 ;  /* 0x4b8000007676c820 */ /* 0x000fe20000400000 */
[C---:B------:R-:W-:Y:S02]  /*2e310*/  FMUL R116, R4.reuse, R116 ;  /* 0x0000007404747220 */ /* 0x040fe40000400000 */
        /* <DEDUP_REMOVED lines=354> */
[C---:B------:R-:W-:Y:S01]  /*2f940*/  FMUL R29, R4.reuse, R29 ;  /* 0x0000001d041d7220 */ /* 0x040fe20000400000 */
[----:B------:R-:W-:-:S02]  /*2f950*/  FMUL R5, R4, R5 ;  /* 0x0000000504057220 */ /* 0x000fc40000400000 */
[----:B0-----:R-:W4:Y:S04]  /*2f960*/  LDL.LU R35, [R1+0xe38] ;  /* 0x000e380001237983 */ /* 0x001f280000300800 */
[----:B------:R0:W-:Y:S01]  /*2f970*/  STL [R1+0x580], R34 ;  /* 0x0005802201007387 */ /* 0x0001e20000100800 */
[----:B------:R-:W-:-:S03]  /*2f980*/  @!P4 FMUL R247, R247, 16777216 ;  /* 0x4b800000f7f7c820 */ /* 0x000fc60000400000 */
[----:B0-----:R-:W4:Y:S04]  /*2f990*/  LDL.LU R34, [R1+0xe34] ;  /* 0x000e340001227983 */ /* 0x001f280000300800 */
[----:B------:R0:W-:Y:S04]  /*2f9a0*/  STL [R1+0x578], R33 ;  /* 0x0005782101007387 */ /* 0x0001e80000100800 */
[----:B0-----:R-:W4:Y:S04]  /*2f9b0*/  LDL.LU R33, [R1+0xe30] ;  /* 0x000e300001217983 */ /* 0x001f280000300800 */
[----:B------:R0:W-:Y:S01]  /*2f9c0*/  STL [R1+0x570], R32 ;  /* 0x0005702001007387 */ /* 0x0001e20000100800 */
[----:B------:R-:W-:-:S03]  /*2f9d0*/  @!P4 FMUL R22, R22, 16777216 ;  /* 0x4b8000001616c820 */ /* 0x000fc60000400000 */
[----:B0-----:R-:W4:Y:S04]  /*2f9e0*/  LDL.LU R32, [R1+0xe2c] ;  /* 0x000e2c0001207983 */ /* 0x001f280000300800 */
[----:B------:R0:W-:Y:S01]  /*2f9f0*/  STL [R1+0x548], R31 ;  /* 0x0005481f01007387 */ /* 0x0001e20000100800 */
[----:B------:R-:W-:Y:S01]  /*2fa00*/  @!P4 FMUL R19, R19, 16777216 ;  /* 0x4b8000001313c820 */ /* 0x000fe20000400000 */
[----:B------:R-:W-:Y:S02]  /*2fa10*/  @!P4 FMUL R18, R18, 16777216 ;  /* 0x4b8000001212c820 */ /* 0x000fe40000400000 */
        /* <DEDUP_REMOVED lines=11> */
[----:B0-----:R-:W-:Y:S01]  /*2fad0*/  FMUL R5, R4, R247 ;  /* 0x000000f704057220 */ /* 0x001fe20000400000 */
[----:B------:R-:W-:-:S04]  /*2fae0*/  @!P4 FMUL R10, R10, 16777216 ;  /* 0x4b8000000a0ac820 */ /* 0x000fc80000400000 */
[----:B------:R0:W-:Y:S04]  /*2faf0*/  STL [R1+0x518], R5 ;  /* 0x0005180501007387 */ /* 0x0001e80000100800 */
[----:B------:R-:W-:Y:S01]  /*2fb00*/  STL [R1+0x510], R22 ;  /* 0x0005101601007387 */ /* 0x000fe20000100800 */
[C---:B0-----:R-:W-:Y:S01]  /*2fb10*/  FMUL R5, R4.reuse, R18 ;  /* 0x0000001204057220 */ /* 0x041fe20000400000 */
[C---:B------:R-:W-:Y:S01]  /*2fb20*/  FMUL R18, R4.reuse, R15 ;  /* 0x0000000f04127220 */ /* 0x040fe20000400000 */
[C---:B------:R-:W-:Y:S01]  /*2fb30*/  FMUL R15, R4.reuse, R14 ;  /* 0x0000000e040f7220 */ /* 0x040fe20000400000 */
[----:B------:R-:W-:Y:S01]  /*2fb40*/  STL [R1+0x508], R19 ;  /* 0x0005081301007387 */ /* 0x000fe20000100800 */
[C---:B------:R-:W-:Y:S01]  /*2fb50*/  FMUL R14, R4.reuse, R11 ;  /* 0x0000000b040e7220 */ /* 0x040fe20000400000 */
[----:B------:R-:W-:-:S02]  /*2fb60*/  FMUL R11, R4, R10 ;  /* 0x0000000a040b7220 */ /* 0x000fc40000400000 */
[----:B------:R0:W-:Y:S01]  /*2fb70*/  STL [R1+0x500], R5 ;  /* 0x0005000501007387 */ /* 0x0001e20000100800 */
[----:B------:R-:W-:-:S03]  /*2fb80*/  @!P4 FMUL R244, R244, 16777216 ;  /* 0x4b800000f4f4c820 */ /* 0x000fc60000400000 */
[----:B0-----:R-:W4:Y:S04]  /*2fb90*/  LDL.LU R5, [R1+0x86c] ;  /* 0x00086c0001057983 */ /* 0x001f280000300800 */
[----:B------:R0:W-:Y:S04]  /*2fba0*/  STL [R1+0x4f8], R18 ;  /* 0x0004f81201007387 */ /* 0x0001e80000100800 */
[----:B------:R1:W-:Y:S01]  /*2fbb0*/  STL [R1+0x4f0], R15 ;  /* 0x0004f00f01007387 */ /* 0x0003e20000100800 */
[----:B------:R-:W-:-:S03]  /*2fbc0*/  FMUL R10, R4, R244 ;  /* 0x000000f4040a7220 */ /* 0x000fc60000400000 */
[----:B------:R-:W4:Y:S04]  /*2fbd0*/  LDL.LU R22, [R1+0x868] ;  /* 0x0008680001167983 */ /* 0x000f280000300800 */
[----:B------:R2:W-:Y:S04]  /*2fbe0*/  STL [R1+0x4e8], R14 ;  /* 0x0004e80e01007387 */ /* 0x0005e80000100800 */
[----:B------:R3:W-:Y:S01]  /*2fbf0*/  STL [R1+0x4e0], R11 ;  /* 0x0004e00b01007387 */ /* 0x0007e20000100800 */
[----:B------:R-:W-:-:S03]  /*2fc00*/  @!P4 FMUL R28, R28, 16777216 ;  /* 0x4b8000001c1cc820 */ /* 0x000fc60000400000 */
[----:B------:R-:W4:Y:S01]  /*2fc10*/  LDL.LU R19, [R1+0x60] ;  /* 0x0000600001137983 */ /* 0x000f220000300800 */
[----:B------:R-:W-:-:S03]  /*2fc20*/  @!P4 FMUL R27, R27, 16777216 ;  /* 0x4b8000001b1bc820 */ /* 0x000fc60000400000 */
[----:B------:R3:W-:Y:S01]  /*2fc30*/  STL [R1+0x4d8], R10 ;  /* 0x0004d80a01007387 */ /* 0x0007e20000100800 */
[----:B------:R-:W-:Y:S01]  /*2fc40*/  @!P4 FMUL R26, R26, 16777216 ;  /* 0x4b8000001a1ac820 */ /* 0x000fe20000400000 */
[----:B------:R-:W-:Y:S02]  /*2fc50*/  FMUL R28, R4, R28 ;  /* 0x0000001c041c7220 */ /* 0x000fe40000400000 */
[----:B0-----:R-:W4:Y:S01]  /*2fc60*/  LDL.LU R18, [R1+0x50] ;  /* 0x0000500001127983 */ /* 0x001f220000300800 */
[----:B------:R-:W-:-:S03]  /*2fc70*/  @!P4 FMUL R25, R25, 16777216 ;  /* 0x4b8000001919c820 */ /* 0x000fc60000400000 */
[----:B-1----:R-:W4:Y:S01]  /*2fc80*/  LDL.LU R15, [R1+0x48] ;  /* 0x00004800010f7983 */ /* 0x002f220000300800 */
[----:B------:R-:W-:-:S03]  /*2fc90*/  FMUL R27, R4, R27 ;  /* 0x0000001b041b7220 */ /* 0x000fc60000400000 */
[----:B--2---:R-:W2:Y:S01]  /*2fca0*/  LDL.LU R14, [R1+0x40] ;  /* 0x00004000010e7983 */ /* 0x004ea20000300800 */
[----:B------:R-:W-:-:S03]  /*2fcb0*/  IMAD.MOV.U32 R247, RZ, RZ, R251 ;  /* 0x000000fffff77224 */ /* 0x000fc600078e00fb */
[----:B---3--:R-:W3:Y:S01]  /*2fcc0*/  LDL.LU R11, [R1+0x38] ;  /* 0x00003800010b7983 */ /* 0x008ee20000300800 */
[----:B------:R-:W-:Y:S01]  /*2fcd0*/  @!P4 FMUL R24, R24, 16777216 ;  /* 0x4b8000001818c820 */ /* 0x000fe20000400000 */
[----:B------:R-:W-:Y:S02]  /*2fce0*/  FMUL R26, R4, R26 ;  /* 0x0000001a041a7220 */ /* 0x000fe40000400000 */
[----:B------:R-:W3:Y:S01]  /*2fcf0*/  LDL.LU R10, [R1+0x30] ;  /* 0x00003000010a7983 */ /* 0x000ee20000300800 */
[----:B------:R-:W-:-:S03]  /*2fd00*/  @!P4 FMUL R23, R23, 16777216 ;  /* 0x4b8000001717c820 */ /* 0x000fc60000400000 */
[----:B------:R-:W3:Y:S01]  /*2fd10*/  LDL.LU R244, [R1+0x28] ;  /* 0x0000280001f47983 */ /* 0x000ee20000300800 */
[----:B------:R-:W-:-:S03]  /*2fd20*/  FMUL R25, R4, R25 ;  /* 0x0000001904197220 */ /* 0x000fc60000400000 */
[----:B------:R-:W3:Y:S01]  /*2fd30*/  LDL.LU R251, [R1+0x20] ;  /* 0x0000200001fb7983 */ /* 0x000ee20000300800 */
[----:B------:R-:W-:-:S03]  /*2fd40*/  @!P4 FMUL R21, R21, 16777216 ;  /* 0x4b8000001515c820 */ /* 0x000fc60000400000 */
[----:B------:R0:W-:Y:S01]  /*2fd50*/  STL [R1+0x470], R28 ;  /* 0x0004701c01007387 */ /* 0x0001e20000100800 */
[----:B------:R-:W-:Y:S01]  /*2fd60*/  FMUL R24, R4, R24 ;  /* 0x0000001804187220 */ /* 0x000fe20000400000 */
[----:B------:R-:W-:Y:S01]  /*2fd70*/  @!P4 FMUL R20, R20, 16777216 ;  /* 0x4b8000001414c820 */ /* 0x000fe20000400000 */
[C---:B------:R-:W-:Y:S01]  /*2fd80*/  FMUL R23, R4.reuse, R23 ;  /* 0x0000001704177220 */ /* 0x040fe20000400000 */
[----:B------:R-:W-:Y:S01]  /*2fd90*/  @!P4 FMUL R17, R17, 16777216 ;  /* 0x4b8000001111c820 */ /* 0x000fe20000400000 */
[----:B0-----:R-:W3:Y:S04]  /*2fda0*/  LDL.LU R28, [R1+0xe1c] ;  /* 0x000e1c00011c7983 */ /* 0x001ee80000300800 */
[----:B------:R0:W-:Y:S01]  /*2fdb0*/  STL [R1+0x468], R27 ;  /* 0x0004681b01007387 */ /* 0x0001e20000100800 */
[----:B------:R-:W-:Y:S01]  /*2fdc0*/  FMUL R21, R4, R21 ;  /* 0x0000001504157220 */ /* 0x000fe20000400000 */
[----:B------:R-:W-:Y:S01]  /*2fdd0*/  @!P4 FMUL R16, R16, 16777216 ;  /* 0x4b8000001010c820 */ /* 0x000fe20000400000 */
[C---:B------:R-:W-:Y:S01]  /*2fde0*/  FMUL R20, R4.reuse, R20 ;  /* 0x0000001404147220 */ /* 0x040fe20000400000 */
[----:B0-----:R-:W3:Y:S04]  /*2fdf0*/  LDL.LU R27, [R1+0xe18] ;  /* 0x000e1800011b7983 */ /* 0x001ee80000300800 */
[----:B------:R0:W-:Y:S01]  /*2fe00*/  STL [R1+0x460], R26 ;  /* 0x0004601a01007387 */ /* 0x0001e20000100800 */
[----:B------:R-:W-:Y:S01]  /*2fe10*/  @!P4 FMUL R13, R13, 16777216 ;  /* 0x4b8000000d0dc820 */ /* 0x000fe20000400000 */
[----:B------:R-:W-:-:S02]  /*2fe20*/  FMUL R17, R4, R17 ;  /* 0x0000001104117220 */ /* 0x000fc40000400000 */
[----:B0-----:R-:W3:Y:S04]  /*2fe30*/  LDL.LU R26, [R1+0xe14] ;  /* 0x000e1400011a7983 */ /* 0x001ee80000300800 */
[----:B------:R0:W-:Y:S01]  /*2fe40*/  STL [R1+0x458], R25 ;  /* 0x0004581901007387 */ /* 0x0001e20000100800 */
[----:B------:R-:W-:Y:S01]  /*2fe50*/  @!P4 FMUL R12, R12, 16777216 ;  /* 0x4b8000000c0cc820 */ /* 0x000fe20000400000 */
[C---:B------:R-:W-:Y:S02]  /*2fe60*/  FMUL R16, R4.reuse, R16 ;  /* 0x0000001004107220 */ /* 0x040fe40000400000 */
        /* <DEDUP_REMOVED lines=22> */
[C---:B------:R-:W-:Y:S01]  /*2ffd0*/  FMUL R6, R4.reuse, R6 ;  /* 0x0000000604067220 */ /* 0x040fe20000400000 */
[----:B------:R-:W-:Y:S02]  /*2ffe0*/  FMUL R249, R4, R249 ;  /* 0x000000f904f97220 */ /* 0x000fe40000400000 */
[----:B0-----:R-:W3:Y:S04]  /*2fff0*/  LDL.LU R16, [R1+0xdf8] ;  /* 0x000df80001107983 */ /* 0x001ee80000300800 */
[----:B------:R0:W-:Y:S04]  /*30000*/  STL [R1+0xa0], R13 ;  /* 0x0000a00d01007387 */ /* 0x0001e80000100800 */
        /* <DEDUP_REMOVED lines=12> */
[----:B0-----:R-:W3:Y:S01]  /*300d0*/  LDL.LU R249, [R1+0xddc] ;  /* 0x000ddc0001f97983 */ /* 0x001ee20000300800 */
[C---:B------:R-:W-:Y:S01]  /*300e0*/  FSETP.GEU.AND P1, PT, |R3|.reuse, 1.175494350822287508e-38, PT ;  /* 0x008000000300780b */ /* 0x040fe20003f2e200 */
[----:B------:R-:W-:Y:S01]  /*300f0*/  @P3 FMUL R3, R3, 0.25 ;  /* 0x3e80000003033820 */ /* 0x000fe20000400000 */
[----:B------:R-:W-:Y:S01]  /*30100*/  @!P4 FMUL R0, R0, 16777216 ;  /* 0x4b8000000000c820 */ /* 0x000fe20000400000 */
[----:B------:R-:W-:-:S03]  /*30110*/  @!P4 FMUL R252, R252, 16777216 ;  /* 0x4b800000fcfcc820 */ /* 0x000fc60000400000 */
[C---:B------:R-:W-:Y:S01]  /*30120*/  FMUL R0, R4.reuse, R0 ;  /* 0x0000000004007220 */ /* 0x040fe20000400000 */
[----:B------:R-:W-:-:S06]  /*30130*/  FMUL R252, R4, R252 ;  /* 0x000000fc04fc7220 */ /* 0x000fcc0000400000 */
[----:B------:R-:W-:Y:S01]  /*30140*/  @!P1 FMUL R3, R3, 16777216 ;  /* 0x4b80000003039820 */ /* 0x000fe20000400000 */
[----:B------:R-:W-:-:S03]  /*30150*/  FSETP.GEU.AND P5, PT, |R2|, 1.175494350822287508e-38, PT ;  /* 0x008000000200780b */ /* 0x000fc60003fae200 */
[----:B------:R0:W1:Y:S01]  /*30160*/  MUFU.RCP R4, R3 ;  /* 0x0000000300047308 */ /* 0x0000620000001000 */
[----:B------:R-:W-:Y:S01]  /*30170*/  @!P1 FMUL R247, R247, 16777216 ;  /* 0x4b800000f7f79820 */ /* 0x000fe20000400000 */
[----:B------:R-:W-:-:S04]  /*30180*/  @P2 FMUL R2, R2, 0.25 ;  /* 0x3e80000002022820 */ /* 0x000fc80000400000 */
[----:B0-----:R-:W-:-:S04]  /*30190*/  MOV R3, R247 ;  /* 0x000000f700037202 */ /* 0x001fc80000000f00 */
[----:B----4-:R-:W-:Y:S01]  /*301a0*/  @!P5 FMUL R22, R22, 16777216 ;  /* 0x4b8000001616d820 */ /* 0x010fe20000400000 */
[----:B------:R-:W-:Y:S01]  /*301b0*/  @!P5 FMUL R2, R2, 16777216 ;  /* 0x4b8000000202d820 */ /* 0x000fe20000400000 */
[----:B------:R-:W-:-:S03]  /*301c0*/  @!P1 FMUL R19, R19, 16777216 ;  /* 0x4b80000013139820 */ /* 0x000fc60000400000 */
[----:B------:R0:W4:Y:S01]  /*301d0*/  MUFU.RCP R247, R2 ;  /* 0x0000000200f77308 */ /* 0x0001220000001000 */
[----:B-1----:R-:W-:Y:S01]  /*301e0*/  FMUL R3, R4, R3 ;  /* 0x0000000304037220 */ /* 0x002fe20000400000 */
[----:B0-----:R-:W-:Y:S02]  /*301f0*/  MOV R2, R22 ;  /* 0x0000001600027202 */ /* 0x001fe40000000f00 */
[----:B------:R-:W4:Y:S01]  /*30200*/  LDL.LU R22, [R1+0xdd8] ;  /* 0x000dd80001167983 */ /* 0x000f220000300800 */
[----:B------:R-:W-:-:S03]  /*30210*/  @!P1 FMUL R18, R18, 16777216 ;  /* 0x4b80000012129820 */ /* 0x000fc60000400000 */
[----:B------:R0:W-:Y:S01]  /*30220*/  STL [R1+0xc40], R3 ;  /* 0x000c400301007387 */ /* 0x0001e20000100800 */
[----:B------:R-:W-:Y:S01]  /*30230*/  @!P1 FMUL R15, R15, 16777216 ;  /* 0x4b8000000f0f9820 */ /* 0x000fe20000400000 */
[----:B0-----:R-:W-:Y:S02]  /*30240*/  FMUL R3, R4, R19 ;  /* 0x0000001304037220 */ /* 0x001fe40000400000 */
[----:B------:R-:W4:Y:S04]  /*30250*/  LDL.LU R19, [R1+0xdd4] ;  /* 0x000dd40001137983 */ /* 0x000f280000300800 */
[----:B------:R0:W-:Y:S01]  /*30260*/  STL [R1+0xc3c], R3 ;  /* 0x000c3c0301007387 */ /* 0x0001e20000100800 */
[----:B--2---:R-:W-:Y:S01]  /*30270*/  @!P1 FMUL R14, R14, 16777216 ;  /* 0x4b8000000e0e9820 */ /* 0x004fe20000400000 */
[----:B0-----:R-:W-:-:S02]  /*30280*/  FMUL R3, R4, R18 ;  /* 0x0000001204037220 */ /* 0x001fc40000400000 */
[----:B------:R-:W2:Y:S04]  /*30290*/  LDL.LU R18, [R1+0xdd0] ;  /* 0x000dd00001127983 */ /* 0x000ea80000300800 */
[----:B------:R0:W-:Y:S01]  /*302a0*/  STL [R1+0xc38], R3 ;  /* 0x000c380301007387 */ /* 0x0001e20000100800 */
[----:B---3--:R-:W-:Y:S01]  /*302b0*/  @!P1 FMUL R11, R11, 16777216 ;  /* 0x4b8000000b0b9820 */ /* 0x008fe20000400000 */
[----:B0-----:R-:W-:Y:S02]  /*302c0*/  FMUL R3, R4, R15 ;  /* 0x0000000f04037220 */ /* 0x001fe40000400000 */
[----:B------:R-:W3:Y:S04]  /*302d0*/  LDL.LU R15, [R1+0xdcc] ;  /* 0x000dcc00010f7983 */ /* 0x000ee80000300800 */
[----:B------:R0:W-:Y:S01]  /*302e0*/  STL [R1+0xc30], R3 ;  /* 0x000c300301007387 */ /* 0x0001e20000100800 */
[----:B------:R-:W-:Y:S01]  /*302f0*/  @!P1 FMUL R10, R10, 16777216 ;  /* 0x4b8000000a0a9820 */ /* 0x000fe20000400000 */
[----:B0-----:R-:W-:-:S02]  /*30300*/  FMUL R3, R4, R14 ;  /* 0x0000000e04037220 */ /* 0x001fc40000400000 */
[----:B------:R-:W2:Y:S04]  /*30310*/  LDL.LU R14, [R1+0xdc8] ;  /* 0x000dc800010e7983 */ /* 0x000ea80000300800 */
[----:B------:R0:W-:Y:S01]  /*30320*/  STL [R1+0xc10], R3 ;  /* 0x000c100301007387 */ /* 0x0001e20000100800 */
[----:B------:R-:W-:Y:S01]  /*30330*/  @!P1 FMUL R244, R244, 16777216 ;  /* 0x4b800000f4f49820 */ /* 0x000fe20000400000 */
[C---:B0-----:R-:W-:Y:S02]  /*30340*/  FMUL R3, R4.reuse, R11 ;  /* 0x0000000b04037220 */ /* 0x041fe40000400000 */
[----:B------:R-:W3:Y:S04]  /*30350*/  LDL.LU R11, [R1+0xdc4] ;  /* 0x000dc400010b7983 */ /* 0x000ee80000300800 */
[----:B------:R0:W-:Y:S01]  /*30360*/  STL [R1+0xc0c], R3 ;  /* 0x000c0c0301007387 */ /* 0x0001e20000100800 */
[----:B------:R-:W-:Y:S01]  /*30370*/  @!P1 FMUL R251, R251, 16777216 ;  /* 0x4b800000fbfb9820 */ /* 0x000fe20000400000 */
[----:B0-----:R-:W-:-:S02]  /*30380*/  FMUL R3, R4, R10 ;  /* 0x0000000a04037220 */ /* 0x001fc40000400000 */
[----:B------:R-:W2:Y:S04]  /*30390*/  LDL.LU R10, [R1+0xdc0] ;  /* 0x000dc000010a7983 */ /* 0x000ea80000300800 */
[----:B------:R0:W-:Y:S02]  /*303a0*/  STL [R1+0xc08], R3 ;  /* 0x000c080301007387 */ /* 0x0001e40000100800 */
[C---:B0-----:R-:W-:Y:S02]  /*303b0*/  FMUL R3, R4.reuse, R244 ;  /* 0x000000f404037220 */ /* 0x041fe40000400000 */
[----:B------:R-:W3:Y:S04]  /*303c0*/  LDL.LU R244, [R1+0xdbc] ;  /* 0x000dbc0001f47983 */ /* 0x000ee80000300800 */
[----:B------:R0:W-:Y:S02]  /*303d0*/  STL [R1+0xc00], R3 ;  /* 0x000c000301007387 */ /* 0x0001e40000100800 */
[----:B0-----:R-:W-:-:S02]  /*303e0*/  FMUL R3, R4, R251 ;  /* 0x000000fb04037220 */ /* 0x001fc40000400000 */
[----:B------:R-:W2:Y:S04]  /*303f0*/  LDL.LU R251, [R1+0xdb8] ;  /* 0x000db80001fb7983 */ /* 0x000ea80000300800 */
[----:B------:R0:W-:Y:S01]  /*30400*/  STL [R1+0xbe0], R3 ;  /* 0x000be00301007387 */ /* 0x0001e20000100800 */
[----:B------:R-:W-:Y:S01]  /*30410*/  @!P1 FMUL R20, R20, 16777216 ;  /* 0x4b80000014149820 */ /* 0x000fe20000400000 */
        /* <DEDUP_REMOVED lines=10> */
[----:B------:R-:W-:-:S04]  /*304c0*/  @!P1 FMUL R7, R7, 16777216 ;  /* 0x4b80000007079820 */ /* 0x000fc80000400000 */
[C---:B0-----:R-:W-:Y:S01]  /*304d0*/  FMUL R3, R4.reuse, R7 ;  /* 0x0000000704037220 */ /* 0x041fe20000400000 */
[----:B------:R-:W-:Y:S01]  /*304e0*/  FMUL R7, R4, R8 ;  /* 0x0000000804077220 */ /* 0x000fe20000400000 */
[----:B------:R-:W-:-:S04]  /*304f0*/  @!P1 FMUL R6, R6, 16777216 ;  /* 0x4b80000006069820 */ /* 0x000fc80000400000 */
[----:B------:R-:W-:Y:S01]  /*30500*/  FMUL R6, R4, R6 ;  /* 0x0000000604067220 */ /* 0x000fe20000400000 */
[----:B------:R-:W-:-:S04]  /*30510*/  @!P1 FMUL R249, R249, 16777216 ;  /* 0x4b800000f9f99820 */ /* 0x000fc80000400000 */
[----:B------:R-:W-:-:S05]  /*30520*/  FMUL R249, R4, R249 ;  /* 0x000000f904f97220 */ /* 0x000fca0000400000 */
[----:B------:R-:W-:Y:S04]  /*30530*/  STL [R1+0xbdc], R249 ;  /* 0x000bdcf901007387 */ /* 0x000fe80000100800 */
[----:B------:R0:W-:Y:S04]  /*30540*/  STL [R1+0xbd8], R6 ;  /* 0x000bd80601007387 */ /* 0x0001e80000100800 */
[----:B------:R1:W-:Y:S04]  /*30550*/  STL [R1+0xbd0], R3 ;  /* 0x000bd00301007387 */ /* 0x0003e80000100800 */
[----:B------:R1:W-:Y:S01]  /*30560*/  STL [R1+0xbb0], R7 ;  /* 0x000bb00701007387 */ /* 0x0003e20000100800 */
[C---:B0-----:R-:W-:Y:S01]  /*30570*/  FMUL R6, R4.reuse, R9 ;  /* 0x0000000904067220 */ /* 0x041fe20000400000 */
[----:B-1----:R-:W-:-:S04]  /*30580*/  FMUL R3, R4, R12 ;  /* 0x0000000c04037220 */ /* 0x002fc80000400000 */
[----:B------:R0:W-:Y:S01]  /*30590*/  STL [R1+0xbac], R6 ;  /* 0x000bac0601007387 */ /* 0x0001e20000100800 */
[----:B------:R-:W-:-:S03]  /*305a0*/  FMUL R7, R4, R13 ;  /* 0x0000000d04077220 */ /* 0x000fc60000400000 */
[----:B------:R1:W-:Y:S04]  /*305b0*/  STL [R1+0xba8], R3 ;  /* 0x000ba80301007387 */ /* 0x0003e80000100800 */
[----:B------:R1:W-:Y:S01]  /*305c0*/  STL [R1+0xba0], R7 ;  /* 0x000ba00701007387 */ /* 0x0003e20000100800 */
[C---:B0-----:R-:W-:Y:S01]  /*305d0*/  FMUL R6, R4.reuse, R16 ;  /* 0x0000001004067220 */ /* 0x041fe20000400000 */
[----:B-1----:R-:W-:-:S04]  /*305e0*/  FMUL R3, R4, R17 ;  /* 0x0000001104037220 */ /* 0x002fc80000400000 */
[----:B------:R0:W-:Y:S01]  /*305f0*/  STL [R1+0xb80], R6 ;  /* 0x000b800601007387 */ /* 0x0001e20000100800 */
[----:B------:R-:W-:-:S03]  /*30600*/  FMUL R7, R4, R20 ;  /* 0x0000001404077220 */ /* 0x000fc60000400000 */
[----:B------:R1:W-:Y:S01]  /*30610*/  STL [R1+0xb7c], R3 ;  /* 0x000b7c0301007387 */ /* 0x0003e20000100800 */
[----:B------:R-:W-:-:S03]  /*30620*/  @!P1 FMUL R29, R29, 16777216 ;  /* 0x4b8000001d1d9820 */ /* 0x000fc60000400000 */
[----:B------:R4:W-:Y:S01]  /*30630*/  STL [R1+0xb78], R7 ;  /* 0x000b780701007387 */ /* 0x0009e20000100800 */
[C---:B0-----:R-:W-:Y:S01]  /*30640*/  FMUL R6, R4.reuse, R21 ;  /* 0x0000001504067220 */ /* 0x041fe20000400000 */
[----:B-1----:R-:W-:-:S04]  /*30650*/  FMUL R3, R4, R24 ;  /* 0x0000001804037220 */ /* 0x002fc80000400000 */
[----:B------:R0:W-:Y:S01]  /*30660*/  STL [R1+0x68], R6 ;  /* 0x0000680601007387 */ /* 0x0001e20000100800 */
[----:B----4-:R-:W-:-:S03]  /*30670*/  FMUL R7, R4, R25 ;  /* 0x0000001904077220 */ /* 0x010fc60000400000 */
[----:B------:R1:W-:Y:S04]  /*30680*/  STL [R1+0x60], R3 ;  /* 0x0000600301007387 */ /* 0x0003e80000100800 */
[----:B------:R-:W-:Y:S01]  /*30690*/  STL [R1+0x58], R7 ;  /* 0x0000580701007387 */ /* 0x000fe20000100800 */
[----:B0-----:R-:W-:-:S03]  /*306a0*/  FMUL R6, R4, R28 ;  /* 0x0000001c04067220 */ /* 0x001fc60000400000 */
[----:B------:R-:W4:Y:S01]  /*306b0*/  LDL.LU R20, [R1+0x64] ;  /* 0x0000640001147983 */ /* 0x000f220000300800 */
[----:B-1----:R-:W-:-:S03]  /*306c0*/  FMUL R3, R4, R29 ;  /* 0x0000001d04037220 */ /* 0x002fc60000400000 */
[----:B------:R0:W-:Y:S04]  /*306d0*/  STL [R1+0x50], R6 ;  /* 0x0000500601007387 */ /* 0x0001e80000100800 */
[----:B------:R-:W3:Y:S04]  /*306e0*/  LDL.LU R16, [R1+0x5c] ;  /* 0x00005c0001107983 */ /* 0x000ee80000300800 */
[----:B------:R1:W-:Y:S04]  /*306f0*/  STL [R1+0x48], R3 ;  /* 0x0000480301007387 */ /* 0x0003e80000100800 */
[----:B------:R-:W2:Y:S04]  /*30700*/  LDL.LU R12, [R1+0x4c] ;  /* 0x00004c00010c7983 */ /* 0x000ea80000300800 */
[----:B------:R-:W2:Y:S01]  /*30710*/  LDL.LU R8, [R1+0x44] ;  /* 0x0000440001087983 */ /* 0x000ea20000300800 */
[----:B0-----:R-:W-:-:S03]  /*30720*/  F2FP.F16.F32.PACK_AB R6, R252, R0 ;  /* 0x00000000fc06723e */ /* 0x001fc600000000ff */
[----:B------:R-:W2:Y:S04]  /*30730*/  LDL.LU R249, [R1+0x3c] ;  /* 0x00003c0001f97983 */ /* 0x000ea80000300800 */
[----:B-1----:R-:W2:Y:S04]  /*30740*/  LDL.LU R3, [R1+0x34] ;  /* 0x0000340001037983 */ /* 0x002ea80000300800 */
[----:B------:R-:W2:Y:S04]  /*30750*/  LDL.LU R252, [R1+0xdb4] ;  /* 0x000db40001fc7983 */ /* 0x000ea80000300800 */
[----:B------:R-:W2:Y:S01]  /*30760*/  LDL.LU R0, [R1+0xdb0] ;  /* 0x000db00001007983 */ /* 0x000ea20000300800 */
        /* <DEDUP_REMOVED lines=105> */
[C---:B------:R-:W-:Y:S01]  /*30e00*/  FMUL R2, R247.reuse, R2 ;  /* 0x00000002f7027220 */ /* 0x040fe20000400000 */
[----:B------:R-:W-:Y:S01]  /*30e10*/  FMUL R246, R247, R246 ;  /* 0x000000f6f7f67220 */ /* 0x000fe20000400000 */
[C---:B------:R-:W-:Y:S01]  /*30e20*/  FMUL R5, R4.reuse, R5 ;  /* 0x0000000504057220 */ /* 0x040fe20000400000 */
        /* <DEDUP_REMOVED lines=102> */
[----:B------:R-:W-:Y:S01]  /*31490*/  FMUL R243, R4, R243 ;  /* 0x000000f304f37220 */ /* 0x000fe20000400000 */
[----:B------:R-:W-:-:S02]  /*314a0*/  F2FP.F16.F32.PACK_AB R4, R246, R2 ;  /* 0x00000002f604723e */ /* 0x000fc400000000ff */
[----:B------:R-:W-:Y:S02]  /*314b0*/  F2FP.F16.F32.PACK_AB R7, R250, R248 ;  /* 0x000000f8fa07723e */ /* 0x000fe400000000ff */
[----:B------:R-:W2:Y:S04]  /*314c0*/  LDL.LU R250, [R1+0xdac] ;  /* 0x000dac0001fa7983 */ /* 0x000ea80000300800 */
[----:B------:R-:W2:Y:S01]  /*314d0*/  LDL.LU R248, [R1+0xda8] ;  /* 0x000da80001f87983 */ /* 0x000ea20000300800 */
[----:B----4-:R-:W-:-:S04]  /*314e0*/  @!P5 FMUL R20, R20, 16777216 ;  /* 0x4b8000001414d820 */ /* 0x010fc80000400000 */
[----:B------:R-:W-:Y:S01]  /*314f0*/  FMUL R2, R247, R20 ;  /* 0x00000014f7027220 */ /* 0x000fe20000400000 */
[----:B---3--:R-:W-:-:S04]  /*31500*/  @!P5 FMUL R16, R16, 16777216 ;  /* 0x4b8000001010d820 */ /* 0x008fc80000400000 */
[----:B------:R0:W-:Y:S01]  /*31510*/  STL [R1+0x40], R2 ;  /* 0x0000400201007387 */ /* 0x0001e20000100800 */
[----:B------:R-:W-:Y:S01]  /*31520*/  FMUL R16, R247, R16 ;  /* 0x00000010f7107220 */ /* 0x000fe20000400000 */
[----:B--2---:R-:W-:Y:S01]  /*31530*/  @!P5 FMUL R12, R12, 16777216 ;  /* 0x4b8000000c0cd820 */ /* 0x004fe20000400000 */
[----:B------:R-:W-:-:S03]  /*31540*/  @!P5 FMUL R8, R8, 16777216 ;  /* 0x4b8000000808d820 */ /* 0x000fc60000400000 */
[----:B------:R-:W-:Y:S01]  /*31550*/  FMUL R12, R247, R12 ;  /* 0x0000000cf70c7220 */ /* 0x000fe20000400000 */
[----:B------:R-:W-:Y:S01]  /*31560*/  @!P5 FMUL R249, R249, 16777216 ;  /* 0x4b800000f9f9d820 */ /* 0x000fe20000400000 */
[C---:B0-----:R-:W-:Y:S01]  /*31570*/  FMUL R2, R247.reuse, R8 ;  /* 0x00000008f7027220 */ /* 0x041fe20000400000 */
[----:B------:R-:W-:Y:S02]  /*31580*/  STL [R1+0x38], R16 ;  /* 0x0000381001007387 */ /* 0x000fe40000100800 */
[C---:B------:R-:W-:Y:S01]  /*31590*/  FMUL R8, R247.reuse, R249 ;  /* 0x000000f9f7087220 */ /* 0x040fe20000400000 */
[----:B------:R-:W-:Y:S01]  /*315a0*/  @!P5 FMUL R252, R252, 16777216 ;  /* 0x4b800000fcfcd820 */ /* 0x000fe20000400000 */
[----:B------:R-:W-:Y:S04]  /*315b0*/  STL [R1+0x30], R12 ;  /* 0x0000300c01007387 */ /* 0x000fe80000100800 */
[----:B------:R0:W-:Y:S04]  /*315c0*/  STL [R1+0x28], R2 ;  /* 0x0000280201007387 */ /* 0x0001e80000100800 */
[----:B------:R-:W-:Y:S01]  /*315d0*/  STL [R1+0x20], R8 ;  /* 0x0000200801007387 */ /* 0x000fe20000100800 */
[----:B0-----:R-:W-:-:S03]  /*315e0*/  FMUL R2, R247, R252 ;  /* 0x000000fcf7027220 */ /* 0x001fc60000400000 */
[----:B------:R-:W2:Y:S01]  /*315f0*/  LDL.LU R252, [R1+0xda4] ;  /* 0x000da40001fc7983 */ /* 0x000ea20000300800 */
[----:B------:R-:W-:Y:S01]  /*31600*/  @!P5 FMUL R3, R3, 16777216 ;  /* 0x4b8000000303d820 */ /* 0x000fe20000400000 */
[----:B------:R-:W-:-:S03]  /*31610*/  @!P5 FMUL R0, R0, 16777216 ;  /* 0x4b8000000000d820 */ /* 0x000fc60000400000 */
[----:B------:R-:W-:Y:S01]  /*31620*/  FMUL R3, R247, R3 ;  /* 0x00000003f7037220 */ /* 0x000fe20000400000 */
[----:B------:R-:W-:-:S04]  /*31630*/  @!P5 FMUL R251, R251, 16777216 ;  /* 0x4b800000fbfbd820 */ /* 0x000fc80000400000 */
[----:B------:R0:W-:Y:S02]  /*31640*/  STL [R1+0xc], R3 ;  /* 0x00000c0301007387 */ /* 0x0001e40000100800 */
[C---:B0-----:R-:W-:Y:S02]  /*31650*/  FMUL R3, R247.reuse, R0 ;  /* 0x00000000f7037220 */ /* 0x041fe40000400000 */
[----:B------:R-:W3:Y:S04]  /*31660*/  LDL.LU R0, [R1+0xda0] ;  /* 0x000da00001007983 */ /* 0x000ee80000300800 */
[----:B------:R0:W-:Y:S04]  /*31670*/  STL [R1+0x8], R2 ;  /* 0x0000080201007387 */ /* 0x0001e80000100800 */
[----:B------:R-:W-:Y:S01]  /*31680*/  STL [R1+0x4], R3 ;  /* 0x0000040301007387 */ /* 0x000fe20000100800 */
[----:B0-----:R-:W-:-:S05]  /*31690*/  FMUL R2, R247, R251 ;  /* 0x000000fbf7027220 */ /* 0x001fca0000400000 */
[----:B------:R0:W-:Y:S04]  /*316a0*/  STL [R1], R2 ;  /* 0x0000000201007387 */ /* 0x0001e80000100800 */
[----:B------:R-:W4:Y:S04]  /*316b0*/  LDL.LU R231, [R1+0x1c] ;  /* 0x00001c0001e77983 */ /* 0x000f280000300800 */
[----:B------:R-:W3:Y:S04]  /*316c0*/  LDL.LU R227, [R1+0x18] ;  /* 0x0000180001e37983 */ /* 0x000ee80000300800 */
[----:B------:R-:W4:Y:S04]  /*316d0*/  LDL.LU R223, [R1+0x14] ;  /* 0x0000140001df7983 */ /* 0x000f280000300800 */
[----:B------:R-:W4:Y:S01]  /*316e0*/  LDL.LU R249, [R1+0x10] ;  /* 0x0000100001f97983 */ /* 0x000f220000300800 */
[----:B------:R-:W-:Y:S01]  /*316f0*/  F2FP.F16.F32.PACK_AB R5, R245, R5 ;  /* 0x00000005f505723e */ /* 0x000fe200000000ff */
[----:B------:R-:W-:Y:S01]  /*31700*/  @!P5 FMUL R10, R10, 16777216 ;  /* 0x4b8000000a0ad820 */ /* 0x000fe20000400000 */
[----:B------:R-:W-:-:S03]  /*31710*/  @!P5 FMUL R11, R11, 16777216 ;  /* 0x4b8000000b0bd820 */ /* 0x000fc60000400000 */
[C---:B------:R-:W-:Y:S01]  /*31720*/  FMUL R29, R247.reuse, R10 ;  /* 0x0000000af71d7220 */ /* 0x040fe20000400000 */
[----:B------:R-:W-:Y:S01]  /*31730*/  FMUL R28, R247, R11 ;  /* 0x0000000bf71c7220 */ /* 0x000fe20000400000 */
[----:B------:R-:W-:Y:S02]  /*31740*/  IADD3 R11, R235, -R242, RZ ;  /* 0x800000f2eb0b7210 */ /* 0x000fe40007ffe0ff */
[----:B------:R-:W-:Y:S01]  /*31750*/  IADD3 R10, R236, -R238, RZ ;  /* 0x800000eeec0a7210 */ /* 0x000fe20007ffe0ff */
[----:B------:R-:W-:Y:S01]  /*31760*/  @!P5 FMUL R14, R14, 16777216 ;  /* 0x4b8000000e0ed820 */ /* 0x000fe20000400000 */
[----:B------:R-:W-:Y:S01]  /*31770*/  @!P5 FMUL R15, R15, 16777216 ;  /* 0x4b8000000f0fd820 */ /* 0x000fe20000400000 */
[----:B0-----:R-:W-:Y:S01]  /*31780*/  MOV R2, 0x3dc6b27f ;  /* 0x3dc6b27f00027802 */ /* 0x001fe20000000f00 */
[----:B------:R-:W-:Y:S01]  /*31790*/  FADD R11, R11, -1 ;  /* 0xbf8000000b0b7421 */ /* 0x000fe20000000000 */
[----:B------:R-:W-:Y:S01]  /*317a0*/  FADD R10, R10, -1 ;  /* 0xbf8000000a0a7421 */ /* 0x000fe20000000000 */
[C---:B------:R-:W-:Y:S01]  /*317b0*/  FMUL R25, R247.reuse, R14 ;  /* 0x0000000ef7197220 */ /* 0x040fe20000400000 */
[----:B------:R-:W-:Y:S01]  /*317c0*/  FMUL R24, R247, R15 ;  /* 0x0000000ff7187220 */ /* 0x000fe20000400000 */
[-C--:B------:R-:W-:Y:S01]  /*317d0*/  FFMA.FTZ R15, R11, R2.reuse, -0.16845393180847167969 ;  /* 0xbe2c7f300b0f7423 */ /* 0x080fe20000010002 */
[----:B------:R-:W-:Y:S01]  /*317e0*/  FFMA.FTZ R14, R10, R2, -0.16845393180847167969 ;  /* 0xbe2c7f300a0e7423 */ /* 0x000fe20000010002 */
[----:B------:R-:W-:Y:S01]  /*317f0*/  @!P5 FMUL R160, R160, 16777216 ;  /* 0x4b800000a0a0d820 */ /* 0x000fe20000400000 */
[----:B------:R-:W-:Y:S01]  /*31800*/  @!P5 FMUL R161, R161, 16777216 ;  /* 0x4b800000a1a1d820 */ /* 0x000fe20000400000 */
[----:B------:R-:W-:Y:S01]  /*31810*/  FFMA.FTZ R15, R11, R15, 0.1716887056827545166 ;  /* 0x3e2fcf2a0b0f7423 */ /* 0x000fe2000001000f */
[----:B------:R-:W-:Y:S01]  /*31820*/  @!P5 FMUL R156, R156, 16777216 ;  /* 0x4b8000009c9cd820 */ /* 0x000fe20000400000 */
[----:B------:R-:W-:Y:S01]  /*31830*/  @!P5 FMUL R157, R157, 16777216 ;  /* 0x4b8000009d9dd820 */ /* 0x000fe20000400000 */
[----:B------:R-:W-:Y:S01]  /*31840*/  @!P5 FMUL R152, R152, 16777216 ;  /* 0x4b8000009898d820 */ /* 0x000fe20000400000 */
[----:B------:R-:W-:Y:S01]  /*31850*/  FFMA.FTZ R15, R11, R15, -0.17900948226451873779 ;  /* 0xbe374e430b0f7423 */ /* 0x000fe2000001000f */
[----:B------:R-:W-:Y:S01]  /*31860*/  FFMA.FTZ R14, R10, R14, 0.1716887056827545166 ;  /* 0x3e2fcf2a0a0e7423 */ /* 0x000fe2000001000e */
[----:B------:R-:W-:Y:S01]  /*31870*/  @!P5 FMUL R153, R153, 16777216 ;  /* 0x4b8000009999d820 */ /* 0x000fe20000400000 */
[C---:B------:R-:W-:Y:S01]  /*31880*/  FMUL R160, R247.reuse, R160 ;  /* 0x000000a0f7a07220 */ /* 0x040fe20000400000 */
[----:B------:R-:W-:Y:S01]  /*31890*/  FMUL R161, R247, R161 ;  /* 0x000000a1f7a17220 */ /* 0x000fe20000400000 */
[----:B------:R-:W-:Y:S01]  /*318a0*/  FFMA.FTZ R15, R11, R15, 0.20512372255325317383 ;  /* 0x3e520bf40b0f7423 */ /* 0x000fe2000001000f */
[----:B------:R-:W-:Y:S01]  /*318b0*/  @!P5 FMUL R148, R148, 16777216 ;  /* 0x4b8000009494d820 */ /* 0x000fe20000400000 */
[----:B------:R-:W-:Y:S01]  /*318c0*/  @!P5 FMUL R149, R149, 16777216 ;  /* 0x4b8000009595d820 */ /* 0x000fe20000400000 */
[C---:B------:R-:W-:Y:S01]  /*318d0*/  FMUL R156, R247.reuse, R156 ;  /* 0x0000009cf79c7220 */ /* 0x040fe20000400000 */
[----:B------:R-:W-:Y:S01]  /*318e0*/  FMUL R157, R247, R157 ;  /* 0x0000009df79d7220 */ /* 0x000fe20000400000 */
[----:B------:R-:W-:Y:S01]  /*318f0*/  FFMA.FTZ R14, R10, R14, -0.17900948226451873779 ;  /* 0xbe374e430a0e7423 */ /* 0x000fe2000001000e */
[----:B------:R-:W-:Y:S01]  /*31900*/  @!P5 FMUL R144, R144, 16777216 ;  /* 0x4b8000009090d820 */ /* 0x000fe20000400000 */
[----:B------:R-:W-:Y:S01]  /*31910*/  @!P5 FMUL R145, R145, 16777216 ;  /* 0x4b8000009191d820 */ /* 0x000fe20000400000 */
[C---:B------:R-:W-:Y:S01]  /*31920*/  FMUL R152, R247.reuse, R152 ;  /* 0x00000098f7987220 */ /* 0x040fe20000400000 */
[----:B------:R-:W-:Y:S01]  /*31930*/  FMUL R153, R247, R153 ;  /* 0x00000099f7997220 */ /* 0x000fe20000400000 */
[----:B------:R-:W-:Y:S01]  /*31940*/  STL.64 [R1+0x1070], R166 ;  /* 0x001070a601007387 */ /* 0x000fe20000100a00 */
[----:B------:R-:W-:Y:S01]  /*31950*/  FFMA.FTZ R15, R11, R15, -0.24046532809734344482 ;  /* 0xbe763c8b0b0f7423 */ /* 0x000fe2000001000f */
[----:B------:R-:W-:Y:S01]  /*31960*/  @!P5 FMUL R140, R140, 16777216 ;  /* 0x4b8000008c8cd820 */ /* 0x000fe20000400000 */
[----:B------:R-:W-:Y:S01]  /*31970*/  @!P5 FMUL R141, R141, 16777216 ;  /* 0x4b8000008d8dd820 */ /* 0x000fe20000400000 */
[----:B------:R-:W-:Y:S01]  /*31980*/  STL.64 [R1+0x1068], R160 ;  /* 0x001068a001007387 */ /* 0x000fe20000100a00 */
[C---:B------:R-:W-:Y:S01]  /*31990*/  FMUL R148, R247.reuse, R148 ;  /* 0x00000094f7947220 */ /* 0x040fe20000400000 */
[----:B------:R-:W-:Y:S01]  /*319a0*/  FMUL R149, R247, R149 ;  /* 0x00000095f7957220 */ /* 0x000fe20000400000 */
[----:B------:R-:W-:Y:S01]  /*319b0*/  FFMA.FTZ R14, R10, R14, 0.20512372255325317383 ;  /* 0x3e520bf40a0e7423 */ /* 0x000fe2000001000e */
[----:B------:R-:W-:Y:S01]  /*319c0*/  STL.64 [R1+0x1060], R162 ;  /* 0x001060a201007387 */ /* 0x000fe20000100a00 */
[----:B------:R-:W-:Y:S01]  /*319d0*/  @!P5 FMUL R136, R136, 16777216 ;  /* 0x4b8000008888d820 */ /* 0x000fe20000400000 */
[----:B------:R-:W-:Y:S01]  /*319e0*/  @!P5 FMUL R137, R137, 16777216 ;  /* 0x4b8000008989d820 */ /* 0x000fe20000400000 */
[C---:B------:R-:W-:Y:S01]  /*319f0*/  FMUL R144, R247.reuse, R144 ;  /* 0x00000090f7907220 */ /* 0x040fe20000400000 */
[----:B------:R-:W-:Y:S01]  /*31a00*/  STL.64 [R1+0x1058], R156 ;  /* 0x0010589c01007387 */ /* 0x000fe20000100a00 */
[----:B------:R-:W-:Y:S01]  /*31a10*/  FMUL R145, R247, R145 ;  /* 0x00000091f7917220 */ /* 0x000fe20000400000 */
[----:B------:R-:W-:Y:S01]  /*31a20*/  FFMA.FTZ R15, R11, R15, 0.28857114911079406738 ;  /* 0x3e93bf990b0f7423 */ /* 0x000fe2000001000f */
[----:B------:R-:W-:Y:S01]  /*31a30*/  @!P5 FMUL R132, R132, 16777216 ;  /* 0x4b8000008484d820 */ /* 0x000fe20000400000 */
[----:B------:R-:W-:Y:S01]  /*31a40*/  STL.64 [R1+0x1050], R158 ;  /* 0x0010509e01007387 */ /* 0x000fe20000100a00 */
        /* <DEDUP_REMOVED lines=10> */
[----:B------:R-:W-:Y:S01]  /*31af0*/  FFMA.FTZ R15, R11, R15, -0.36067417263984680176 ;  /* 0xbeb8aa490b0f7423 */ /* 0x000fe2000001000f */
[----:B------:R-:W-:Y:S01]  /*31b00*/  STL.64 [R1+0x1038], R148 ;  /* 0x0010389401007387 */ /* 0x000fe20000100a00 */
[----:B------:R-:W-:Y:S01]  /*31b10*/  @!P5 FMUL R124, R124, 16777216 ;  /* 0x4b8000007c7cd820 */ /* 0x000fe20000400000 */
[----:B------:R-:W-:Y:S01]  /*31b20*/  @!P5 FMUL R125, R125, 16777216 ;  /* 0x4b8000007d7dd820 */ /* 0x000fe20000400000 */
[----:B------:R-:W-:Y:S01]  /*31b30*/  @!P5 FMUL R120, R120, 16777216 ;  /* 0x4b8000007878d820 */ /* 0x000fe20000400000 */
[----:B------:R-:W-:Y:S01]  /*31b40*/  STL.64 [R1+0x1030], R150 ;  /* 0x0010309601007387 */ /* 0x000fe20000100a00 */
[C---:B------:R-:W-:Y:S01]  /*31b50*/  FMUL R132, R247.reuse, R132 ;  /* 0x00000084f7847220 */ /* 0x040fe20000400000 */
[----:B------:R-:W-:Y:S01]  /*31b60*/  FMUL R133, R247, R133 ;  /* 0x00000085f7857220 */ /* 0x000fe20000400000 */
[----:B------:R-:W-:Y:S01]  /*31b70*/  @!P5 FMUL R121, R121, 16777216 ;  /* 0x4b8000007979d820 */ /* 0x000fe20000400000 */
[----:B------:R-:W-:Y:S01]  /*31b80*/  STL.64 [R1+0x1028], R144 ;  /* 0x0010289001007387 */ /* 0x000fe20000100a00 */
[----:B------:R-:W-:Y:S01]  /*31b90*/  FFMA.FTZ R14, R10, R14, 0.28857114911079406738 ;  /* 0x3e93bf990a0e7423 */ /* 0x000fe2000001000e */
[C---:B------:R-:W-:Y:S01]  /*31ba0*/  FMUL R128, R247.reuse, R128 ;  /* 0x00000080f7807220 */ /* 0x040fe20000400000 */
[----:B------:R-:W-:Y:S01]  /*31bb0*/  FMUL R129, R247, R129 ;  /* 0x00000081f7817220 */ /* 0x000fe20000400000 */
[----:B------:R-:W-:Y:S01]  /*31bc0*/  STL.64 [R1+0x1020], R146 ;  /* 0x0010209201007387 */ /* 0x000fe20000100a00 */
[----:B------:R-:W-:Y:S01]  /*31bd0*/  FFMA.FTZ R15, R11, R15, 0.48089820146560668945 ;  /* 0x3ef6384a0b0f7423 */ /* 0x000fe2000001000f */
[----:B------:R-:W-:Y:S01]  /*31be0*/  @!P5 FMUL R116, R116, 16777216 ;  /* 0x4b8000007474d820 */ /* 0x000fe20000400000 */
[----:B------:R-:W-:Y:S01]  /*31bf0*/  @!P5 FMUL R117, R117, 16777216 ;  /* 0x4b8000007575d820 */ /* 0x000fe20000400000 */
[----:B------:R-:W-:Y:S01]  /*31c00*/  STL.64 [R1+0x1018], R140 ;  /* 0x0010188c01007387 */ /* 0x000fe20000100a00 */
[C---:B------:R-:W-:Y:S01]  /*31c10*/  FMUL R124, R247.reuse, R124 ;  /* 0x0000007cf77c7220 */ /* 0x040fe20000400000 */
[----:B------:R-:W-:Y:S01]  /*31c20*/  FMUL R125, R247, R125 ;  /* 0x0000007df77d7220 */ /* 0x000fe20000400000 */
[----:B------:R-:W-:Y:S01]  /*31c30*/  @!P5 FMUL R114, R114, 16777216 ;  /* 0x4b8000007272d820 */ /* 0x000fe20000400000 */
[----:B------:R-:W-:Y:S01]  /*31c40*/  STL.64 [R1+0x1010], R142 ;  /* 0x0010108e01007387 */ /* 0x000fe20000100a00 */
[----:B------:R-:W-:Y:S01]  /*31c50*/  FFMA.FTZ R14, R10, R14, -0.36067417263984680176 ;  /* 0xbeb8aa490a0e7423 */ /* 0x000fe2000001000e */
[----:B------:R-:W-:Y:S01]  /*31c60*/  @!P5 FMUL R115, R115, 16777216 ;  /* 0x4b8000007373d820 */ /* 0x000fe20000400000 */
[C---:B------:R-:W-:Y:S01]  /*31c70*/  FMUL R120, R247.reuse, R120 ;  /* 0x00000078f7787220 */ /* 0x040fe20000400000 */
[----:B------:R-:W-:Y:S01]  /*31c80*/  STL.64 [R1+0x1008], R136 ;  /* 0x0010088801007387 */ /* 0x000fe20000100a00 */
[----:B------:R-:W-:Y:S01]  /*31c90*/  FMUL R121, R247, R121 ;  /* 0x00000079f7797220 */ /* 0x000fe20000400000 */
[----:B------:R-:W-:Y:S01]  /*31ca0*/  FFMA.FTZ R15, R11, R15, -0.72134751081466674805 ;  /* 0xbf38aa3b0b0f7423 */ /* 0x000fe2000001000f */
[----:B------:R-:W-:Y:S01]  /*31cb0*/  @!P5 FMUL R110, R110, 16777216 ;  /* 0x4b8000006e6ed820 */ /* 0x000fe20000400000 */
[----:B------:R-:W-:Y:S01]  /*31cc0*/  STL.64 [R1+0x1000], R138 ;  /* 0x0010008a01007387 */ /* 0x000fe20000100a00 */
[----:B------:R-:W-:Y:S01]  /*31cd0*/  @!P5 FMUL R111, R111, 16777216 ;  /* 0x4b8000006f6fd820 */ /* 0x000fe20000400000 */
        /* <DEDUP_REMOVED lines=11> */
[----:B------:R-:W-:Y:S01]  /*31d90*/  FMUL R15, R11, R15 ;  /* 0x0000000f0b0f7220 */ /* 0x000fe20000400000 */
[----:B------:R-:W-:Y:S01]  /*31da0*/  @!P5 FMUL R103, R103, 16777216 ;  /* 0x4b8000006767d820 */ /* 0x000fe20000400000 */
[C---:B------:R-:W-:Y:S01]  /*31db0*/  FMUL R110, R247.reuse, R110 ;  /* 0x0000006ef76e7220 */ /* 0x040fe20000400000 */
[----:B------:R-:W-:Y:S01]  /*31dc0*/  STL.64 [R1+0xfe0], R130 ;  /* 0x000fe08201007387 */ /* 0x000fe20000100a00 */
[----:B------:R-:W-:Y:S01]  /*31dd0*/  FMUL R111, R247, R111 ;  /* 0x0000006ff76f7220 */ /* 0x000fe20000400000 */
[----:B------:R-:W-:Y:S01]  /*31de0*/  @!P5 FMUL R98, R98, 16777216 ;  /* 0x4b8000006262d820 */ /* 0x000fe20000400000 */
[----:B------:R-:W-:Y:S01]  /*31df0*/  @!P5 FMUL R99, R99, 16777216 ;  /* 0x4b8000006363d820 */ /* 0x000fe20000400000 */
[----:B------:R-:W-:Y:S01]  /*31e00*/  STL.64 [R1+0xfd8], R124 ;  /* 0x000fd87c01007387 */ /* 0x000fe20000100a00 */
[----:B------:R-:W-:Y:S01]  /*31e10*/  FFMA.FTZ R14, R10, R14, -0.72134751081466674805 ;  /* 0xbf38aa3b0a0e7423 */ /* 0x000fe2000001000e */
[C---:B------:R-:W-:Y:S01]  /*31e20*/  FMUL R106, R247.reuse, R106 ;  /* 0x0000006af76a7220 */ /* 0x040fe20000400000 */
[----:B------:R-:W-:Y:S01]  /*31e30*/  FMUL R107, R247, R107 ;  /* 0x0000006bf76b7220 */ /* 0x000fe20000400000 */
[----:B------:R-:W-:Y:S01]  /*31e40*/  STL.64 [R1+0xfd0], R126 ;  /* 0x000fd07e01007387 */ /* 0x000fe20000100a00 */
[----:B------:R-:W-:Y:S01]  /*31e50*/  FMUL R15, R11, R15 ;  /* 0x0000000f0b0f7220 */ /* 0x000fe20000400000 */
[----:B------:R-:W-:Y:S01]  /*31e60*/  @!P5 FMUL R94, R94, 16777216 ;  /* 0x4b8000005e5ed820 */ /* 0x000fe20000400000 */
[----:B------:R-:W-:Y:S01]  /*31e70*/  @!P5 FMUL R95, R95, 16777216 ;  /* 0x4b8000005f5fd820 */ /* 0x000fe20000400000 */
[----:B------:R-:W-:Y:S01]  /*31e80*/  STL.64 [R1+0xfc8], R120 ;  /* 0x000fc87801007387 */ /* 0x000fe20000100a00 */
[C---:B------:R-:W-:Y:S01]  /*31e90*/  FMUL R102, R247.reuse, R102 ;  /* 0x00000066f7667220 */ /* 0x040fe20000400000 */
[----:B------:R-:W-:Y:S01]  /*31ea0*/  FMUL R103, R247, R103 ;  /* 0x00000067f7677220 */ /* 0x000fe20000400000 */
[----:B------:R-:W-:Y:S01]  /*31eb0*/  @!P5 FMUL R18, R18, 16777216 ;  /* 0x4b8000001212d820 */ /* 0x000fe20000400000 */
[----:B------:R-:W-:Y:S01]  /*31ec0*/  STL.64 [R1+0xfc0], R122 ;  /* 0x000fc07a01007387 */ /* 0x000fe20000100a00 */
[----:B------:R-:W-:Y:S01]  /*31ed0*/  @!P5 FMUL R90, R90, 16777216 ;  /* 0x4b8000005a5ad820 */ /* 0x000fe20000400000 */
[----:B------:R-:W-:Y:S01]  /*31ee0*/  @!P5 FMUL R91, R91, 16777216 ;  /* 0x4b8000005b5bd820 */ /* 0x000fe20000400000 */
[C---:B------:R-:W-:Y:S01]  /*31ef0*/  FMUL R98, R247.reuse, R98 ;  /* 0x00000062f7627220 */ /* 0x040fe20000400000 */
[----:B------:R-:W-:Y:S01]  /*31f00*/  STL.64 [R1+0xfb8], R116 ;  /* 0x000fb87401007387 */ /* 0x000fe20000100a00 */
[----:B------:R-:W-:Y:S01]  /*31f10*/  FMUL R14, R10, R14 ;  /* 0x0000000e0a0e7220 */ /* 0x000fe20000400000 */
[----:B------:R-:W-:Y:S01]  /*31f20*/  FMUL R99, R247, R99 ;  /* 0x00000063f7637220 */ /* 0x000fe20000400000 */
[----:B------:R-:W-:Y:S01]  /*31f30*/  @!P5 FMUL R86, R86, 16777216 ;  /* 0x4b8000005656d820 */ /* 0x000fe20000400000 */
[----:B------:R-:W-:Y:S01]  /*31f40*/  STL.64 [R1+0xfb0], R118 ;  /* 0x000fb07601007387 */ /* 0x000fe20000100a00 */
[----:B------:R-:W-:Y:S01]  /*31f50*/  FFMA.FTZ R11, R11, 1.4426950216293334961, R15 ;  /* 0x3fb8aa3b0b0b7823 */ /* 0x000fe2000001000f */
[----:B------:R-:W-:Y:S01]  /*31f60*/  @!P5 FMUL R87, R87, 16777216 ;  /* 0x4b8000005757d820 */ /* 0x000fe20000400000 */
[C---:B------:R-:W-:Y:S01]  /*31f70*/  FMUL R94, R247.reuse, R94 ;  /* 0x0000005ef75e7220 */ /* 0x040fe20000400000 */
[----:B------:R-:W-:Y:S01]  /*31f80*/  STL.64 [R1+0xfa8], R114 ;  /* 0x000fa87201007387 */ /* 0x000fe20000100a00 */
[----:B------:R-:W-:Y:S01]  /*31f90*/  FMUL R95, R247, R95 ;  /* 0x0000005ff75f7220 */ /* 0x000fe20000400000 */
[----:B------:R-:W-:Y:S01]  /*31fa0*/  @!P5 FMUL R82, R82, 16777216 ;  /* 0x4b8000005252d820 */ /* 0x000fe20000400000 */
[----:B------:R-:W-:Y:S01]  /*31fb0*/  @!P5 FMUL R83, R83, 16777216 ;  /* 0x4b8000005353d820 */ /* 0x000fe20000400000 */
[----:B------:R-:W-:Y:S01]  /*31fc0*/  STL.64 [R1+0xfa0], R112 ;  /* 0x000fa07001007387 */ /* 0x000fe20000100a00 */
[C---:B------:R-:W-:Y:S01]  /*31fd0*/  FMUL R21, R247.reuse, R18 ;  /* 0x00000012f7157220 */ /* 0x040fe20000400000 */
        /* <DEDUP_REMOVED lines=12> */
[C---:B------:R-:W-:Y:S01]  /*320a0*/  FMUL R82, R247.reuse, R82 ;  /* 0x00000052f7527220 */ /* 0x040fe20000400000 */
[----:B------:R-:W-:Y:S01]  /*320b0*/  FMUL R83, R247, R83 ;  /* 0x00000053f7537220 */ /* 0x000fe20000400000 */
[----:B------:R-:W-:Y:S01]  /*320c0*/  STL.64 [R1+0xf80], R104 ;  /* 0x000f806801007387 */ /* 0x000fe20000100a00 */
[----:B------:R-:W-:Y:S01]  /*320d0*/  @!P5 FMUL R70, R70, 16777216 ;  /* 0x4b8000004646d820 */ /* 0x000fe20000400000 */
[----:B------:R-:W-:Y:S01]  /*320e0*/  @!P5 FMUL R71, R71, 16777216 ;  /* 0x4b8000004747d820 */ /* 0x000fe20000400000 */
[----:B------:R-:W-:Y:S01]  /*320f0*/  @!P5 FMUL R66, R66, 16777216 ;  /* 0x4b8000004242d820 */ /* 0x000fe20000400000 */
[----:B------:R-:W-:Y:S01]  /*32100*/  STL.64 [R1+0xf78], R102 ;  /* 0x000f786601007387 */ /* 0x000fe20000100a00 */
[----:B------:R-:W-:Y:S01]  /*32110*/  FFMA.FTZ R10, R10, 1.4426950216293334961, R14 ;  /* 0x3fb8aa3b0a0a7823 */ /* 0x000fe2000001000e */
[C---:B------:R-:W-:Y:S01]  /*32120*/  FMUL R78, R247.reuse, R78 ;  /* 0x0000004ef74e7220 */ /* 0x040fe20000400000 */
[----:B------:R-:W-:Y:S01]  /*32130*/  FMUL R79, R247, R79 ;  /* 0x0000004ff74f7220 */ /* 0x000fe20000400000 */
[----:B------:R-:W-:Y:S01]  /*32140*/  STL.64 [R1+0xf70], R100 ;  /* 0x000f706401007387 */ /* 0x000fe20000100a00 */
[----:B------:R-:W-:Y:S01]  /*32150*/  @!P5 FMUL R67, R67, 16777216 ;  /* 0x4b8000004343d820 */ /* 0x000fe20000400000 */
[C---:B------:R-:W-:Y:S01]  /*32160*/  FMUL R74, R247.reuse, R74 ;  /* 0x0000004af74a7220 */ /* 0x040fe20000400000 */
[----:B------:R-:W-:Y:S01]  /*32170*/  FMUL R75, R247, R75 ;  /* 0x0000004bf74b7220 */ /* 0x000fe20000400000 */
[----:B------:R-:W-:Y:S04]  /*32180*/  STL.64 [R1+0xf68], R98 ;  /* 0x000f686201007387 */ /* 0x000fe80000100a00 */
[----:B--2---:R0:W-:Y:S01]  /*32190*/  STSM.16.M88.4 [R252], R4 ;  /* 0x00000004fc007844 */ /* 0x0041e20000000200 */
[----:B------:R-:W-:Y:S01]  /*321a0*/  @!P5 FMUL R62, R62, 16777216 ;  /* 0x4b8000003e3ed820 */ /* 0x000fe20000400000 */
[----:B------:R-:W-:Y:S01]  /*321b0*/  @!P5 FMUL R63, R63, 16777216 ;  /* 0x4b8000003f3fd820 */ /* 0x000fe20000400000 */
[C---:B------:R-:W-:Y:S01]  /*321c0*/  FMUL R70, R247.reuse, R70 ;  /* 0x00000046f7467220 */ /* 0x040fe20000400000 */
[----:B------:R-:W-:Y:S01]  /*321d0*/  FMUL R71, R247, R71 ;  /* 0x00000047f7477220 */ /* 0x000fe20000400000 */
[----:B------:R-:W-:Y:S01]  /*321e0*/  @!P5 FMUL R58, R58, 16777216 ;  /* 0x4b8000003a3ad820 */ /* 0x000fe20000400000 */
[----:B------:R-:W-:Y:S01]  /*321f0*/  @!P5 FMUL R59, R59, 16777216 ;  /* 0x4b8000003b3bd820 */ /* 0x000fe20000400000 */
[----:B------:R-:W-:Y:S01]  /*32200*/  FMUL R66, R247, R66 ;  /* 0x00000042f7427220 */ /* 0x000fe20000400000 */
[----:B------:R-:W-:Y:S01]  /*32210*/  @!P5 FMUL R54, R54, 16777216 ;  /* 0x4b8000003636d820 */ /* 0x000fe20000400000 */
[----:B------:R-:W-:Y:S01]  /*32220*/  @!P5 FMUL R55, R55, 16777216 ;  /* 0x4b8000003737d820 */ /* 0x000fe20000400000 */
[----:B------:R-:W-:Y:S01]  /*32230*/  @!P5 FMUL R50, R50, 16777216 ;  /* 0x4b8000003232d820 */ /* 0x000fe20000400000 */
[----:B------:R-:W-:Y:S01]  /*32240*/  @!P5 FMUL R51, R51, 16777216 ;  /* 0x4b8000003333d820 */ /* 0x000fe20000400000 */
[----:B------:R-:W-:Y:S01]  /*32250*/  @!P5 FMUL R46, R46, 16777216 ;  /* 0x4b8000002e2ed820 */ /* 0x000fe20000400000 */
[----:B------:R-:W-:Y:S01]  /*32260*/  @!P5 FMUL R47, R47, 16777216 ;  /* 0x4b8000002f2fd820 */ /* 0x000fe20000400000 */
[----:B------:R-:W-:Y:S01]  /*32270*/  ISETP.GE.U32.AND P1, PT, R235, 0x7f800000, PT ;  /* 0x7f800000eb00780c */ /* 0x000fe20003f26070 */
[----:B------:R-:W-:Y:S01]  /*32280*/  @!P5 FMUL R42, R42, 16777216 ;  /* 0x4b8000002a2ad820 */ /* 0x000fe20000400000 */
[----:B0-----:R-:W-:Y:S01]  /*32290*/  IADD3 R7, R237, -R239, RZ ;  /* 0x800000efed077210 */ /* 0x001fe20007ffe0ff */
[----:B------:R-:W-:Y:S01]  /*322a0*/  IMAD.IADD R6, R232, 0x1, -R240 ;  /* 0x00000001e8067824 */ /* 0x000fe200078e0af0 */
[----:B------:R-:W-:Y:S01]  /*322b0*/  STL.64 [R1+0xf60], R96 ;  /* 0x000f606001007387 */ /* 0x000fe20000100a00 */
[C---:B------:R-:W-:Y:S01]  /*322c0*/  FMUL R67, R247.reuse, R67 ;  /* 0x00000043f7437220 */ /* 0x040fe20000400000 */
[----:B------:R-:W-:Y:S01]  /*322d0*/  FMUL R62, R247, R62 ;  /* 0x0000003ef73e7220 */ /* 0x000fe20000400000 */
[----:B------:R-:W-:Y:S01]  /*322e0*/  FADD R7, R7, -1 ;  /* 0xbf80000007077421 */ /* 0x000fe20000000000 */
[----:B------:R-:W-:Y:S01]  /*322f0*/  FADD R6, R6, -1 ;  /* 0xbf80000006067421 */ /* 0x000fe20000000000 */
[----:B------:R-:W-:Y:S01]  /*32300*/  FMUL R63, R247, R63 ;  /* 0x0000003ff73f7220 */ /* 0x000fe20000400000 */
[----:B------:R-:W0:Y:S01]  /*32310*/  LDC.64 R4, c[0x0][0x270] ;  /* 0x00009c00ff047b82 */ /* 0x000e220000000a00 */
[-C--:B------:R-:W-:Y:S01]  /*32320*/  FFMA.FTZ R3, R7, R2.reuse, -0.16845393180847167969 ;  /* 0xbe2c7f3007037423 */ /* 0x080fe20000010002 */
[----:B------:R-:W-:-:S04]  /*32330*/  FFMA.FTZ R2, R6, R2, -0.16845393180847167969 ;  /* 0xbe2c7f3006027423 */ /* 0x000fc80000010002 */
[C---:B------:R-:W-:Y:S01]  /*32340*/  FFMA.FTZ R2, R6.reuse, R2, 0.1716887056827545166 ;  /* 0x3e2fcf2a06027423 */ /* 0x040fe20000010002 */
[----:B------:R-:W-:Y:S01]  /*32350*/  FFMA.FTZ R3, R7, R3, 0.1716887056827545166 ;  /* 0x3e2fcf2a07037423 */ /* 0x000fe20000010003 */
[C---:B------:R-:W-:Y:S01]  /*32360*/  FMUL R58, R247.reuse, R58 ;  /* 0x0000003af73a7220 */ /* 0x040fe20000400000 */
[----:B------:R-:W-:Y:S01]  /*32370*/  FMUL R59, R247, R59 ;  /* 0x0000003bf73b7220 */ /* 0x000fe20000400000 */
[C---:B------:R-:W-:Y:S01]  /*32380*/  FFMA.FTZ R2, R6.reuse, R2, -0.17900948226451873779 ;  /* 0xbe374e4306027423 */ /* 0x040fe20000010002 */
[----:B------:R-:W-:Y:S01]  /*32390*/  FFMA.FTZ R3, R7, R3, -0.17900948226451873779 ;  /* 0xbe374e4307037423 */ /* 0x000fe20000010003 */
[C---:B------:R-:W-:Y:S01]  /*323a0*/  FMUL R54, R247.reuse, R54 ;  /* 0x00000036f7367220 */ /* 0x040fe20000400000 */
[----:B------:R-:W-:Y:S01]  /*323b0*/  FMUL R55, R247, R55 ;  /* 0x00000037f7377220 */ /* 0x000fe20000400000 */
[----:B------:R-:W-:Y:S01]  /*323c0*/  FFMA.FTZ R2, R6, R2, 0.20512372255325317383 ;  /* 0x3e520bf406027423 */ /* 0x000fe20000010002 */
[----:B------:R-:W-:Y:S01]  /*323d0*/  FFMA.FTZ R3, R7, R3, 0.20512372255325317383 ;  /* 0x3e520bf407037423 */ /* 0x000fe20000010003 */
[----:B------:R-:W-:Y:S01]  /*323e0*/  @!P5 FMUL R43, R43, 16777216 ;  /* 0x4b8000002b2bd820 */ /* 0x000fe20000400000 */
[----:B------:R-:W-:Y:S01]  /*323f0*/  ISETP.GE.U32.AND P2, PT, R236, 0x7f800000, PT ;  /* 0x7f800000ec00780c */ /* 0x000fe20003f46070 */
[----:B------:R-:W-:Y:S01]  /*32400*/  FFMA.FTZ R2, R6, R2, -0.24046532809734344482 ;  /* 0xbe763c8b06027423 */ /* 0x000fe20000010002 */
[----:B------:R-:W-:Y:S01]  /*32410*/  FFMA.FTZ R3, R7, R3, -0.24046532809734344482 ;  /* 0xbe763c8b07037423 */ /* 0x000fe20000010003 */
[----:B------:R-:W-:Y:S01]  /*32420*/  @!P5 FMUL R38, R38, 16777216 ;  /* 0x4b8000002626d820 */ /* 0x000fe20000400000 */
[----:B------:R-:W-:Y:S01]  /*32430*/  @!P5 FMUL R39, R39, 16777216 ;  /* 0x4b8000002727d820 */ /* 0x000fe20000400000 */
[----:B------:R-:W-:Y:S01]  /*32440*/  FFMA.FTZ R2, R6, R2, 0.28857114911079406738 ;  /* 0x3e93bf9906027423 */ /* 0x000fe20000010002 */
[----:B------:R-:W-:Y:S01]  /*32450*/  FFMA.FTZ R3, R7, R3, 0.28857114911079406738 ;  /* 0x3e93bf9907037423 */ /* 0x000fe20000010003 */
[----:B------:R-:W-:Y:S01]  /*32460*/  @!P5 FMUL R34, R34, 16777216 ;  /* 0x4b8000002222d820 */ /* 0x000fe20000400000 */
[----:B---3--:R-:W-:Y:S01]  /*32470*/  FADD R10, R227, R10 ;  /* 0x0000000ae30a7221 */ /* 0x008fe20000000000 */
[C---:B------:R-:W-:Y:S01]  /*32480*/  FFMA.FTZ R2, R6.reuse, R2, -0.36067417263984680176 ;  /* 0xbeb8aa4906027423 */ /* 0x040fe20000010002 */
[----:B------:R-:W-:Y:S01]  /*32490*/  FFMA.FTZ R3, R7, R3, -0.36067417263984680176 ;  /* 0xbeb8aa4907037423 */ /* 0x000fe20000010003 */
[C---:B------:R-:W-:Y:S01]  /*324a0*/  FMUL R50, R247.reuse, R50 ;  /* 0x00000032f7327220 */ /* 0x040fe20000400000 */
[----:B------:R-:W-:Y:S01]  /*324b0*/  FMUL R51, R247, R51 ;  /* 0x00000033f7337220 */ /* 0x000fe20000400000 */
[C---:B------:R-:W-:Y:S01]  /*324c0*/  FFMA.FTZ R2, R6.reuse, R2, 0.48089820146560668945 ;  /* 0x3ef6384a06027423 */ /* 0x040fe20000010002 */
[----:B------:R-:W-:Y:S01]  /*324d0*/  FFMA.FTZ R3, R7, R3, 0.48089820146560668945 ;  /* 0x3ef6384a07037423 */ /* 0x000fe20000010003 */
[C---:B------:R-:W-:Y:S01]  /*324e0*/  FMUL R46, R247.reuse, R46 ;  /* 0x0000002ef72e7220 */ /* 0x040fe20000400000 */
[----:B------:R-:W-:Y:S01]  /*324f0*/  FMUL R47, R247, R47 ;  /* 0x0000002ff72f7220 */ /* 0x000fe20000400000 */
[C---:B------:R-:W-:Y:S01]  /*32500*/  FFMA.FTZ R2, R6.reuse, R2, -0.72134751081466674805 ;  /* 0xbf38aa3b06027423 */ /* 0x040fe20000010002 */
[----:B------:R-:W-:Y:S01]  /*32510*/  FFMA.FTZ R3, R7, R3, -0.72134751081466674805 ;  /* 0xbf38aa3b07037423 */ /* 0x000fe20000010003 */
[----:B------:R-:W-:Y:S01]  /*32520*/  @!P5 FMUL R35, R35, 16777216 ;  /* 0x4b8000002323d820 */ /* 0x000fe20000400000 */
[----:B------:R-:W-:Y:S01]  /*32530*/  FMUL R42, R247, R42 ;  /* 0x0000002af72a7220 */ /* 0x000fe20000400000 */
[----:B------:R-:W-:Y:S01]  /*32540*/  FMUL R2, R6, R2 ;  /* 0x0000000206027220 */ /* 0x000fe20000400000 */
[----:B------:R-:W-:Y:S01]  /*32550*/  FMUL R3, R7, R3 ;  /* 0x0000000307037220 */ /* 0x000fe20000400000 */
[----:B------:R-:W-:Y:S01]  /*32560*/  @!P5 FMUL R30, R30, 16777216 ;  /* 0x4b8000001e1ed820 */ /* 0x000fe20000400000 */
[----:B------:R-:W-:Y:S01]  /*32570*/  @!P5 FMUL R31, R31, 16777216 ;  /* 0x4b8000001f1fd820 */ /* 0x000fe20000400000 */
[----:B------:R-:W-:Y:S01]  /*32580*/  FMUL R2, R6, R2 ;  /* 0x0000000206027220 */ /* 0x000fe20000400000 */
[----:B------:R-:W-:Y:S01]  /*32590*/  FMUL R3, R7, R3 ;  /* 0x0000000307037220 */ /* 0x000fe20000400000 */
[----:B------:R-:W-:Y:S01]  /*325a0*/  @!P5 FMUL R26, R26, 16777216 ;  /* 0x4b8000001a1ad820 */ /* 0x000fe20000400000 */
[----:B------:R-:W-:Y:S01]  /*325b0*/  @!P5 FMUL R27, R27, 16777216 ;  /* 0x4b8000001b1bd820 */ /* 0x000fe20000400000 */
[----:B------:R-:W-:Y:S01]  /*325c0*/  FFMA.FTZ R6, R6, 1.4426950216293334961, R2 ;  /* 0x3fb8aa3b06067823 */ /* 0x000fe20000010002 */
[----:B------:R-:W-:Y:S01]  /*325d0*/  FFMA.FTZ R7, R7, 1.4426950216293334961, R3 ;  /* 0x3fb8aa3b07077823 */ /* 0x000fe20000010003 */
[----:B------:R-:W-:Y:S01]  /*325e0*/  STL.64 [R1+0xf58], R94 ;  /* 0x000f585e01007387 */ /* 0x000fe20000100a00 */
[----:B------:R-:W-:Y:S01]  /*325f0*/  FMUL R43, R247, R43 ;  /* 0x0000002bf72b7220 */ /* 0x000fe20000400000 */
[----:B----4-:R-:W-:Y:S01]  /*32600*/  FADD R15, R249, R6 ;  /* 0x00000006f90f7221 */ /* 0x010fe20000000000 */
[----:B------:R-:W1:Y:S01]  /*32610*/  LDC.64 R2, c[0x0][0x228] ;  /* 0x00008a00ff027b82 */ /* 0x000e620000000a00 */
[----:B------:R-:W2:Y:S01]  /*32620*/  S2R R249, SR_CTAID.X ;  /* 0x0000000000f97919 */ /* 0x000ea20000002500 */
[----:B------:R-:W-:-:S02]  /*32630*/  FADD R18, R223, R7 ;  /* 0x00000007df127221 */ /* 0x000fc40000000000 */
[----:B------:R-:W3:Y:S01]  /*32640*/  S2R R223, SR_TID.X ;  /* 0x0000000000df7919 */ /* 0x000ee20000002100 */
[----:B------:R-:W-:Y:S01]  /*32650*/  @!P5 FMUL R22, R22, 16777216 ;  /* 0x4b8000001616d820 */ /* 0x000fe20000400000 */
[----:B------:R-:W-:Y:S01]  /*32660*/  @!P5 FMUL R23, R23, 16777216 ;  /* 0x4b8000001717d820 */ /* 0x000fe20000400000 */
[----:B------:R-:W-:Y:S01]  /*32670*/  @!P5 FMUL R250, R250, 16777216 ;  /* 0x4b800000fafad820 */ /* 0x000fe20000400000 */
[----:B------:R-:W-:Y:S01]  /*32680*/  STL.64 [R1+0xf50], R92 ;  /* 0x000f505c01007387 */ /* 0x000fe20000100a00 */
        /* <DEDUP_REMOVED lines=19> */
[----:B------:R-:W0:Y:S01]  /*327c0*/  S2R R227, SR_CTAID.Y ;  /* 0x0000000000e37919 */ /* 0x000e220000002600 */
[C---:B------:R-:W-:Y:S01]  /*327d0*/  FMUL R38, R247.reuse, R38 ;  /* 0x00000026f7267220 */ /* 0x040fe20000400000 */
[C---:B------:R-:W-:Y:S01]  /*327e0*/  FMUL R39, R247.reuse, R39 ;  /* 0x00000027f7277220 */ /* 0x040fe20000400000 */
[C---:B------:R-:W-:Y:S01]  /*327f0*/  FMUL R34, R247.reuse, R34 ;  /* 0x00000022f7227220 */ /* 0x040fe20000400000 */
[----:B------:R-:W-:Y:S01]  /*32800*/  STL.64 [R1+0xf28], R82 ;  /* 0x000f285201007387 */ /* 0x000fe20000100a00 */
[----:B------:R-:W-:Y:S01]  /*32810*/  FMUL R35, R247, R35 ;  /* 0x00000023f7237220 */ /* 0x000fe20000400000 */
        /* <DEDUP_REMOVED lines=32> */
[C---:B------:R-:W-:Y:S01]  /*32a20*/  FMUL R30, R247.reuse, R30 ;  /* 0x0000001ef71e7220 */ /* 0x040fe20000400000 */
[----:B------:R-:W-:Y:S01]  /*32a30*/  FMUL R31, R247, R31 ;  /* 0x0000001ff71f7220 */ /* 0x000fe20000400000 */
[----:B------:R-:W-:Y:S01]  /*32a40*/  STL.64 [R1+0xee0], R64 ;  /* 0x000ee04001007387 */ /* 0x000fe20000100a00 */
[----:B--2---:R-:W-:Y:S01]  /*32a50*/  SHF.L.U32 R249, R249, 0x7, RZ ;  /* 0x00000007f9f97819 */ /* 0x004fe200000006ff */
[C---:B------:R-:W-:Y:S01]  /*32a60*/  FMUL R26, R247.reuse, R26 ;  /* 0x0000001af71a7220 */ /* 0x040fe20000400000 */
[C---:B------:R-:W-:Y:S01]  /*32a70*/  FMUL R27, R247.reuse, R27 ;  /* 0x0000001bf71b7220 */ /* 0x040fe20000400000 */
[----:B------:R-:W-:Y:S01]  /*32a80*/  STL.64 [R1+0xed8], R62 ;  /* 0x000ed83e01007387 */ /* 0x000fe20000100a00 */
[C---:B------:R-:W-:Y:S01]  /*32a90*/  FMUL R22, R247.reuse, R22 ;  /* 0x00000016f7167220 */ /* 0x040fe20000400000 */
[C---:B------:R-:W-:Y:S01]  /*32aa0*/  FMUL R23, R247.reuse, R23 ;  /* 0x00000017f7177220 */ /* 0x040fe20000400000 */
[----:B------:R-:W-:Y:S01]  /*32ab0*/  @P1 MOV R7, 0x7f800000 ;  /* 0x7f80000000071802 */ /* 0x000fe20000000f00 */
[----:B------:R-:W-:Y:S01]  /*32ac0*/  STL.64 [R1+0xed0], R60 ;  /* 0x000ed03c01007387 */ /* 0x000fe20000100a00 */
[C---:B------:R-:W-:Y:S01]  /*32ad0*/  FMUL R20, R247.reuse, R19 ;  /* 0x00000013f7147220 */ /* 0x040fe20000400000 */
[----:B------:R-:W-:Y:S01]  /*32ae0*/  @P2 MOV R6, 0x7f800000 ;  /* 0x7f80000000062802 */ /* 0x000fe20000000f00 */
[----:B------:R-:W-:Y:S01]  /*32af0*/  FMUL R245, R247, R248 ;  /* 0x000000f8f7f57220 */ /* 0x000fe20000400000 */
[----:B------:R-:W-:Y:S01]  /*32b00*/  STL.64 [R1+0xec8], R58 ;  /* 0x000ec83a01007387 */ /* 0x000fe20000100a00 */
[----:B------:R-:W-:Y:S01]  /*32b10*/  ISETP.GE.U32.AND P5, PT, R237, 0x7f800000, PT ;  /* 0x7f800000ed00780c */ /* 0x000fe20003fa6070 */
[----:B------:R-:W-:Y:S01]  /*32b20*/  FMUL R244, R247, R244 ;  /* 0x000000f4f7f47220 */ /* 0x000fe20000400000 */
[----:B---3--:R-:W-:Y:S01]  /*32b30*/  LOP3.LUT R223, R249, 0x7f, R223, 0xf8, !PT ;  /* 0x0000007ff9df7812 */ /* 0x008fe200078ef8df */
[----:B------:R-:W-:Y:S01]  /*32b40*/  STL.64 [R1+0xec0], R56 ;  /* 0x000ec03801007387 */ /* 0x000fe20000100a00 */
[----:B------:R-:W-:Y:S01]  /*32b50*/  FADD R19, R231, R11 ;  /* 0x0000000be7137221 */ /* 0x000fe20000000000 */
[----:B------:R-:W-:Y:S01]  /*32b60*/  @P2 FFMA.FTZ R10, R236, R6, +INF ;  /* 0x7f800000ec0a2423 */ /* 0x000fe20000010006 */
[----:B0-----:R-:W-:Y:S01]  /*32b70*/  IMAD R4, R227, R4, RZ ;  /* 0x00000004e3047224 */ /* 0x001fe200078e02ff */
[----:B------:R-:W-:Y:S01]  /*32b80*/  STL.64 [R1+0xeb8], R54 ;  /* 0x000eb83601007387 */ /* 0x000fe20000100a00 */
[----:B------:R-:W-:Y:S01]  /*32b90*/  @P1 FFMA.FTZ R19, R235, R7, +INF ;  /* 0x7f800000eb131423 */ /* 0x000fe20000010007 */
[----:B------:R-:W-:-:S02]  /*32ba0*/  IMAD R5, R223, R5, RZ ;  /* 0x00000005df057224 */ /* 0x000fc400078e02ff */
[----:B------:R-:W-:Y:S01]  /*32bb0*/  FMUL R8, R247, R221 ;  /* 0x000000ddf7087220 */ /* 0x000fe20000400000 */
[----:B------:R-:W-:Y:S01]  /*32bc0*/  STL.64 [R1+0xeb0], R52 ;  /* 0x000eb03401007387 */ /* 0x000fe20000100a00 */
[----:B------:R-:W-:Y:S01]  /*32bd0*/  ISETP.GE.U32.AND P4, PT, R232, 0x7f800000, PT ;  /* 0x7f800000e800780c */ /* 0x000fe20003f86070 */
[----:B------:R-:W0:Y:S02]  /*32be0*/  LDC R221, c[0x0][0x278] ;  /* 0x00009e00ffdd7b82 */ /* 0x000e240000000800 */
[----:B------:R-:W-:Y:S04]  /*32bf0*/  STL.64 [R1+0xea8], R50 ;  /* 0x000ea83201007387 */ /* 0x000fe80000100a00 */
[----:B------:R-:W-:Y:S01]  /*32c00*/  STL.64 [R1+0xea0], R48 ;  /* 0x000ea03001007387 */ /* 0x000fe20000100a00 */
[----:B------:R-:W-:Y:S01]  /*32c10*/  @P5 MOV R6, 0x7f800000 ;  /* 0x7f80000000065802 */ /* 0x000fe20000000f00 */
[----:B------:R-:W2:Y:S02]  /*32c20*/  LDC R11, c[0x0][0x278] ;  /* 0x00009e00ff0b7b82 */ /* 0x000ea40000000800 */
[----:B------:R-:W-:Y:S04]  /*32c30*/  STL.64 [R1+0xe98], R46 ;  /* 0x000e982e01007387 */ /* 0x000fe80000100a00 */
[----:B------:R-:W-:Y:S01]  /*32c40*/  STL.64 [R1+0xe90], R44 ;  /* 0x000e902c01007387 */ /* 0x000fe20000100a00 */
[----:B------:R-:W-:Y:S01]  /*32c50*/  SHF.L.U32 R7, R4, 0x1, RZ ;  /* 0x0000000104077819 */ /* 0x000fe200000006ff */
[----:B------:R-:W3:Y:S02]  /*32c60*/  LDC R14, c[0x0][0x278] ;  /* 0x00009e00ff0e7b82 */ /* 0x000ee40000000800 */
[----:B------:R-:W-:Y:S04]  /*32c70*/  STL.64 [R1+0xe88], R42 ;  /* 0x000e882a01007387 */ /* 0x000fe80000100a00 */
[----:B------:R-:W-:Y:S01]  /*32c80*/  STL.64 [R1+0xe80], R40 ;  /* 0x000e802801007387 */ /* 0x000fe20000100a00 */
[----:B------:R-:W-:Y:S01]  /*32c90*/  @P5 FFMA.FTZ R18, R237, R6, +INF ;  /* 0x7f800000ed125423 */ /* 0x000fe20000010006 */
[----:B------:R-:W4:Y:S02]  /*32ca0*/  LDC R223, c[0x0][0x278] ;  /* 0x00009e00ffdf7b82 */ /* 0x000f240000000800 */
[----:B------:R-:W-:Y:S04]  /*32cb0*/  STL.64 [R1+0xe78], R38 ;  /* 0x000e782601007387 */ /* 0x000fe80000100a00 */
[----:B------:R-:W-:Y:S01]  /*32cc0*/  STL.64 [R1+0xe70], R36 ;  /* 0x000e702401007387 */ /* 0x000fe20000100a00 */
[----:B------:R-:W-:Y:S01]  /*32cd0*/  FMUL R12, R247, R225 ;  /* 0x000000e1f70c7220 */ /* 0x000fe20000400000 */
[----:B------:R-:W-:-:S02]  /*32ce0*/  @P4 IMAD.MOV.U32 R6, RZ, RZ, 0x7f800000 ;  /* 0x7f800000ff064424 */ /* 0x000fc400078e00ff */
[----:B------:R-:W-:Y:S01]  /*32cf0*/  FMUL R16, R247, R229 ;  /* 0x000000e5f7107220 */ /* 0x000fe20000400000 */
[----:B------:R-:W-:Y:S01]  /*32d00*/  STL.64 [R1+0xe68], R34 ;  /* 0x000e682201007387 */ /* 0x000fe20000100a00 */
[----:B------:R-:W-:-:S04]  /*32d10*/  IMAD.HI R4, R4, 0x2, RZ ;  /* 0x0000000204047827 */ /* 0x000fc800078e02ff */
[----:B------:R-:W-:Y:S01]  /*32d20*/  @P4 FFMA.FTZ R15, R232, R6, +INF ;  /* 0x7f800000e80f4423 */ /* 0x000fe20000010006 */
[----:B------:R-:W4:Y:S01]  /*32d30*/  LDC R225, c[0x0][0x278] ;  /* 0x00009e00ffe17b82 */ /* 0x000f220000000800 */
[----:B------:R-:W-:Y:S04]  /*32d40*/  STL.64 [R1+0xe60], R32 ;  /* 0x000e602001007387 */ /* 0x000fe80000100a00 */
[----:B------:R-:W-:Y:S03]  /*32d50*/  STL.64 [R1+0xe58], R30 ;  /* 0x000e581e01007387 */ /* 0x000fe60000100a00 */
        /* <DEDUP_REMOVED lines=8> */
[----:B------:R-:W-:Y:S01]  /*32de0*/  STL.64 [R1+0xe28], R244 ;  /* 0x000e28f401007387 */ /* 0x000fe20000100a00 */
[----:B------:R-:W-:-:S02]  /*32df0*/  FSETP.NEU.AND P0, PT, R235, RZ, PT ;  /* 0x000000ffeb00720b */ /* 0x000fc40003f0d000 */
[----:B------:R-:W4:Y:S01]  /*32e00*/  LDC R235, c[0x0][0x278] ;  /* 0x00009e00ffeb7b82 */ /* 0x000f220000000800 */
[----:B------:R-:W-:Y:S04]  /*32e10*/  STL [R1+0xa2c], R19 ;  /* 0x000a2c1301007387 */ /* 0x000fe80000100800 */
[----:B------:R1:W-:Y:S01]  /*32e20*/  STL [R1+0xa28], R10 ;  /* 0x000a280a01007387 */ /* 0x0003e20000100800 */
[----:B------:R-:W-:Y:S02]  /*32e30*/  FSETP.NEU.AND P2, PT, R237, RZ, PT ;  /* 0x000000ffed00720b */ /* 0x000fe40003f4d000 */
[----:B------:R-:W-:Y:S01]  /*32e40*/  FSETP.NEU.AND P1, PT, R232, RZ, PT ;  /* 0x000000ffe800720b */ /* 0x000fe20003f2d000 */
[----:B------:R-:W4:Y:S01]  /*32e50*/  LDC R248, c[0x0][0x278] ;  /* 0x00009e00fff87b82 */ /* 0x000f220000000800 */
[C---:B-1----:R-:W-:Y:S01]  /*32e60*/  SHF.L.U32 R10, R5.reuse, 0x1, RZ ;  /* 0x00000001050a7819 */ /* 0x042fe200000006ff */
[----:B------:R1:W-:Y:S06]  /*32e70*/  STL [R1+0xa24], R18 ;  /* 0x000a241201007387 */ /* 0x0003ec0000100800 */
[----:B------:R-:W4:Y:S01]  /*32e80*/  LDC R19, c[0x0][0x278] ;  /* 0x00009e00ff137b82 */ /* 0x000f220000000800 */
[----:B------:R-:W-:Y:S01]  /*32e90*/  IADD3 R2, P5, P6, R10, R2, R7 ;  /* 0x000000020a027210 */ /* 0x000fe20007ebe007 */
[----:B------:R-:W-:-:S06]  /*32ea0*/  IMAD.HI R5, R5, 0x2, RZ ;  /* 0x0000000205057827 */ /* 0x000fcc00078e02ff */
[----:B------:R-:W1:Y:S01]  /*32eb0*/  LDC R10, c[0x0][0x278] ;  /* 0x00009e00ff0a7b82 */ /* 0x000e620000000800 */
[----:B------:R-:W-:-:S07]  /*32ec0*/  IADD3.X R3, R5, R3, R4, P5, P6 ;  /* 0x0000000305037210 */ /* 0x000fce0002fec404 */
[----:B------:R-:W4:Y:S01]  /*32ed0*/  LDC R7, c[0x0][0x278] ;  /* 0x00009e00ff077b82 */ /* 0x000f220000000800 */
[----:B0-----:R-:W-:-:S07]  /*32ee0*/  SHF.L.U32 R4, R221, 0x1, RZ ;  /* 0x00000001dd047819 */ /* 0x001fce00000006ff */
[----:B------:R-:W0:Y:S01]  /*32ef0*/  LDC R5, c[0x0][0x278] ;  /* 0x00009e00ff057b82 */ /* 0x000e220000000800 */
[-C--:B--2---:R-:W-:Y:S02]  /*32f00*/  LEA RZ, P5, R11, R2.reuse, 0x8 ;  /* 0x000000020bff7211 */ /* 0x084fe400078a40ff */
[-C--:B---3--:R-:W-:Y:S02]  /*32f10*/  LEA RZ, P6, R14, R2.reuse, 0x9 ;  /* 0x000000020eff7211 */ /* 0x088fe400078c48ff */
[----:B------:R-:W-:-:S03]  /*32f20*/  IADD3 R92, P4, R4, R2, RZ ;  /* 0x00000002045c7210 */ /* 0x000fc60007f9e0ff */
[----:B------:R-:W2:Y:S01]  /*32f30*/  LDC R11, c[0x0][0x278] ;  /* 0x00009e00ff0b7b82 */ /* 0x000ea20000000800 */
[----:B-1----:R-:W-:-:S07]  /*32f40*/  LEA.HI.X.SX32 R93, R10, R3, 0x1, P4 ;  /* 0x000000030a5d7211 */ /* 0x002fce00020f0eff */
[----:B------:R-:W1:Y:S01]  /*32f50*/  LDC R14, c[0x0][0x278] ;  /* 0x00009e00ff0e7b82 */ /* 0x000e620000000800 */
[----:B------:R3:W-:Y:S04]  /*32f60*/  STL [R1+0xa20], R15 ;  /* 0x000a200f01007387 */ /* 0x0007e80000100800 */
[----:B------:R4:W-:Y:S03]  /*32f70*/  STL.64 [R1+0x438], R92 ;  /* 0x0004385c01007387 */ /* 0x0009e60000100a00 */
[----:B------:R-:W1:Y:S01]  /*32f80*/  LDC R18, c[0x0][0x278] ;  /* 0x00009e00ff127b82 */ /* 0x000e620000000800 */
[----:B0-----:R-:W-:-:S07]  /*32f90*/  SHF.L.U32 R5, R5, 0x2, RZ ;  /* 0x0000000205057819 */ /* 0x001fce00000006ff */
[----:B---3--:R-:W0:Y:S01]  /*32fa0*/  LDC R15, c[0x0][0x278] ;  /* 0x00009e00ff0f7b82 */ /* 0x008e220000000800 */
[----:B----4-:R-:W-:-:S04]  /*32fb0*/  LEA R92, P4, R7, R2, 0x2 ;  /* 0x00000002075c7211 */ /* 0x010fc800078810ff */
[-C--:B------:R-:W-:Y:S02]  /*32fc0*/  LEA.HI.X.SX32 R93, R4, R3.reuse, 0x1, P4 ;  /* 0x00000003045d7211 */ /* 0x080fe400020f0eff */
[----:B------:R-:W-:Y:S01]  /*32fd0*/  LEA R6, P4, R6, R2, 0x3 ;  /* 0x0000000206067211 */ /* 0x000fe200078818ff */
[----:B------:R-:W3:Y:S03]  /*32fe0*/  LDC R221, c[0x0][0x278] ;  /* 0x00009e00ffdd7b82 */ /* 0x000ee60000000800 */
[----:B------:R-:W-:Y:S01]  /*32ff0*/  LEA.HI.X.SX32 R7, R5, R3, 0x1, P4 ;  /* 0x0000000305077211 */ /* 0x000fe200020f0eff */
[----:B------:R-:W-:Y:S01]  /*33000*/  STL.64 [R1+0x430], R92 ;  /* 0x0004305c01007387 */ /* 0x000fe20000100a00 */
[----:B--2---:R-:W-:-:S03]  /*33010*/  SHF.L.U32 R4, R11, 0x3, RZ ;  /* 0x000000030b047819 */ /* 0x004fc600000006ff */
[----:B------:R1:W-:Y:S01]  /*33020*/  STL.64 [R1+0x420], R6 ;  /* 0x0004200601007387 */ /* 0x0003e20000100a00 */
[----:B------:R-:W2:Y:S08]  /*33030*/  LDC R232, c[0x0][0x278] ;  /* 0x00009e00ffe87b82 */ /* 0x000eb00000000800 */
[----:B------:R-:W4:Y:S01]  /*33040*/  LDC R237, c[0x0][0x278] ;  /* 0x00009e00ffed7b82 */ /* 0x000f220000000800 */
[----:B-1----:R-:W-:-:S04]  /*33050*/  LEA R6, P4, R14, R2, 0x4 ;  /* 0x000000020e067211 */ /* 0x002fc800078820ff */
[----:B------:R-:W-:-:S03]  /*33060*/  LEA.HI.X.SX32 R7, R4, R3, 0x1, P4 ;  /* 0x0000000304077211 */ /* 0x000fc600020f0eff */
[----:B------:R-:W1:Y:S01]  /*33070*/  LDC R242, c[0x0][0x278] ;  /* 0x00009e00fff27b82 */ /* 0x000e620000000800 */
[----:B0-----:R-:W-:Y:S01]  /*33080*/  SHF.L.U32 R5, R15, 0x4, RZ ;  /* 0x000000040f057819 */ /* 0x001fe200000006ff */
[----:B------:R0:W-:Y:S01]  /*33090*/  STL.64 [R1+0x400], R6 ;  /* 0x0004000601007387 */ /* 0x0001e20000100a00 */
[----:B------:R-:W-:-:S05]  /*330a0*/  SHF.L.U32 R4, R19, 0x5, RZ ;  /* 0x0000000513047819 */ /* 0x000fca00000006ff */
[----:B------:R-:W1:Y:S01]  /*330b0*/  LDC R238, c[0x0][0x278] ;  /* 0x00009e00ffee7b82 */ /* 0x000e620000000800 */
[----:B------:R-:W-:Y:S02]  /*330c0*/  FSETP.NEU.AND P3, PT, R236, RZ, PT ;  /* 0x000000ffec00720b */ /* 0x000fe40003f6d000 */
[----:B0-----:R-:W-:-:S05]  /*330d0*/  LEA R6, P4, R18, R2, 0x5 ;  /* 0x0000000212067211 */ /* 0x001fca00078828ff */
[----:B------:R-:W0:Y:S01]  /*330e0*/  LDC R231, c[0x0][0x278] ;  /* 0x00009e00ffe77b82 */ /* 0x000e220000000800 */
[----:B------:R-:W-:Y:S02]  /*330f0*/  LEA.HI.X.SX32 R7, R5, R3, 0x1, P4 ;  /* 0x0000000305077211 */ /* 0x000fe400020f0eff */
[----:B------:R-:W-:-:S05]  /*33100*/  LEA R10, P4, R223, R2, 0x6 ;  /* 0x00000002df0a7211 */ /* 0x000fca00078830ff */
[----:B------:R-:W0:Y:S01]  /*33110*/  LDC R236, c[0x0][0x278] ;  /* 0x00009e00ffec7b82 */ /* 0x000e220000000800 */
[----:B------:R3:W-:Y:S01]  /*33120*/  STL.64 [R1+0x3c0], R6 ;  /* 0x0003c00601007387 */ /* 0x0007e20000100a00 */
[----:B------:R-:W-:Y:S02]  /*33130*/  LEA.HI.X.SX32 R11, R4, R3, 0x1, P4 ;  /* 0x00000003040b7211 */ /* 0x000fe400020f0eff */
[----:B------:R-:W-:-:S04]  /*33140*/  LEA R18, P4, R229, R2, 0x7 ;  /* 0x00000002e5127211 */ /* 0x000fc800078838ff */
[----:B------:R-:W0:Y:S01]  /*33150*/  LDC R14, c[0x0][0x278] ;  /* 0x00009e00ff0e7b82 */ /* 0x000e220000000800 */
[----:B---3--:R-:W-:Y:S01]  /*33160*/  SHF.L.U32 R7, R225, 0x6, RZ ;  /* 0x00000006e1077819 */ /* 0x008fe200000006ff */
[----:B------:R-:W-:-:S06]  /*33170*/  IMAD.SHL.U32 R6, R227, 0x80, RZ ;  /* 0x00000080e3067824 */ /* 0x000fcc00078e00ff */
[----:B------:R-:W3:Y:S01]  /*33180*/  LDC R240, c[0x0][0x278] ;  /* 0x00009e00fff07b82 */ /* 0x000ee20000000800 */
[-C--:B------:R-:W-:Y:S01]  /*33190*/  LEA.HI.X.SX32 R19, R7, R3.reuse, 0x1, P4 ;  /* 0x0000000307137211 */ /* 0x080fe200020f0eff */
[----:B------:R-:W-:Y:S01]  /*331a0*/  IMAD R4, R235, 0x204, RZ ;  /* 0x00000204eb047824 */ /* 0x000fe200078e02ff */
[----:B------:R-:W-:-:S05]  /*331b0*/  LEA.HI.X.SX32 R7, R6, R3, 0x1, P5 ;  /* 0x0000000306077211 */ /* 0x000fca00028f0eff */
[----:B------:R-:W3:Y:S01]  /*331c0*/  LDC R239, c[0x0][0x278] ;  /* 0x00009e00ffef7b82 */ /* 0x000ee20000000800 */
[----:B------:R-:W-:Y:S01]  /*331d0*/  IMAD R5, R221, 0x202, RZ ;  /* 0x00000202dd057824 */ /* 0x000fe200078e02ff */
[----:B------:R2:W-:Y:S06]  /*331e0*/  STL.64 [R1+0x340], R10 ;  /* 0x0003400a01007387 */ /* 0x0005ec0000100a00 */
[----:B------:R-:W3:Y:S01]  /*331f0*/  LDC R249, c[0x0][0x278] ;  /* 0x00009e00fff97b82 */ /* 0x000ee20000000800 */
[----:B------:R4:W-:Y:S01]  /*33200*/  STL.64 [R1+0x240], R18 ;  /* 0x0002401201007387 */ /* 0x0009e20000100a00 */
[----:B------:R-:W-:Y:S01]  /*33210*/  IADD3 RZ, P5, R4, R2, RZ ;  /* 0x0000000204ff7210 */ /* 0x000fe20007fbe0ff */
[----:B------:R-:W-:-:S02]  /*33220*/  IMAD R4, R248, 0x102, RZ ;  /* 0x00000102f8047824 */ /* 0x000fc400078e02ff */
[----:B------:R1:W-:Y:S01]  /*33230*/  STL [R1+0x96c], R7 ;  /* 0x00096c0701007387 */ /* 0x0003e20000100800 */
[----:B--2---:R-:W-:Y:S02]  /*33240*/  SHF.L.U32 R10, R232, 0x8, RZ ;  /* 0x00000008e80a7819 */ /* 0x004fe400000006ff */
[----:B------:R-:W-:Y:S01]  /*33250*/  IADD3 RZ, P4, R5, R2, RZ ;  /* 0x0000000205ff7210 */ /* 0x000fe20007f9e0ff */
[C---:B------:R-:W-:Y:S01]  /*33260*/  FMUL R246, R247.reuse, R250 ;  /* 0x000000faf7f67220 */ /* 0x040fe20000400000 */
[C---:B------:R-:W-:Y:S01]  /*33270*/  FMUL R164, R247.reuse, R164 ;  /* 0x000000a4f7a47220 */ /* 0x040fe20000400000 */
[C---:B------:R-:W-:Y:S01]  /*33280*/  FMUL R165, R247.reuse, R165 ;  /* 0x000000a5f7a57220 */ /* 0x040fe20000400000 */
[----:B------:R-:W-:Y:S01]  /*33290*/  FMUL R168, R247, R168 ;  /* 0x000000a8f7a87220 */ /* 0x000fe20000400000 */
[----:B----4-:R-:W2:Y:S01]  /*332a0*/  LDC R19, c[0x0][0x278] ;  /* 0x00009e00ff137b82 */ /* 0x010ea20000000800 */
[----:B-1----:R-:W-:Y:S02]  /*332b0*/  IMAD R7, R237, 0x101, RZ ;  /* 0x00000101ed077824 */ /* 0x002fe400078e02ff */
        /* <DEDUP_REMOVED lines=30> */
[-C--:B------:R-:W-:Y:S01]  /*334a0*/  LEA.HI.X.SX32 R5, R10, R3.reuse, 0x1, P6 ;  /* 0x000000030a057211 */ /* 0x080fe200030f0eff */
[----:B------:R-:W1:Y:S01]  /*334b0*/  LDC R247, c[0x0][0x278] ;  /* 0x00009e00fff77b82 */ /* 0x000e620000000800 */
[----:B------:R-:W-:Y:S01]  /*334c0*/  IMAD R10, R242, 0x81, RZ ;  /* 0x00000081f20a7824 */ /* 0x000fe200078e02ff */
[----:B------:R-:W-:Y:S01]  /*334d0*/  LEA.HI.X.SX32 R99, R7, R3, 0x1, P4 ;  /* 0x0000000307637211 */ /* 0x000fe200020f0eff */
[----:B------:R-:W-:Y:S01]  /*334e0*/  IMAD R6, R238, 0x82, RZ ;  /* 0x00000082ee067824 */ /* 0x000fe200078e02ff */
[----:B------:R-:W-:Y:S01]  /*334f0*/  IADD3 R92, P4, R4, R2, RZ ;  /* 0x00000002045c7210 */ /* 0x000fe20007f9e0ff */
[----:B0-----:R-:W-:-:S03]  /*33500*/  IMAD R11, R231, 0x206, RZ ;  /* 0x00000206e70b7824 */ /* 0x001fc600078e02ff */
[----:B------:R-:W0:Y:S01]  /*33510*/  LDC R221, c[0x0][0x278] ;  /* 0x00009e00ffdd7b82 */ /* 0x000e220000000800 */
[----:B------:R-:W-:Y:S01]  /*33520*/  IMAD R18, R236, 0x41, RZ ;  /* 0x00000041ec127824 */ /* 0x000fe200078e02ff */
[----:B------:R-:W-:Y:S01]  /*33530*/  LEA.HI.X.SX32 R93, R10, R3, 0x1, P4 ;  /* 0x000000030a5d7211 */ /* 0x000fe200020f0eff */
[----:B------:R4:W-:Y:S01]  /*33540*/  STL [R1+0xa14], R5 ;  /* 0x000a140501007387 */ /* 0x0009e20000100800 */
[----:B------:R-:W-:-:S04]  /*33550*/  IADD3 R98, P4, R6, R2, RZ ;  /* 0x0000000206627210 */ /* 0x000fc80007f9e0ff */
[----:B------:R-:W0:Y:S01]  /*33560*/  LDC R229, c[0x0][0x278] ;  /* 0x00009e00ffe57b82 */ /* 0x000e220000000800 */
[----:B------:R-:W-:Y:S01]  /*33570*/  IADD3 RZ, P6, R11, R2, RZ ;  /* 0x000000020bff7210 */ /* 0x000fe20007fde0ff */
[----:B---3--:R-:W-:Y:S01]  /*33580*/  IMAD R11, R240, 0x103, RZ ;  /* 0x00000103f00b7824 */ /* 0x008fe200078e02ff */
[----:B------:R3:W-:Y:S01]  /*33590*/  STL [R1+0xa0c], R99 ;  /* 0x000a0c6301007387 */ /* 0x0007e20000100800 */
[----:B----4-:R-:W-:-:S04]  /*335a0*/  IMAD R5, R14, 0x104, RZ ;  /* 0x000001040e057824 */ /* 0x010fc800078e02ff */
[----:B------:R-:W4:Y:S01]  /*335b0*/  LDC R232, c[0x0][0x278] ;  /* 0x00009e00ffe87b82 */ /* 0x000f220000000800 */
[----:B------:R-:W-:Y:S02]  /*335c0*/  IMAD R14, R239, 0x20a, RZ ;  /* 0x0000020aef0e7824 */ /* 0x000fe400078e02ff */
[----:B------:R-:W-:Y:S01]  /*335d0*/  IMAD R15, R249, 0x208, RZ ;  /* 0x00000208f90f7824 */ /* 0x000fe200078e02ff */
[-C--:B------:R-:W-:Y:S01]  /*335e0*/  LEA.HI.X.SX32 R101, R4, R3.reuse, 0x1, P5 ;  /* 0x0000000304657211 */ /* 0x080fe200028f0eff */
[----:B------:R2:W-:Y:S01]  /*335f0*/  STL.64 [R1+0x960], R92 ;  /* 0x0009605c01007387 */ /* 0x0005e20000100a00 */
[-C--:B---3--:R-:W-:Y:S02]  /*33600*/  LEA.HI.X.SX32 R99, R18, R3.reuse, 0x1, P4 ;  /* 0x0000000312637211 */ /* 0x088fe400020f0eff */
[----:B------:R-:W3:Y:S01]  /*33610*/  LDC R231, c[0x0][0x278] ;  /* 0x00009e00ffe77b82 */ /* 0x000ee20000000800 */
[----:B------:R-:W-:Y:S02]  /*33620*/  LEA.HI.X.SX32 R11, R11, R3, 0x1, P6 ;  /* 0x000000030b0b7211 */ /* 0x000fe400030f0eff */
[----:B------:R-:W-:-:S02]  /*33630*/  IADD3 RZ, P4, R14, R2, RZ ;  /* 0x000000020eff7210 */ /* 0x000fc40007f9e0ff */
[----:B------:R-:W-:-:S03]  /*33640*/  IADD3 RZ, P6, R15, R2, RZ ;  /* 0x000000020fff7210 */ /* 0x000fc60007fde0ff */
[----:B------:R-:W3:Y:S01]  /*33650*/  LDC R18, c[0x0][0x278] ;  /* 0x00009e00ff127b82 */ /* 0x000ee20000000800 */
[----:B--2---:R-:W-:-:S04]  /*33660*/  IADD3 R92, P5, R5, R2, RZ ;  /* 0x00000002055c7210 */ /* 0x004fc80007fbe0ff */
[----:B------:R-:W-:-:S03]  /*33670*/  LEA.HI.X.SX32 R93, R6, R3, 0x1, P5 ;  /* 0x00000003065d7211 */ /* 0x000fc600028f0eff */
[----:B------:R-:W2:Y:S01]  /*33680*/  LDC R14, c[0x0][0x278] ;  /* 0x00009e00ff0e7b82 */ /* 0x000ea20000000800 */
[----:B------:R-:W-:-:S07]  /*33690*/  IMAD R6, R19, 0x105, RZ ;  /* 0x0000010513067824 */ /* 0x000fce00078e02ff */
[----:B------:R-:W2:Y:S08]  /*336a0*/  LDC R15, c[0x0][0x278] ;  /* 0x00009e00ff0f7b82 */ /* 0x000eb00000000800 */
[----:B------:R-:W2:Y:S01]  /*336b0*/  LDC R223, c[0x0][0x278] ;  /* 0x00009e00ffdf7b82 */ /* 0x000ea20000000800 */
[----:B-1----:R-:W-:-:S07]  /*336c0*/  IMAD R7, R247, 0x20c, RZ ;  /* 0x0000020cf7077824 */ /* 0x002fce00078e02ff */
[----:B------:R-:W1:Y:S01]  /*336d0*/  LDC R225, c[0x0][0x278] ;  /* 0x00009e00ffe17b82 */ /* 0x000e620000000800 */
[----:B0-----:R-:W-:-:S07]  /*336e0*/  IMAD R4, R221, 0x106, RZ ;  /* 0x00000106dd047824 */ /* 0x001fce00078e02ff */
[----:B------:R-:W0:Y:S01]  /*336f0*/  LDC R19, c[0x0][0x278] ;  /* 0x00009e00ff137b82 */ /* 0x000e220000000800 */
[----:B------:R-:W-:Y:S01]  /*33700*/  STL [R1+0xa04], R101 ;  /* 0x000a046501007387 */ /* 0x000fe20000100800 */
[----:B------:R-:W-:-:S03]  /*33710*/  IADD3 RZ, P5, R7, R2, RZ ;  /* 0x0000000207ff7210 */ /* 0x000fc60007fbe0ff */
[----:B------:R3:W-:Y:S01]  /*33720*/  STL [R1+0xa1c], R11 ;  /* 0x000a1c0b01007387 */ /* 0x0007e20000100800 */
[----:B------:R-:W-:Y:S02]  /*33730*/  LEA.HI.X.SX32 R97, R5, R3, 0x1, P6 ;  /* 0x0000000305617211 */ /* 0x000fe400030f0eff */
[----:B------:R-:W0:Y:S01]  /*33740*/  LDC R221, c[0x0][0x278] ;  /* 0x00009e00ffdd7b82 */ /* 0x000e220000000800 */
[----:B------:R-:W-:Y:S01]  /*33750*/  STL.64 [R1+0x238], R98 ;  /* 0x0002386201007387 */ /* 0x000fe20000100a00 */
[----:B----4-:R-:W-:-:S03]  /*33760*/  IMAD R7, R232, 0x210, RZ ;  /* 0x00000210e8077824 */ /* 0x010fc600078e02ff */
[----:B------:R4:W-:Y:S01]  /*33770*/  STL.64 [R1+0x958], R92 ;  /* 0x0009585c01007387 */ /* 0x0009e20000100a00 */
[----:B---3--:R-:W-:Y:S02]  /*33780*/  IMAD R11, R229, 0x83, RZ ;  /* 0x00000083e50b7824 */ /* 0x008fe400078e02ff */
[----:B------:R-:W3:Y:S01]  /*33790*/  LDC R227, c[0x0][0x278] ;  /* 0x00009e00ffe37b82 */ /* 0x000ee20000000800 */
[----:B------:R-:W-:Y:S01]  /*337a0*/  IMAD R10, R231, 0x20e, RZ ;  /* 0x0000020ee70a7824 */ /* 0x000fe200078e02ff */
[----:B------:R-:W-:-:S06]  /*337b0*/  LEA.HI.X.SX32 R95, R6, R3, 0x1, P4 ;  /* 0x00000003065f7211 */ /* 0x000fcc00020f0eff */
[----:B------:R-:W3:Y:S01]  /*337c0*/  LDC R232, c[0x0][0x278] ;  /* 0x00009e00ffe87b82 */ /* 0x000ee20000000800 */
[----:B----4-:R-:W-:-:S04]  /*337d0*/  IADD3 R92, P6, R4, R2, RZ ;  /* 0x00000002045c7210 */ /* 0x010fc80007fde0ff */
[----:B------:R-:W-:-:S03]  /*337e0*/  LEA.HI.X.SX32 R93, R11, R3, 0x1, P6 ;  /* 0x000000030b5d7211 */ /* 0x000fc600030f0eff */
[----:B------:R-:W4:Y:S01]  /*337f0*/  LDC R229, c[0x0][0x278] ;  /* 0x00009e00ffe57b82 */ /* 0x000f220000000800 */
[-C--:B------:R-:W-:Y:S01]  /*33800*/  IADD3 RZ, P6, R7, R2.reuse, RZ ;  /* 0x0000000207ff7210 */ /* 0x080fe20007fde0ff */
[----:B------:R-:W-:Y:S01]  /*33810*/  IMAD R7, R18, 0x42, RZ ;  /* 0x0000004212077824 */ /* 0x000fe200078e02ff */
[----:B------:R-:W-:Y:S01]  /*33820*/  STL [R1+0x9ec], R97 ;  /* 0x0009ec6101007387 */ /* 0x000fe20000100800 */
[----:B------:R-:W-:Y:S01]  /*33830*/  IADD3 RZ, P4, R10, R2, RZ ;  /* 0x000000020aff7210 */ /* 0x000fe20007f9e0ff */
[----:B--2---:R-:W-:Y:S01]  /*33840*/  IMAD R10, R14, 0x107, RZ ;  /* 0x000001070e0a7824 */ /* 0x004fe200078e02ff */
[----:B------:R-:W-:Y:S01]  /*33850*/  LEA.HI.X.SX32 R73, R4, R3, 0x1, P5 ;  /* 0x0000000304497211 */ /* 0x000fe200028f0eff */
[----:B------:R-:W-:Y:S01]  /*33860*/  STL [R1+0x9bc], R95 ;  /* 0x0009bc5f01007387 */ /* 0x000fe20000100800 */
[----:B------:R-:W2:Y:S01]  /*33870*/  LDC R231, c[0x0][0x278] ;  /* 0x00009e00ffe77b82 */ /* 0x000ea20000000800 */
[----:B------:R-:W-:Y:S02]  /*33880*/  IMAD R11, R15, 0x21, RZ ;  /* 0x000000210f0b7824 */ /* 0x000fe400078e02ff */
[----:B------:R0:W-:Y:S01]  /*33890*/  STL.64 [R1+0x950], R92 ;  /* 0x0009505c01007387 */ /* 0x0001e20000100a00 */
[----:B------:R-:W-:-:S02]  /*338a0*/  IMAD R6, R223, 0x84, RZ ;  /* 0x00000084df067824 */ /* 0x000fc400078e02ff */
[----:B-1----:R-:W-:Y:S02]  /*338b0*/  IMAD R5, R225, 0x108, RZ ;  /* 0x00000108e1057824 */ /* 0x002fe400078e02ff */
[----:B------:R-:W1:Y:S01]  /*338c0*/  LDC R237, c[0x0][0x278] ;  /* 0x00009e00ffed7b82 */ /* 0x000e620000000800 */
[----:B0-----:R-:W-:Y:S01]  /*338d0*/  IMAD R14, R19, 0x214, RZ ;  /* 0x00000214130e7824 */ /* 0x001fe200078e02ff */
[----:B------:R-:W-:Y:S02]  /*338e0*/  LEA.HI.X.SX32 R19, R10, R3, 0x1, P4 ;  /* 0x000000030a137211 */ /* 0x000fe400020f0eff */
[----:B------:R-:W-:-:S04]  /*338f0*/  IADD3 R92, P5, R7, R2, RZ ;  /* 0x00000002075c7210 */ /* 0x000fc80007fbe0ff */
[----:B------:R-:W0:Y:S01]  /*33900*/  LDC R236, c[0x0][0x278] ;  /* 0x00009e00ffec7b82 */ /* 0x000e220000000800 */
[-C--:B------:R-:W-:Y:S02]  /*33910*/  IADD3 R72, P4, R6, R2.reuse, RZ ;  /* 0x0000000206487210 */ /* 0x080fe40007f9e0ff */
[----:B------:R-:W-:Y:S02]  /*33920*/  LEA.HI.X.SX32 R93, R11, R3, 0x1, P5 ;  /* 0x000000030b5d7211 */ /* 0x000fe400028f0eff */
[----:B------:R-:W-:-:S03]  /*33930*/  IADD3 R18, P5, R5, R2, RZ ;  /* 0x0000000205127210 */ /* 0x000fc60007fbe0ff */
[----:B------:R-:W0:Y:S01]  /*33940*/  LDC R240, c[0x0][0x278] ;  /* 0x00009e00fff07b82 */ /* 0x000e220000000800 */
[----:B------:R3:W-:Y:S01]  /*33950*/  STL [R1+0x994], R73 ;  /* 0x0009944901007387 */ /* 0x0007e20000100800 */
[----:B------:R-:W-:-:S03]  /*33960*/  IMAD R4, R221, 0x216, RZ ;  /* 0x00000216dd047824 */ /* 0x000fc600078e02ff */
[----:B------:R4:W-:Y:S03]  /*33970*/  STL [R1+0x5bc], R19 ;  /* 0x0005bc1301007387 */ /* 0x0009e60000100800 */
[----:B------:R-:W0:Y:S01]  /*33980*/  LDC R235, c[0x0][0x278] ;  /* 0x00009e00ffeb7b82 */ /* 0x000e220000000800 */
[-C--:B---3--:R-:W-:Y:S02]  /*33990*/  LEA.HI.X.SX32 R73, R7, R3.reuse, 0x1, P4 ;  /* 0x0000000307497211 */ /* 0x088fe400020f0eff */
[----:B------:R-:W-:-:S05]  /*339a0*/  LEA.HI.X.SX32 R7, R5, R3, 0x1, P6 ;  /* 0x0000000305077211 */ /* 0x000fca00030f0eff */
[----:B------:R-:W3:Y:S01]  /*339b0*/  LDC R239, c[0x0][0x278] ;  /* 0x00009e00ffef7b82 */ /* 0x000ee20000000800 */
[----:B----4-:R-:W-:Y:S01]  /*339c0*/  LEA.HI.X.SX32 R19, R6, R3, 0x1, P5 ;  /* 0x0000000306137211 */ /* 0x010fe200028f0eff */
[----:B------:R-:W-:Y:S01]  /*339d0*/  IMAD R15, R227, 0x212, RZ ;  /* 0x00000212e30f7824 */ /* 0x000fe200078e02ff */
[----:B------:R-:W-:Y:S01]  /*339e0*/  STL.64 [R1+0x338], R92 ;  /* 0x0003385c01007387 */ /* 0x000fe20000100a00 */
[----:B------:R-:W-:-:S03]  /*339f0*/  IADD3 RZ, P6, R4, R2, RZ ;  /* 0x0000000204ff7210 */ /* 0x000fc60007fde0ff */
[----:B------:R-:W-:Y:S01]  /*33a00*/  STL.64 [R1+0x230], R72 ;  /* 0x0002304801007387 */ /* 0x000fe20000100a00 */
[----:B------:R-:W4:Y:S03]  /*33a10*/  LDC R238, c[0x0][0x278] ;  /* 0x00009e00ffee7b82 */ /* 0x000f260000000800 */
[----:B------:R-:W-:Y:S01]  /*33a20*/  STL.64 [R1+0x948], R18 ;  /* 0x0009481201007387 */ /* 0x000fe20000100a00 */
[----:B------:R-:W-:Y:S01]  /*33a30*/  IADD3 RZ, P4, R15, R2, RZ ;  /* 0x000000020fff7210 */ /* 0x000fe20007f9e0ff */
[----:B------:R-:W-:Y:S02]  /*33a40*/  IMAD R4, R232, 0x10a, RZ ;  /* 0x0000010ae8047824 */ /* 0x000fe400078e02ff */
[----:B------:R1:W-:Y:S01]  /*33a50*/  STL [R1+0x5b4], R7 ;  /* 0x0005b40701007387 */ /* 0x0003e20000100800 */
[----:B--2---:R-:W-:Y:S01]  /*33a60*/  IMAD R10, R231, 0x85, RZ ;  /* 0x00000085e70a7824 */ /* 0x004fe200078e02ff */
[----:B------:R-:W2:Y:S01]  /*33a70*/  LDC R247, c[0x0][0x278] ;  /* 0x00009e00fff77b82 */ /* 0x000ea20000000800 */
[----:B-1----:R-:W-:-:S02]  /*33a80*/  IMAD R6, R237, 0x86, RZ ;  /* 0x00000086ed067824 */ /* 0x002fc400078e02ff */
[----:B------:R-:W-:Y:S01]  /*33a90*/  IMAD R7, R229, 0x109, RZ ;  /* 0x00000109e5077824 */ /* 0x000fe200078e02ff */
[----:B------:R-:W-:-:S04]  /*33aa0*/  IADD3 RZ, P5, R14, R2, RZ ;  /* 0x000000020eff7210 */ /* 0x000fc80007fbe0ff */
[----:B------:R-:W1:Y:S01]  /*33ab0*/  LDC R227, c[0x0][0x278] ;  /* 0x00009e00ffe37b82 */ /* 0x000e620000000800 */
[----:B------:R-:W-:Y:S02]  /*33ac0*/  LEA.HI.X.SX32 R89, R7, R3, 0x1, P4 ;  /* 0x0000000307597211 */ /* 0x000fe400020f0eff */
[----:B------:R-:W-:Y:S01]  /*33ad0*/  IADD3 R72, P4, R4, R2, RZ ;  /* 0x0000000204487210 */ /* 0x000fe20007f9e0ff */
[----:B0-----:R-:W-:-:S04]  /*33ae0*/  IMAD R18, R236, 0x43, RZ ;  /* 0x00000043ec127824 */ /* 0x001fc800078e02ff */
[----:B------:R-:W0:Y:S01]  /*33af0*/  LDC R248, c[0x0][0x278] ;  /* 0x00009e00fff87b82 */ /* 0x000e220000000800 */
[----:B------:R-:W-:Y:S01]  /*33b00*/  LEA.HI.X.SX32 R73, R10, R3, 0x1, P4 ;  /* 0x000000030a497211 */ /* 0x000fe200020f0eff */
[----:B------:R-:W-:Y:S01]  /*33b10*/  IMAD R14, R240, 0x21a, RZ ;  /* 0x0000021af00e7824 */ /* 0x000fe200078e02ff */
[----:B------:R-:W-:Y:S01]  /*33b20*/  IADD3 R88, P4, R6, R2, RZ ;  /* 0x0000000206587210 */ /* 0x000fe20007f9e0ff */
[----:B------:R-:W-:Y:S01]  /*33b30*/  IMAD R11, R235, 0x10b, RZ ;  /* 0x0000010beb0b7824 */ /* 0x000fe200078e02ff */
[----:B------:R4:W-:Y:S03]  /*33b40*/  STL [R1+0x5ac], R89 ;  /* 0x0005ac5901007387 */ /* 0x0009e60000100800 */
[----:B------:R-:W0:Y:S01]  /*33b50*/  LDC R242, c[0x0][0x278] ;  /* 0x00009e00fff27b82 */ /* 0x000e220000000800 */
[----:B---3--:R-:W-:-:S07]  /*33b60*/  IMAD R15, R239, 0x218, RZ ;  /* 0x00000218ef0f7824 */ /* 0x008fce00078e02ff */
[----:B------:R-:W3:Y:S01]  /*33b70*/  LDC R249, c[0x0][0x278] ;  /* 0x00009e00fff97b82 */ /* 0x000ee20000000800 */
[-C--:B----4-:R-:W-:Y:S02]  /*33b80*/  LEA.HI.X.SX32 R89, R18, R3.reuse, 0x1, P4 ;  /* 0x0000000312597211 */ /* 0x090fe400020f0eff */
[----:B------:R-:W-:Y:S02]  /*33b90*/  IADD3 RZ, P4, R14, R2, RZ ;  /* 0x000000020eff7210 */ /* 0x000fe40007f9e0ff */
[----:B------:R-:W-:-:S03]  /*33ba0*/  LEA.HI.X.SX32 R11, R11, R3, 0x1, P6 ;  /* 0x000000030b0b7211 */ /* 0x000fc600030f0eff */
[----:B------:R-:W4:Y:S01]  /*33bb0*/  LDC R14, c[0x0][0x278] ;  /* 0x00009e00ff0e7b82 */ /* 0x000f220000000800 */
[----:B------:R-:W-:Y:S01]  /*33bc0*/  IADD3 RZ, P6, R15, R2, RZ ;  /* 0x000000020fff7210 */ /* 0x000fe20007fde0ff */
[----:B------:R-:W-:-:S06]  /*33bd0*/  IMAD R5, R238, 0x10c, RZ ;  /* 0x0000010cee057824 */ /* 0x000fcc00078e02ff */
[----:B------:R-:W4:Y:S01]  /*33be0*/  LDC R18, c[0x0][0x278] ;  /* 0x00009e00ff127b82 */ /* 0x000f220000000800 */
[----:B------:R-:W-:-:S07]  /*33bf0*/  LEA.HI.X.SX32 R91, R4, R3, 0x1, P5 ;  /* 0x00000003045b7211 */ /* 0x000fce00028f0eff */
[----:B------:R-:W4:Y:S01]  /*33c00*/  LDC R19, c[0x0][0x278] ;  /* 0x00009e00ff137b82 */ /* 0x000f220000000800 */
[----:B------:R2:W-:Y:S07]  /*33c10*/  STL.64 [R1+0x940], R72 ;  /* 0x0009404801007387 */ /* 0x0005ee0000100a00 */
[----:B------:R-:W4:Y:S08]  /*33c20*/  LDC R250, c[0x0][0x278] ;  /* 0x00009e00fffa7b82 */ /* 0x000f300000000800 */
[----:B------:R-:W4:Y:S01]  /*33c30*/  LDC R15, c[0x0][0x278] ;  /* 0x00009e00ff0f7b82 */ /* 0x000f220000000800 */
[----:B--2---:R-:W-:Y:S01]  /*33c40*/  IADD3 R72, P5, R5, R2, RZ ;  /* 0x0000000205487210 */ /* 0x004fe20007fbe0ff */
[----:B------:R-:W-:Y:S01]  /*33c50*/  IMAD R4, R247, 0x10e, RZ ;  /* 0x0000010ef7047824 */ /* 0x000fe200078e02ff */
[----:B------:R-:W-:Y:S02]  /*33c60*/  STL [R1+0x5a4], R91 ;  /* 0x0005a45b01007387 */ /* 0x000fe40000100800 */
[----:B------:R-:W-:-:S03]  /*33c70*/  LEA.HI.X.SX32 R73, R6, R3, 0x1, P5 ;  /* 0x0000000306497211 */ /* 0x000fc600028f0eff */
[----:B------:R-:W2:Y:S01]  /*33c80*/  LDC R221, c[0x0][0x278] ;  /* 0x00009e00ffdd7b82 */ /* 0x000ea20000000800 */
[----:B------:R0:W-:Y:S01]  /*33c90*/  STL [R1+0x59c], R11 ;  /* 0x00059c0b01007387 */ /* 0x0001e20000100800 */
[----:B-1----:R-:W-:-:S06]  /*33ca0*/  IMAD R6, R227, 0x10d, RZ ;  /* 0x0000010de3067824 */ /* 0x002fcc00078e02ff */
[----:B------:R-:W1:Y:S01]  /*33cb0*/  LDC R223, c[0x0][0x278] ;  /* 0x00009e00ffdf7b82 */ /* 0x000e620000000800 */
[----:B------:R-:W-:Y:S01]  /*33cc0*/  STL.64 [R1+0x228], R88 ;  /* 0x0002285801007387 */ /* 0x000fe20000100a00 */
[-C--:B------:R-:W-:Y:S01]  /*33cd0*/  LEA.HI.X.SX32 R87, R5, R3.reuse, 0x1, P6 ;  /* 0x0000000305577211 */ /* 0x080fe200030f0eff */
[----:B0-----:R-:W-:Y:S02]  /*33ce0*/  IMAD R11, R248, 0x87, RZ ;  /* 0x00000087f80b7824 */ /* 0x001fe400078e02ff */
[----:B------:R0:W-:Y:S01]  /*33cf0*/  STL.64 [R1+0x938], R72 ;  /* 0x0009384801007387 */ /* 0x0001e20000100a00 */
[----:B------:R-:W-:Y:S02]  /*33d00*/  IMAD R7, R242, 0x21c, RZ ;  /* 0x0000021cf2077824 */ /* 0x000fe400078e02ff */
[----:B---3--:R-:W-:Y:S01]  /*33d10*/  IMAD R10, R249, 0x21e, RZ ;  /* 0x0000021ef90a7824 */ /* 0x008fe200078e02ff */
[----:B------:R-:W-:Y:S01]  /*33d20*/  LEA.HI.X.SX32 R85, R6, R3, 0x1, P4 ;  /* 0x0000000306557211 */ /* 0x000fe200020f0eff */
[----:B------:R-:W3:Y:S01]  /*33d30*/  LDC R229, c[0x0][0x278] ;  /* 0x00009e00ffe57b82 */ /* 0x000ee20000000800 */
[-C--:B------:R-:W-:Y:S01]  /*33d40*/  IADD3 RZ, P5, R7, R2.reuse, RZ ;  /* 0x0000000207ff7210 */ /* 0x080fe20007fbe0ff */
[----:B----4-:R-:W-:Y:S01]  /*33d50*/  IMAD R5, R18, 0x22, RZ ;  /* 0x0000002212057824 */ /* 0x010fe200078e02ff */
[----:B0-----:R-:W-:-:S05]  /*33d60*/  IADD3 R72, P6, R4, R2, RZ ;  /* 0x0000000204487210 */ /* 0x001fca0007fde0ff */
[----:B------:R-:W0:Y:S01]  /*33d70*/  LDC R225, c[0x0][0x278] ;  /* 0x00009e00ffe17b82 */ /* 0x000e220000000800 */
[-C--:B------:R-:W-:Y:S02]  /*33d80*/  IADD3 RZ, P4, R10, R2.reuse, RZ ;  /* 0x000000020aff7210 */ /* 0x080fe40007f9e0ff */
[-C--:B------:R-:W-:Y:S01]  /*33d90*/  LEA.HI.X.SX32 R73, R11, R3.reuse, 0x1, P6 ;  /* 0x000000030b497211 */ /* 0x080fe200030f0eff */
[----:B------:R-:W-:Y:S01]  /*33da0*/  IMAD R11, R14, 0x10f, RZ ;  /* 0x0000010f0e0b7824 */ /* 0x000fe200078e02ff */
[----:B------:R-:W-:Y:S01]  /*33db0*/  STL [R1+0x594], R87 ;  /* 0x0005945701007387 */ /* 0x000fe20000100800 */
[----:B------:R-:W-:Y:S01]  /*33dc0*/  IMAD R10, R19, 0x44, RZ ;  /* 0x00000044130a7824 */ /* 0x000fe200078e02ff */
[-C--:B------:R-:W-:Y:S01]  /*33dd0*/  LEA.HI.X.SX32 R19, R4, R3.reuse, 0x1, P5 ;  /* 0x0000000304137211 */ /* 0x080fe200028f0eff */
[----:B------:R-:W4:Y:S01]  /*33de0*/  LDC R231, c[0x0][0x278] ;  /* 0x00009e00ffe77b82 */ /* 0x000f220000000800 */
[----:B------:R-:W-:Y:S01]  /*33df0*/  STL [R1+0x58c], R85 ;  /* 0x00058c5501007387 */ /* 0x000fe20000100800 */
[----:B------:R-:W-:Y:S01]  /*33e00*/  IMAD R7, R250, 0x220, RZ ;  /* 0x00000220fa077824 */ /* 0x000fe200078e02ff */
[----:B------:R-:W-:Y:S01]  /*33e10*/  LEA.HI.X.SX32 R83, R11, R3, 0x1, P4 ;  /* 0x000000030b537211 */ /* 0x000fe200020f0eff */
[----:B------:R-:W-:Y:S01]  /*33e20*/  IMAD R14, R15, 0x11, RZ ;  /* 0x000000110f0e7824 */ /* 0x000fe200078e02ff */
[----:B------:R1:W-:Y:S01]  /*33e30*/  STL.64 [R1+0x930], R72 ;  /* 0x0009304801007387 */ /* 0x0003e20000100a00 */
[----:B------:R-:W-:-:S02]  /*33e40*/  IADD3 R18, P4, R10, R2, RZ ;  /* 0x000000020a127210 */ /* 0x000fc40007f9e0ff */
[----:B------:R-:W4:Y:S01]  /*33e50*/  LDC R235, c[0x0][0x278] ;  /* 0x00009e00ffeb7b82 */ /* 0x000f220000000800 */
[----:B------:R-:W-:Y:S01]  /*33e60*/  IADD3 RZ, P6, R7, R2, RZ ;  /* 0x0000000207ff7210 */ /* 0x000fe20007fde0ff */
[----:B------:R1:W-:Y:S01]  /*33e70*/  STL [R1+0x584], R19 ;  /* 0x0005841301007387 */ /* 0x0003e20000100800 */
[----:B--2---:R-:W-:-:S05]  /*33e80*/  IMAD R7, R221, 0x88, RZ ;  /* 0x00000088dd077824 */ /* 0x004fca00078e02ff */
[----:B------:R-:W2:Y:S01]  /*33e90*/  LDC R227, c[0x0][0x278] ;  /* 0x00009e00ffe37b82 */ /* 0x000ea20000000800 */
[----:B-1----:R-:W-:Y:S01]  /*33ea0*/  IADD3 R72, P5, R5, R2, RZ ;  /* 0x0000000205487210 */ /* 0x002fe20007fbe0ff */
[----:B------:R-:W-:Y:S01]  /*33eb0*/  IMAD R6, R223, 0x110, RZ ;  /* 0x00000110df067824 */ /* 0x000fe200078e02ff */
[-C--:B------:R-:W-:Y:S02]  /*33ec0*/  LEA.HI.X.SX32 R19, R5, R3.reuse, 0x1, P4 ;  /* 0x0000000305137211 */ /* 0x080fe400020f0eff */
[----:B------:R-:W-:-:S03]  /*33ed0*/  LEA.HI.X.SX32 R73, R14, R3, 0x1, P5 ;  /* 0x000000030e497211 */ /* 0x000fc600028f0eff */
[----:B------:R-:W1:Y:S01]  /*33ee0*/  LDC R232, c[0x0][0x278] ;  /* 0x00009e00ffe87b82 */ /* 0x000e620000000800 */
[----:B------:R-:W-:Y:S07]  /*33ef0*/  STL [R1+0x57c], R83 ;  /* 0x00057c5301007387 */ /* 0x000fee0000100800 */
[----:B------:R-:W1:Y:S01]  /*33f00*/  LDC R238, c[0x0][0x278] ;  /* 0x00009e00ffee7b82 */ /* 0x000e620000000800 */
[----:B------:R3:W-:Y:S04]  /*33f10*/  STL.64 [R1+0x3b8], R72 ;  /* 0x0003b84801007387 */ /* 0x0007e80000100a00 */
[----:B------:R0:W-:Y:S03]  /*33f20*/  STL.64 [R1+0x330], R18 ;  /* 0x0003301201007387 */ /* 0x0001e60000100a00 */
[----:B------:R-:W1:Y:S01]  /*33f30*/  LDC R237, c[0x0][0x278] ;  /* 0x00009e00ffed7b82 */ /* 0x000e620000000800 */
[----:B---3--:R-:W-:-:S07]  /*33f40*/  IADD3 R72, P5, R7, R2, RZ ;  /* 0x0000000207487210 */ /* 0x008fce0007fbe0ff */
[----:B------:R-:W3:Y:S01]  /*33f50*/  LDC R236, c[0x0][0x278] ;  /* 0x00009e00ffec7b82 */ /* 0x000ee20000000800 */
[----:B0-----:R-:W-:Y:S02]  /*33f60*/  IADD3 R18, P4, R6, R2, RZ ;  /* 0x0000000206127210 */ /* 0x001fe40007f9e0ff */
[----:B------:R-:W-:-:S05]  /*33f70*/  LEA.HI.X.SX32 R73, R10, R3, 0x1, P5 ;  /* 0x000000030a497211 */ /* 0x000fca00028f0eff */
[----:B------:R-:W0:Y:S01]  /*33f80*/  LDC R247, c[0x0][0x278] ;  /* 0x00009e00fff77b82 */ /* 0x000e220000000800 */
[-C--:B------:R-:W-:Y:S01]  /*33f90*/  LEA.HI.X.SX32 R19, R7, R3.reuse, 0x1, P4 ;  /* 0x0000000307137211 */ /* 0x080fe200020f0eff */
[----:B------:R-:W-:Y:S01]  /*33fa0*/  IMAD R4, R229, 0x226, RZ ;  /* 0x00000226e5047824 */ /* 0x000fe200078e02ff */
[----:B------:R-:W-:-:S05]  /*33fb0*/  LEA.HI.X.SX32 R7, R6, R3, 0x1, P6 ;  /* 0x0000000306077211 */ /* 0x000fca00030f0eff */
[----:B------:R-:W3:Y:S01]  /*33fc0*/  LDC R240, c[0x0][0x278] ;  /* 0x00009e00fff07b82 */ /* 0x000ee20000000800 */
[----:B------:R-:W-:Y:S01]  /*33fd0*/  IMAD R15, R225, 0x222, RZ ;  /* 0x00000222e10f7824 */ /* 0x000fe200078e02ff */
[----:B------:R-:W-:Y:S01]  /*33fe0*/  STL.64 [R1+0x220], R72 ;  /* 0x0002204801007387 */ /* 0x000fe20000100a00 */
[----:B------:R-:W-:-:S05]  /*33ff0*/  IADD3 RZ, P6, R4, R2, RZ ;  /* 0x0000000204ff7210 */ /* 0x000fca0007fde0ff */
[----:B------:R-:W3:Y:S01]  /*34000*/  LDC R239, c[0x0][0x278] ;  /* 0x00009e00ffef7b82 */ /* 0x000ee20000000800 */
[----:B------:R-:W-:Y:S01]  /*34010*/  STL.64 [R1+0x928], R18 ;  /* 0x0009281201007387 */ /* 0x000fe20000100a00 */
[----:B------:R-:W-:Y:S01]  /*34020*/  IADD3 RZ, P5, R15, R2, RZ ;  /* 0x000000020fff7210 */ /* 0x000fe20007fbe0ff */
[----:B----4-:R-:W-:Y:S02]  /*34030*/  IMAD R4, R235, 0x112, RZ ;  /* 0x00000112eb047824 */ /* 0x010fe400078e02ff */
[----:B------:R4:W-:Y:S01]  /*34040*/  STL [R1+0x574], R7 ;  /* 0x0005740701007387 */ /* 0x0009e20000100800 */
[----:B--2---:R-:W-:Y:S02]  /*34050*/  IMAD R11, R227, 0x224, RZ ;  /* 0x00000224e30b7824 */ /* 0x004fe400078e02ff */
[----:B------:R-:W2:Y:S01]  /*34060*/  LDC R249, c[0x0][0x278] ;  /* 0x00009e00fff97b82 */ /* 0x000ea20000000800 */
[----:B-1----:R-:W-:Y:S02]  /*34070*/  IMAD R10, R232, 0x89, RZ ;  /* 0x00000089e80a7824 */ /* 0x002fe400078e02ff */
[----:B----4-:R-:W-:-:S05]  /*34080*/  IMAD R7, R231, 0x111, RZ ;  /* 0x00000111e7077824 */ /* 0x010fca00078e02ff */
[----:B------:R-:W1:Y:S01]  /*34090*/  LDC R227, c[0x0][0x278] ;  /* 0x00009e00ffe37b82 */ /* 0x000e620000000800 */
[----:B------:R-:W-:Y:S01]  /*340a0*/  IMAD R6, R238, 0x8a, RZ ;  /* 0x0000008aee067824 */ /* 0x000fe200078e02ff */
[----:B------:R-:W-:Y:S02]  /*340b0*/  LEA.HI.X.SX32 R79, R7, R3, 0x1, P5 ;  /* 0x00000003074f7211 */ /* 0x000fe400028f0eff */
[----:B------:R-:W-:Y:S01]  /*340c0*/  IADD3 R72, P5, R4, R2, RZ ;  /* 0x0000000204487210 */ /* 0x000fe20007fbe0ff */
[----:B------:R-:W-:-:S03]  /*340d0*/  IMAD R18, R237, 0x45, RZ ;  /* 0x00000045ed127824 */ /* 0x000fc600078e02ff */
[----:B------:R-:W4:Y:S01]  /*340e0*/  LDC R229, c[0x0][0x278] ;  /* 0x00009e00ffe57b82 */ /* 0x000f220000000800 */
[----:B------:R-:W-:Y:S02]  /*340f0*/  LEA.HI.X.SX32 R73, R10, R3, 0x1, P5 ;  /* 0x000000030a497211 */ /* 0x000fe400028f0eff */
[-C--:B------:R-:W-:Y:S01]  /*34100*/  IADD3 R78, P5, R6, R2.reuse, RZ ;  /* 0x00000002064e7210 */ /* 0x080fe20007fbe0ff */
[----:B0-----:R-:W-:Y:S01]  /*34110*/  IMAD R14, R247, 0x22a, RZ ;  /* 0x0000022af70e7824 */ /* 0x001fe200078e02ff */
[----:B------:R-:W-:-:S03]  /*34120*/  IADD3 RZ, P4, R11, R2, RZ ;  /* 0x000000020bff7210 */ /* 0x000fc60007f9e0ff */
[----:B------:R-:W0:Y:S01]  /*34130*/  LDC R248, c[0x0][0x278] ;  /* 0x00009e00fff87b82 */ /* 0x000e220000000800 */
[----:B---3--:R-:W-:Y:S01]  /*34140*/  IMAD R11, R236, 0x113, RZ ;  /* 0x00000113ec0b7824 */ /* 0x008fe200078e02ff */
[----:B------:R3:W-:Y:S01]  /*34150*/  STL [R1+0x56c], R79 ;  /* 0x00056c4f01007387 */ /* 0x0007e20000100800 */
[----:B------:R-:W-:-:S05]  /*34160*/  IMAD R15, R240, 0x228, RZ ;  /* 0x00000228f00f7824 */ /* 0x000fca00078e02ff */
[----:B------:R-:W4:Y:S01]  /*34170*/  LDC R225, c[0x0][0x278] ;  /* 0x00009e00ffe17b82 */ /* 0x000f220000000800 */
[-C--:B------:R-:W-:Y:S02]  /*34180*/  LEA.HI.X.SX32 R11, R11, R3.reuse, 0x1, P6 ;  /* 0x000000030b0b7211 */ /* 0x080fe400030f0eff */
[----:B---3--:R-:W-:-:S05]  /*34190*/  LEA.HI.X.SX32 R79, R18, R3, 0x1, P5 ;  /* 0x00000003124f7211 */ /* 0x008fca00028f0eff */
[----:B------:R-:W3:Y:S01]  /*341a0*/  LDC R242, c[0x0][0x278] ;  /* 0x00009e00fff27b82 */ /* 0x000ee20000000800 */
[-C--:B------:R-:W-:Y:S01]  /*341b0*/  IADD3 RZ, P5, R14, R2.reuse, RZ ;  /* 0x000000020eff7210 */ /* 0x080fe20007fbe0ff */
[----:B------:R-:W-:Y:S01]  /*341c0*/  IMAD R5, R239, 0x114, RZ ;  /* 0x00000114ef057824 */ /* 0x000fe200078e02ff */
[----:B------:R-:W-:-:S05]  /*341d0*/  IADD3 RZ, P6, R15, R2, RZ ;  /* 0x000000020fff7210 */ /* 0x000fca0007fde0ff */
[----:B------:R-:W3:Y:S01]  /*341e0*/  LDC R18, c[0x0][0x278] ;  /* 0x00009e00ff127b82 */ /* 0x000ee20000000800 */
[----:B------:R-:W-:Y:S01]  /*341f0*/  LEA.HI.X.SX32 R81, R4, R3, 0x1, P4 ;  /* 0x0000000304517211 */ /* 0x000fe200020f0eff */
[----:B------:R2:W-:Y:S06]  /*34200*/  STL.64 [R1+0x920], R72 ;  /* 0x0009204801007387 */ /* 0x0005ec0000100a00 */
[----:B------:R-:W3:Y:S08]  /*34210*/  LDC R14, c[0x0][0x278] ;  /* 0x00009e00ff0e7b82 */ /* 0x000ef00000000800 */
[----:B------:R-:W3:Y:S01]  /*34220*/  LDC R15, c[0x0][0x278] ;  /* 0x00009e00ff0f7b82 */ /* 0x000ee20000000800 */
[----:B--2---:R-:W-:Y:S01]  /*34230*/  IADD3 R72, P4, R5, R2, RZ ;  /* 0x0000000205487210 */ /* 0x004fe20007f9e0ff */
[----:B------:R-:W-:-:S06]  /*34240*/  IMAD R7, R249, 0x22c, RZ ;  /* 0x0000022cf9077824 */ /* 0x000fcc00078e02ff */
[----:B------:R-:W2:Y:S01]  /*34250*/  LDC R19, c[0x0][0x278] ;  /* 0x00009e00ff137b82 */ /* 0x000ea20000000800 */
[-C--:B------:R-:W-:Y:S01]  /*34260*/  LEA.HI.X.SX32 R73, R6, R3.reuse, 0x1, P4 ;  /* 0x0000000306497211 */ /* 0x080fe200020f0eff */
[----:B-1----:R-:W-:Y:S01]  /*34270*/  IMAD R4, R227, 0x116, RZ ;  /* 0x00000116e3047824 */ /* 0x002fe200078e02ff */
[----:B------:R-:W-:Y:S05]  /*34280*/  STL [R1+0x564], R81 ;  /* 0x0005645101007387 */ /* 0x000fea0000100800 */
[----:B------:R-:W1:Y:S01]  /*34290*/  LDC R221, c[0x0][0x278] ;  /* 0x00009e00ffdd7b82 */ /* 0x000e620000000800 */
[----:B------:R3:W-:Y:S01]  /*342a0*/  STL [R1+0x55c], R11 ;  /* 0x00055c0b01007387 */ /* 0x0007e20000100800 */
[----:B------:R-:W-:Y:S01]  /*342b0*/  IADD3 RZ, P4, R7, R2, RZ ;  /* 0x0000000207ff7210 */ /* 0x000fe20007f9e0ff */
[----:B0-----:R-:W-:Y:S01]  /*342c0*/  IMAD R7, R248, 0x230, RZ ;  /* 0x00000230f8077824 */ /* 0x001fe200078e02ff */
[----:B------:R-:W-:Y:S01]  /*342d0*/  LEA.HI.X.SX32 R77, R5, R3, 0x1, P6 ;  /* 0x00000003054d7211 */ /* 0x000fe200030f0eff */
[----:B------:R-:W-:Y:S01]  /*342e0*/  STL.64 [R1+0x218], R78 ;  /* 0x0002184e01007387 */ /* 0x000fe20000100a00 */
[----:B----4-:R-:W-:-:S02]  /*342f0*/  IMAD R6, R225, 0x115, RZ ;  /* 0x00000115e1067824 */ /* 0x010fc400078e02ff */
[----:B---3--:R-:W-:Y:S01]  /*34300*/  IMAD R10, R242, 0x22e, RZ ;  /* 0x0000022ef20a7824 */ /* 0x008fe200078e02ff */
[----:B------:R0:W-:Y:S01]  /*34310*/  STL.64 [R1+0x918], R72 ;  /* 0x0009184801007387 */ /* 0x0001e20000100a00 */
[----:B------:R-:W3:Y:S01]  /*34320*/  LDC R227, c[0x0][0x278] ;  /* 0x00009e00ffe37b82 */ /* 0x000ee20000000800 */
[----:B------:R-:W-:Y:S01]  /*34330*/  IMAD R11, R229, 0x8b, RZ ;  /* 0x0000008be50b7824 */ /* 0x000fe200078e02ff */
[----:B------:R-:W-:-:S06]  /*34340*/  LEA.HI.X.SX32 R75, R6, R3, 0x1, P5 ;  /* 0x00000003064b7211 */ /* 0x000fcc00028f0eff */
[----:B------:R-:W4:Y:S01]  /*34350*/  LDC R223, c[0x0][0x278] ;  /* 0x00009e00ffdf7b82 */ /* 0x000f220000000800 */
[----:B0-----:R-:W-:-:S04]  /*34360*/  IADD3 R72, P6, R4, R2, RZ ;  /* 0x0000000204487210 */ /* 0x001fc80007fde0ff */
[----:B------:R-:W-:-:S03]  /*34370*/  LEA.HI.X.SX32 R73, R11, R3, 0x1, P6 ;  /* 0x000000030b497211 */ /* 0x000fc600030f0eff */
[----:B------:R-:W0:Y:S01]  /*34380*/  LDC R229, c[0x0][0x278] ;  /* 0x00009e00ffe57b82 */ /* 0x000e220000000800 */
[-C--:B------:R-:W-:Y:S01]  /*34390*/  IADD3 RZ, P6, R7, R2.reuse, RZ ;  /* 0x0000000207ff7210 */ /* 0x080fe20007fde0ff */
[----:B------:R-:W-:Y:S01]  /*343a0*/  IMAD R7, R18, 0x46, RZ ;  /* 0x0000004612077824 */ /* 0x000fe200078e02ff */
[-C--:B------:R-:W-:Y:S01]  /*343b0*/  IADD3 RZ, P5, R10, R2.reuse, RZ ;  /* 0x000000020aff7210 */ /* 0x080fe20007fbe0ff */
[----:B------:R-:W-:Y:S01]  /*343c0*/  IMAD R10, R14, 0x117, RZ ;  /* 0x000001170e0a7824 */ /* 0x000fe200078e02ff */
[-C--:B------:R-:W-:Y:S01]  /*343d0*/  LEA.HI.X.SX32 R49, R4, R3.reuse, 0x1, P4 ;  /* 0x0000000304317211 */ /* 0x080fe200020f0eff */
[----:B------:R-:W-:Y:S02]  /*343e0*/  IMAD R11, R15, 0x23, RZ ;  /* 0x000000230f0b7824 */ /* 0x000fe400078e02ff */
[----:B------:R-:W0:Y:S01]  /*343f0*/  LDC R232, c[0x0][0x278] ;  /* 0x00009e00ffe87b82 */ /* 0x000e220000000800 */
[----:B------:R-:W-:Y:S01]  /*34400*/  IADD3 R18, P4, R7, R2, RZ ;  /* 0x0000000207127210 */ /* 0x000fe20007f9e0ff */
[----:B--2---:R-:W-:Y:S01]  /*34410*/  IMAD R6, R19, 0x8c, RZ ;  /* 0x0000008c13067824 */ /* 0x004fe200078e02ff */
[-C--:B------:R-:W-:Y:S01]  /*34420*/  LEA.HI.X.SX32 R71, R10, R3.reuse, 0x1, P5 ;  /* 0x000000030a477211 */ /* 0x080fe200028f0eff */
[----:B------:R-:W-:Y:S01]  /*34430*/  STL [R1+0x554], R77 ;  /* 0x0005544d01007387 */ /* 0x000fe20000100800 */
[----:B------:R-:W-:-:S03]  /*34440*/  LEA.HI.X.SX32 R19, R11, R3, 0x1, P4 ;  /* 0x000000030b137211 */ /* 0x000fc600020f0eff */
[----:B------:R-:W2:Y:S01]  /*34450*/  LDC R231, c[0x0][0x278] ;  /* 0x00009e00ffe77b82 */ /* 0x000ea20000000800 */
[----:B------:R-:W-:Y:S01]  /*34460*/  STL [R1+0x54c], R75 ;  /* 0x00054c4b01007387 */ /* 0x000fe20000100800 */
[----:B-1----:R-:W-:-:S03]  /*34470*/  IMAD R5, R221, 0x118, RZ ;  /* 0x00000118dd057824 */ /* 0x002fc600078e02ff */
[----:B------:R-:W-:Y:S03]  /*34480*/  STL.64 [R1+0x910], R72 ;  /* 0x0009104801007387 */ /* 0x000fe60000100a00 */
[----:B------:R-:W1:Y:S01]  /*34490*/  LDC R237, c[0x0][0x278] ;  /* 0x00009e00ffed7b82 */ /* 0x000e620000000800 */
[----:B------:R3:W-:Y:S01]  /*344a0*/  STL [R1+0x544], R49 ;  /* 0x0005443101007387 */ /* 0x0007e20000100800 */
[----:B------:R-:W-:-:S06]  /*344b0*/  IADD3 R48, P5, R6, R2, RZ ;  /* 0x0000000206307210 */ /* 0x000fcc0007fbe0ff */
[----:B------:R-:W1:Y:S01]  /*344c0*/  LDC R225, c[0x0][0x278] ;  /* 0x00009e00ffe17b82 */ /* 0x000e620000000800 */
[----:B------:R-:W-:Y:S04]  /*344d0*/  STL [R1+0x53c], R71 ;  /* 0x00053c4701007387 */ /* 0x000fe80000100800 */
[----:B------:R4:W-:Y:S03]  /*344e0*/  STL.64 [R1+0x328], R18 ;  /* 0x0003281201007387 */ /* 0x0009e60000100a00 */
[----:B------:R-:W1:Y:S01]  /*344f0*/  LDC R236, c[0x0][0x278] ;  /* 0x00009e00ffec7b82 */ /* 0x000e620000000800 */
[-C--:B---3--:R-:W-:Y:S01]  /*34500*/  LEA.HI.X.SX32 R49, R7, R3.reuse, 0x1, P5 ;  /* 0x0000000307317211 */ /* 0x088fe200028f0eff */
[----:B------:R-:W-:Y:S01]  /*34510*/  IMAD R4, R227, 0x236, RZ ;  /* 0x00000236e3047824 */ /* 0x000fe200078e02ff */
[----:B------:R-:W-:-:S05]  /*34520*/  LEA.HI.X.SX32 R7, R5, R3, 0x1, P6 ;  /* 0x0000000305077211 */ /* 0x000fca00030f0eff */
[----:B------:R-:W3:Y:S01]  /*34530*/  LDC R235, c[0x0][0x278] ;  /* 0x00009e00ffeb7b82 */ /* 0x000ee20000000800 */
[----:B----4-:R-:W-:-:S07]  /*34540*/  IADD3 R18, P4, R5, R2, RZ ;  /* 0x0000000205127210 */ /* 0x010fce0007f9e0ff */
[----:B------:R-:W4:Y:S01]  /*34550*/  LDC R240, c[0x0][0x278] ;  /* 0x00009e00fff07b82 */ /* 0x000f220000000800 */
[----:B------:R-:W-:Y:S01]  /*34560*/  LEA.HI.X.SX32 R19, R6, R3, 0x1, P4 ;  /* 0x0000000306137211 */ /* 0x000fe200020f0eff */
[----:B------:R-:W-:-:S06]  /*34570*/  IMAD R15, R223, 0x232, RZ ;  /* 0x00000232df0f7824 */ /* 0x000fcc00078e02ff */
[----:B------:R-:W4:Y:S01]  /*34580*/  LDC R239, c[0x0][0x278] ;  /* 0x00009e00ffef7b82 */ /* 0x000f220000000800 */
[----:B------:R-:W-:Y:S01]  /*34590*/  STL.64 [R1+0x210], R48 ;  /* 0x0002103001007387 */ /* 0x000fe20000100a00 */
[----:B------:R-:W-:-:S03]  /*345a0*/  IADD3 RZ, P6, R4, R2, RZ ;  /* 0x0000000204ff7210 */ /* 0x000fc60007fde0ff */
[----:B------:R-:W-:Y:S03]  /*345b0*/  STL.64 [R1+0x908], R18 ;  /* 0x0009081201007387 */ /* 0x000fe60000100a00 */
[----:B------:R-:W4:Y:S01]  /*345c0*/  LDC R238, c[0x0][0x278] ;  /* 0x00009e00ffee7b82 */ /* 0x000f220000000800 */
[----:B------:R1:W-:Y:S01]  /*345d0*/  STL [R1+0x534], R7 ;  /* 0x0005340701007387 */ /* 0x0003e20000100800 */
[----:B------:R-:W-:Y:S01]  /*345e0*/  IADD3 RZ, P5, R15, R2, RZ ;  /* 0x000000020fff7210 */ /* 0x000fe20007fbe0ff */
[----:B0-----:R-:W-:Y:S02]  /*345f0*/  IMAD R4, R232, 0x11a, RZ ;  /* 0x0000011ae8047824 */ /* 0x001fe400078e02ff */
[----:B--2---:R-:W-:Y:S02]  /*34600*/  IMAD R10, R231, 0x8d, RZ ;  /* 0x0000008de70a7824 */ /* 0x004fe400078e02ff */
[----:B-1----:R-:W-:Y:S01]  /*34610*/  IMAD R6, R237, 0x8e, RZ ;  /* 0x0000008eed067824 */ /* 0x002fe200078e02ff */
[----:B------:R-:W0:Y:S01]  /*34620*/  LDC R247, c[0x0][0x278] ;  /* 0x00009e00fff77b82 */ /* 0x000e220000000800 */
[----:B------:R-:W-:-:S02]  /*34630*/  IMAD R7, R229, 0x119, RZ ;  /* 0x00000119e5077824 */ /* 0x000fc400078e02ff */
[----:B------:R-:W-:-:S03]  /*34640*/  IMAD R14, R225, 0x234, RZ ;  /* 0x00000234e10e7824 */ /* 0x000fc600078e02ff */
[-C--:B------:R-:W-:Y:S02]  /*34650*/  LEA.HI.X.SX32 R67, R7, R3.reuse, 0x1, P5 ;  /* 0x0000000307437211 */ /* 0x080fe400028f0eff */
[----:B------:R-:W1:Y:S01]  /*34660*/  LDC R227, c[0x0][0x278] ;  /* 0x00009e00ffe37b82 */ /* 0x000e620000000800 */
[-C--:B------:R-:W-:Y:S01]  /*34670*/  IADD3 R48, P5, R4, R2.reuse, RZ ;  /* 0x0000000204307210 */ /* 0x080fe20007fbe0ff */
[----:B------:R-:W-:Y:S01]  /*34680*/  IMAD R18, R236, 0x47, RZ ;  /* 0x00000047ec127824 */ /* 0x000fe200078e02ff */
[-C--:B------:R-:W-:Y:S02]  /*34690*/  IADD3 RZ, P4, R14, R2.reuse, RZ ;  /* 0x000000020eff7210 */ /* 0x080fe40007f9e0ff */
[----:B------:R-:W-:Y:S02]  /*346a0*/  LEA.HI.X.SX32 R49, R10, R3, 0x1, P5 ;  /* 0x000000030a317211 */ /* 0x000fe400028f0eff */
[----:B------:R-:W-:Y:S01]  /*346b0*/  IADD3 R66, P5, R6, R2, RZ ;  /* 0x0000000206427210 */ /* 0x000fe20007fbe0ff */
[----:B------:R-:W2:Y:S01]  /*346c0*/  LDC R248, c[0x0][0x278] ;  /* 0x00009e00fff87b82 */ /* 0x000ea20000000800 */
[----:B---3--:R-:W-:Y:S01]  /*346d0*/  IMAD R11, R235, 0x11b, RZ ;  /* 0x0000011beb0b7824 */ /* 0x008fe200078e02ff */
[----:B------:R3:W-:Y:S01]  /*346e0*/  STL [R1+0x52c], R67 ;  /* 0x00052c4301007387 */ /* 0x0007e20000100800 */
[----:B----4-:R-:W-:-:S02]  /*346f0*/  IMAD R14, R240, 0x23a, RZ ;  /* 0x0000023af00e7824 */ /* 0x010fc400078e02ff */
[----:B------:R-:W-:-:S03]  /*34700*/  IMAD R15, R239, 0x238, RZ ;  /* 0x00000238ef0f7824 */ /* 0x000fc600078e02ff */
        /* <DEDUP_REMOVED lines=12> */
[----:B0-----:R-:W-:Y:S01]  /*347d0*/  IADD3 R48, P4, R5, R2, RZ ;  /* 0x0000000205307210 */ /* 0x001fe20007f9e0ff */
[----:B------:R-:W-:-:S06]  /*347e0*/  IMAD R4, R247, 0x11e, RZ ;  /* 0x0000011ef7047824 */ /* 0x000fcc00078e02ff */
[----:B------:R-:W0:Y:S01]  /*347f0*/  LDC R19, c[0x0][0x278] ;  /* 0x00009e00ff137b82 */ /* 0x000e220000000800 */
[-C--:B------:R-:W-:Y:S01]  /*34800*/  LEA.HI.X.SX32 R49, R6, R3.reuse, 0x1, P4 ;  /* 0x0000000306317211 */ /* 0x080fe200020f0eff */
[----:B------:R-:W-:Y:S06]  /*34810*/  STL [R1+0x524], R69 ;  /* 0x0005244501007387 */ /* 0x000fec0000100800 */
[----:B------:R-:W0:Y:S01]  /*34820*/  LDC R221, c[0x0][0x278] ;  /* 0x00009e00ffdd7b82 */ /* 0x000e220000000800 */
[----:B------:R2:W-:Y:S01]  /*34830*/  STL [R1+0x51c], R11 ;  /* 0x00051c0b01007387 */ /* 0x0005e20000100800 */
[----:B-1----:R-:W-:Y:S01]  /*34840*/  IMAD R6, R227, 0x11d, RZ ;  /* 0x0000011de3067824 */ /* 0x002fe200078e02ff */
[----:B------:R-:W-:-:S02]  /*34850*/  LEA.HI.X.SX32 R65, R5, R3, 0x1, P6 ;  /* 0x0000000305417211 */ /* 0x000fc400030f0eff */
[----:B------:R-:W-:Y:S03]  /*34860*/  STL.64 [R1+0x208], R66 ;  /* 0x0002084201007387 */ /* 0x000fe60000100a00 */
[----:B------:R-:W1:Y:S01]  /*34870*/  LDC R250, c[0x0][0x278] ;  /* 0x00009e00fffa7b82 */ /* 0x000e620000000800 */
[----:B------:R3:W-:Y:S01]  /*34880*/  STL.64 [R1+0x8f8], R48 ;  /* 0x0008f83001007387 */ /* 0x0007e20000100a00 */
[----:B----4-:R-:W-:Y:S02]  /*34890*/  IMAD R7, R242, 0x23c, RZ ;  /* 0x0000023cf2077824 */ /* 0x010fe400078e02ff */
[----:B--2---:R-:W-:Y:S01]  /*348a0*/  IMAD R11, R248, 0x8f, RZ ;  /* 0x0000008ff80b7824 */ /* 0x004fe200078e02ff */
[----:B------:R-:W-:-:S03]  /*348b0*/  LEA.HI.X.SX32 R63, R6, R3, 0x1, P5 ;  /* 0x00000003063f7211 */ /* 0x000fc600028f0eff */
[----:B------:R-:W2:Y:S01]  /*348c0*/  LDC R223, c[0x0][0x278] ;  /* 0x00009e00ffdf7b82 */ /* 0x000ea20000000800 */
[----:B---3--:R-:W-:Y:S01]  /*348d0*/  IMAD R10, R249, 0x23e, RZ ;  /* 0x0000023ef90a7824 */ /* 0x008fe200078e02ff */
[----:B------:R-:W-:-:S06]  /*348e0*/  IADD3 R48, P6, R4, R2, RZ ;  /* 0x0000000204307210 */ /* 0x000fcc0007fde0ff */
[----:B------:R-:W3:Y:S01]  /*348f0*/  LDC R225, c[0x0][0x278] ;  /* 0x00009e00ffe17b82 */ /* 0x000ee20000000800 */
[-C--:B------:R-:W-:Y:S01]  /*34900*/  LEA.HI.X.SX32 R49, R11, R3.reuse, 0x1, P6 ;  /* 0x000000030b317211 */ /* 0x080fe200030f0eff */
[----:B------:R-:W-:Y:S01]  /*34910*/  IMAD R5, R18, 0x12, RZ ;  /* 0x0000001212057824 */ /* 0x000fe200078e02ff */
[-C--:B------:R-:W-:Y:S01]  /*34920*/  IADD3 RZ, P4, R7, R2.reuse, RZ ;  /* 0x0000000207ff7210 */ /* 0x080fe20007f9e0ff */
[----:B------:R-:W-:Y:S01]  /*34930*/  STL [R1+0x514], R65 ;  /* 0x0005144101007387 */ /* 0x000fe20000100800 */
[----:B------:R-:W-:Y:S01]  /*34940*/  IMAD R14, R14, 0x11f, RZ ;  /* 0x0000011f0e0e7824 */ /* 0x000fe200078e02ff */
[----:B------:R-:W-:Y:S01]  /*34950*/  IADD3 RZ, P5, R10, R2, RZ ;  /* 0x000000020aff7210 */ /* 0x000fe20007fbe0ff */
[----:B------:R-:W-:Y:S01]  /*34960*/  IMAD R15, R15, 0x9, RZ ;  /* 0x000000090f0f7824 */ /* 0x000fe200078e02ff */
[----:B------:R-:W-:Y:S01]  /*34970*/  STL [R1+0x50c], R63 ;  /* 0x00050c3f01007387 */ /* 0x000fe20000100800 */
[-C--:B------:R-:W-:Y:S01]  /*34980*/  LEA.HI.X.SX32 R59, R4, R3.reuse, 0x1, P4 ;  /* 0x00000003043b7211 */ /* 0x080fe200020f0eff */
[----:B------:R-:W4:Y:S02]  /*34990*/  LDC R231, c[0x0][0x278] ;  /* 0x00009e00ffe77b82 */ /* 0x000f240000000800 */
[----:B------:R1:W-:Y:S01]  /*349a0*/  STL.64 [R1+0x8f0], R48 ;  /* 0x0008f03001007387 */ /* 0x0003e20000100a00 */
[----:B------:R-:W-:Y:S01]  /*349b0*/  LEA.HI.X.SX32 R61, R14, R3, 0x1, P5 ;  /* 0x000000030e3d7211 */ /* 0x000fe200028f0eff */
[----:B0-----:R-:W-:-:S02]  /*349c0*/  IMAD R6, R19, 0x24, RZ ;  /* 0x0000002413067824 */ /* 0x001fc400078e02ff */
[----:B------:R-:W-:Y:S02]  /*349d0*/  IMAD R11, R221, 0x48, RZ ;  /* 0x00000048dd0b7824 */ /* 0x000fe400078e02ff */
[----:B------:R-:W0:Y:S01]  /*349e0*/  LDC R227, c[0x0][0x278] ;  /* 0x00009e00ffe37b82 */ /* 0x000e220000000800 */
[-C--:B-1----:R-:W-:Y:S01]  /*349f0*/  IADD3 R48, P4, R5, R2.reuse, RZ ;  /* 0x0000000205307210 */ /* 0x082fe20007f9e0ff */
[----:B------:R1:W-:Y:S06]  /*34a00*/  STL [R1+0x504], R59 ;  /* 0x0005043b01007387 */ /* 0x0003ec0000100800 */
[----:B------:R-:W0:Y:S01]  /*34a10*/  LDC R232, c[0x0][0x278] ;  /* 0x00009e00ffe87b82 */ /* 0x000e220000000800 */
[----:B------:R-:W-:Y:S01]  /*34a20*/  LEA.HI.X.SX32 R49, R15, R3, 0x1, P4 ;  /* 0x000000030f317211 */ /* 0x000fe200020f0eff */
[----:B------:R-:W-:Y:S01]  /*34a30*/  STL [R1+0x4fc], R61 ;  /* 0x0004fc3d01007387 */ /* 0x000fe20000100800 */
[----:B------:R-:W-:Y:S01]  /*34a40*/  IMAD R7, R250, 0x240, RZ ;  /* 0x00000240fa077824 */ /* 0x000fe200078e02ff */
[----:B------:R-:W-:-:S02]  /*34a50*/  IADD3 R58, P5, R6, R2, RZ ;  /* 0x00000002063a7210 */ /* 0x000fc40007fbe0ff */
[----:B------:R3:W-:Y:S02]  /*34a60*/  STL.64 [R1+0x3f8], R48 ;  /* 0x0003f83001007387 */ /* 0x0007e40000100a00 */
[----:B------:R-:W0:Y:S01]  /*34a70*/  LDC R236, c[0x0][0x278] ;  /* 0x00009e00ffec7b82 */ /* 0x000e220000000800 */
[----:B-1----:R-:W-:Y:S01]  /*34a80*/  LEA.HI.X.SX32 R59, R5, R3, 0x1, P5 ;  /* 0x00000003053b7211 */ /* 0x002fe200028f0eff */
[----:B--2---:R-:W-:Y:S01]  /*34a90*/  IMAD R10, R223, 0x90, RZ ;  /* 0x00000090df0a7824 */ /* 0x004fe200078e02ff */
[----:B------:R-:W-:Y:S01]  /*34aa0*/  IADD3 RZ, P6, R7, R2, RZ ;  /* 0x0000000207ff7210 */ /* 0x000fe20007fde0ff */
[----:B---3--:R-:W-:-:S04]  /*34ab0*/  IMAD R7, R225, 0x120, RZ ;  /* 0x00000120e1077824 */ /* 0x008fc800078e02ff */
[----:B------:R-:W1:Y:S01]  /*34ac0*/  LDC R235, c[0x0][0x278] ;  /* 0x00009e00ffeb7b82 */ /* 0x000e620000000800 */
[----:B------:R-:W-:-:S04]  /*34ad0*/  IADD3 R48, P4, R11, R2, RZ ;  /* 0x000000020b307210 */ /* 0x000fc80007f9e0ff */
[----:B------:R-:W-:-:S03]  /*34ae0*/  LEA.HI.X.SX32 R49, R6, R3, 0x1, P4 ;  /* 0x0000000306317211 */ /* 0x000fc600020f0eff */
[----:B------:R-:W2:Y:S01]  /*34af0*/  LDC R239, c[0x0][0x278] ;  /* 0x00009e00ffef7b82 */ /* 0x000ea20000000800 */
[----:B------:R3:W-:Y:S07]  /*34b00*/  STL.64 [R1+0x3b0], R58 ;  /* 0x0003b03a01007387 */ /* 0x0007ee0000100a00 */
[----:B------:R-:W2:Y:S01]  /*34b10*/  LDC R229, c[0x0][0x278] ;  /* 0x00009e00ffe57b82 */ /* 0x000ea20000000800 */
[----:B------:R4:W-:Y:S01]  /*34b20*/  STL.64 [R1+0x320], R48 ;  /* 0x0003203001007387 */ /* 0x0009e20000100a00 */
[----:B---3--:R-:W-:-:S06]  /*34b30*/  IADD3 R58, P5, R10, R2, RZ ;  /* 0x000000020a3a7210 */ /* 0x008fcc0007fbe0ff */
[----:B------:R-:W3:Y:S01]  /*34b40*/  LDC R238, c[0x0][0x278] ;  /* 0x00009e00ffee7b82 */ /* 0x000ee20000000800 */
[----:B------:R-:W-:Y:S02]  /*34b50*/  LEA.HI.X.SX32 R59, R11, R3, 0x1, P5 ;  /* 0x000000030b3b7211 */ /* 0x000fe400028f0eff */
[----:B----4-:R-:W-:-:S05]  /*34b60*/  IADD3 R48, P4, R7, R2, RZ ;  /* 0x0000000207307210 */ /* 0x010fca0007f9e0ff */
[----:B------:R-:W4:Y:S01]  /*34b70*/  LDC R237, c[0x0][0x278] ;  /* 0x00009e00ffed7b82 */ /* 0x000f220000000800 */
[-C--:B------:R-:W-:Y:S01]  /*34b80*/  LEA.HI.X.SX32 R49, R10, R3.reuse, 0x1, P4 ;  /* 0x000000030a317211 */ /* 0x080fe200020f0eff */
[----:B------:R-:W-:Y:S01]  /*34b90*/  IMAD R4, R231, 0x246, RZ ;  /* 0x00000246e7047824 */ /* 0x000fe200078e02ff */
[----:B------:R-:W-:-:S05]  /*34ba0*/  LEA.HI.X.SX32 R7, R7, R3, 0x1, P6 ;  /* 0x0000000307077211 */ /* 0x000fca00030f0eff */
[----:B------:R-:W4:Y:S01]  /*34bb0*/  LDC R248, c[0x0][0x278] ;  /* 0x00009e00fff87b82 */ /* 0x000f220000000800 */
[----:B0-----:R-:W-:-:S07]  /*34bc0*/  IMAD R18, R227, 0x242, RZ ;  /* 0x00000242e3127824 */ /* 0x001fce00078e02ff */
[----:B------:R-:W0:Y:S01]  /*34bd0*/  LDC R247, c[0x0][0x278] ;  /* 0x00009e00fff77b82 */ /* 0x000e220000000800 */
[----:B------:R-:W-:Y:S01]  /*34be0*/  STL.64 [R1+0x200], R58 ;  /* 0x0002003a01007387 */ /* 0x000fe20000100a00 */
[----:B------:R-:W-:-:S03]  /*34bf0*/  IADD3 RZ, P6, R4, R2, RZ ;  /* 0x0000000204ff7210 */ /* 0x000fc60007fde0ff */
[----:B------:R-:W-:Y:S03]  /*34c00*/  STL.64 [R1+0x8e8], R48 ;  /* 0x0008e83001007387 */ /* 0x000fe60000100a00 */
[----:B------:R-:W0:Y:S01]  /*34c10*/  LDC R240, c[0x0][0x278] ;  /* 0x00009e00fff07b82 */ /* 0x000e220000000800 */
[----:B------:R2:W-:Y:S01]  /*34c20*/  STL [R1+0x4f4], R7 ;  /* 0x0004f40701007387 */ /* 0x0005e20000100800 */
[----:B------:R-:W-:Y:S01]  /*34c30*/  IADD3 RZ, P5, R18, R2, RZ ;  /* 0x0000000212ff7210 */ /* 0x000fe20007fbe0ff */
[----:B------:R-:W-:Y:S02]  /*34c40*/  IMAD R4, R236, 0x122, RZ ;  /* 0x00000122ec047824 */ /* 0x000fe400078e02ff */
[----:B-1----:R-:W-:-:S03]  /*34c50*/  IMAD R10, R235, 0x91, RZ ;  /* 0x00000091eb0a7824 */ /* 0x002fc600078e02ff */
[----:B------:R-:W1:Y:S01]  /*34c60*/  LDC R249, c[0x0][0x278] ;  /* 0x00009e00fff97b82 */ /* 0x000e620000000800 */
[----:B--2---:R-:W-:Y:S02]  /*34c70*/  IMAD R7, R232, 0x121, RZ ;  /* 0x00000121e8077824 */ /* 0x004fe400078e02ff */
[----:B------:R-:W-:-:S05]  /*34c80*/  IMAD R6, R239, 0x92, RZ ;  /* 0x00000092ef067824 */ /* 0x000fca00078e02ff */
[----:B------:R-:W2:Y:S01]  /*34c90*/  LDC R227, c[0x0][0x278] ;  /* 0x00009e00ffe37b82 */ /* 0x000ea20000000800 */
[----:B------:R-:W-:Y:S01]  /*34ca0*/  LEA.HI.X.SX32 R55, R7, R3, 0x1, P5 ;  /* 0x0000000307377211 */ /* 0x000fe200028f0eff */
[----:B------:R-:W-:Y:S01]  /*34cb0*/  IMAD R14, R229, 0x244, RZ ;  /* 0x00000244e50e7824 */ /* 0x000fe200078e02ff */
[----:B------:R-:W-:Y:S01]  /*34cc0*/  IADD3 R48, P5, R4, R2, RZ ;  /* 0x0000000204307210 */ /* 0x000fe20007fbe0ff */
[----:B---3--:R-:W-:-:S03]  /*34cd0*/  IMAD R18, R238, 0x49, RZ ;  /* 0x00000049ee127824 */ /* 0x008fc600078e02ff */
[----:B------:R-:W-:Y:S01]  /*34ce0*/  LEA.HI.X.SX32 R49, R10, R3, 0x1, P5 ;  /* 0x000000030a317211 */ /* 0x000fe200028f0eff */
[----:B------:R-:W3:Y:S01]  /*34cf0*/  LDC R229, c[0x0][0x278] ;  /* 0x00009e00ffe57b82 */ /* 0x000ee20000000800 */
[-C--:B------:R-:W-:Y:S01]  /*34d00*/  IADD3 R54, P5, R6, R2.reuse, RZ ;  /* 0x0000000206367210 */ /* 0x080fe20007fbe0ff */
[----:B----4-:R-:W-:Y:S01]  /*34d10*/  IMAD R11, R237, 0x123, RZ ;  /* 0x00000123ed0b7824 */ /* 0x010fe200078e02ff */
[----:B------:R-:W-:Y:S01]  /*34d20*/  IADD3 RZ, P4, R14, R2, RZ ;  /* 0x000000020eff7210 */ /* 0x000fe20007f9e0ff */
[----:B------:R-:W-:-:S04]  /*34d30*/  IMAD R14, R248, 0x24a, RZ ;  /* 0x0000024af80e7824 */ /* 0x000fc800078e02ff */
[----:B------:R-:W4:Y:S01]  /*34d40*/  LDC R242, c[0x0][0x278] ;  /* 0x00009e00fff27b82 */ /* 0x000f220000000800 */
[----:B0-----:R-:W-:Y:S01]  /*34d50*/  IMAD R15, R247, 0x248, RZ ;  /* 0x00000248f70f7824 */ /* 0x001fe200078e02ff */
[----:B------:R0:W-:Y:S06]  /*34d60*/  STL [R1+0x4ec], R55 ;  /* 0x0004ec3701007387 */ /* 0x0001ec0000100800 */
[----:B------:R-:W3:Y:S01]  /*34d70*/  LDC R225, c[0x0][0x278] ;  /* 0x00009e00ffe17b82 */ /* 0x000ee20000000800 */
[-C--:B------:R-:W-:Y:S02]  /*34d80*/  LEA.HI.X.SX32 R11, R11, R3.reuse, 0x1, P6 ;  /* 0x000000030b0b7211 */ /* 0x080fe400030f0eff */
[----:B0-----:R-:W-:-:S05]  /*34d90*/  LEA.HI.X.SX32 R55, R18, R3, 0x1, P5 ;  /* 0x0000000312377211 */ /* 0x001fca00028f0eff */
[----:B------:R-:W0:Y:S01]  /*34da0*/  LDC R231, c[0x0][0x278] ;  /* 0x00009e00ffe77b82 */ /* 0x000e220000000800 */
[-C--:B------:R-:W-:Y:S01]  /*34db0*/  IADD3 RZ, P5, R14, R2.reuse, RZ ;  /* 0x000000020eff7210 */ /* 0x080fe20007fbe0ff */
[----:B------:R-:W-:Y:S01]  /*34dc0*/  IMAD R5, R240, 0x124, RZ ;  /* 0x00000124f0057824 */ /* 0x000fe200078e02ff */
[----:B------:R-:W-:-:S05]  /*34dd0*/  IADD3 RZ, P6, R15, R2, RZ ;  /* 0x000000020fff7210 */ /* 0x000fca0007fde0ff */
[----:B------:R-:W0:Y:S01]  /*34de0*/  LDC R18, c[0x0][0x278] ;  /* 0x00009e00ff127b82 */ /* 0x000e220000000800 */
[----:B------:R-:W-:Y:S01]  /*34df0*/  LEA.HI.X.SX32 R57, R4, R3, 0x1, P4 ;  /* 0x0000000304397211 */ /* 0x000fe200020f0eff */
[----:B------:R1:W-:Y:S06]  /*34e00*/  STL.64 [R1+0x8e0], R48 ;  /* 0x0008e03001007387 */ /* 0x0003ec0000100a00 */
[----:B------:R-:W0:Y:S08]  /*34e10*/  LDC R14, c[0x0][0x278] ;  /* 0x00009e00ff0e7b82 */ /* 0x000e300000000800 */
[----:B------:R-:W0:Y:S01]  /*34e20*/  LDC R15, c[0x0][0x278] ;  /* 0x00009e00ff0f7b82 */ /* 0x000e220000000800 */
[----:B-1----:R-:W-:Y:S01]  /*34e30*/  IADD3 R48, P4, R5, R2, RZ ;  /* 0x0000000205307210 */ /* 0x002fe20007f9e0ff */
[----:B------:R-:W-:-:S06]  /*34e40*/  IMAD R7, R249, 0x24c, RZ ;  /* 0x0000024cf9077824 */ /* 0x000fcc00078e02ff */
[----:B------:R-:W1:Y:S01]  /*34e50*/  LDC R19, c[0x0][0x278] ;  /* 0x00009e00ff137b82 */ /* 0x000e620000000800 */
[-C--:B------:R-:W-:Y:S01]  /*34e60*/  LEA.HI.X.SX32 R49, R6, R3.reuse, 0x1, P4 ;  /* 0x0000000306317211 */ /* 0x080fe200020f0eff */
[----:B--2---:R-:W-:Y:S01]  /*34e70*/  IMAD R4, R227, 0x126, RZ ;  /* 0x00000126e3047824 */ /* 0x004fe200078e02ff */
[----:B------:R-:W-:Y:S05]  /*34e80*/  STL [R1+0x4e4], R57 ;  /* 0x0004e43901007387 */ /* 0x000fea0000100800 */
[----:B------:R-:W2:Y:S01]  /*34e90*/  LDC R221, c[0x0][0x278] ;  /* 0x00009e00ffdd7b82 */ /* 0x000ea20000000800 */
[----:B------:R0:W-:Y:S01]  /*34ea0*/  STL [R1+0x4dc], R11 ;  /* 0x0004dc0b01007387 */ /* 0x0001e20000100800 */
[----:B------:R-:W-:Y:S01]  /*34eb0*/  IADD3 RZ, P4, R7, R2, RZ ;  /* 0x0000000207ff7210 */ /* 0x000fe20007f9e0ff */
[----:B----4-:R-:W-:Y:S01]  /*34ec0*/  IMAD R7, R242, 0x250, RZ ;  /* 0x00000250f2077824 */ /* 0x010fe200078e02ff */
[----:B------:R-:W-:Y:S01]  /*34ed0*/  LEA.HI.X.SX32 R53, R5, R3, 0x1, P6 ;  /* 0x0000000305357211 */ /* 0x000fe200030f0eff */
[----:B------:R-:W-:Y:S01]  /*34ee0*/  STL.64 [R1+0x1f8], R54 ;  /* 0x0001f83601007387 */ /* 0x000fe20000100a00 */
[----:B---3--:R-:W-:-:S02]  /*34ef0*/  IMAD R6, R225, 0x125, RZ ;  /* 0x00000125e1067824 */ /* 0x008fc400078e02ff */
[----:B0-----:R-:W-:Y:S01]  /*34f00*/  IMAD R10, R231, 0x24e, RZ ;  /* 0x0000024ee70a7824 */ /* 0x001fe200078e02ff */
        /* <DEDUP_REMOVED lines=16> */
[----:B-1----:R-:W-:Y:S01]  /*35010*/  IMAD R6, R19, 0x94, RZ ;  /* 0x0000009413067824 */ /* 0x002fe200078e02ff */
[-C--:B------:R-:W-:Y:S01]  /*35020*/  LEA.HI.X.SX32 R47, R10, R3.reuse, 0x1, P5 ;  /* 0x000000030a2f7211 */ /* 0x080fe200028f0eff */
[----:B------:R-:W-:Y:S01]  /*35030*/  STL [R1+0x474], R53 ;  /* 0x0004743501007387 */ /* 0x000fe20000100800 */
[----:B------:R-:W-:-:S03]  /*35040*/  LEA.HI.X.SX32 R19, R11, R3, 0x1, P4 ;  /* 0x000000030b137211 */ /* 0x000fc600020f0eff */
[----:B------:R-:W1:Y:S01]  /*35050*/  LDC R225, c[0x0][0x278] ;  /* 0x00009e00ffe17b82 */ /* 0x000e620000000800 */
[----:B------:R-:W-:Y:S01]  /*35060*/  STL [R1+0x46c], R51 ;  /* 0x00046c3301007387 */ /* 0x000fe20000100800 */
[----:B--2---:R-:W-:-:S06]  /*35070*/  IMAD R5, R221, 0x128, RZ ;  /* 0x00000128dd057824 */ /* 0x004fcc00078e02ff */
[----:B------:R-:W2:Y:S01]  /*35080*/  LDC R231, c[0x0][0x278] ;  /* 0x00009e00ffe77b82 */ /* 0x000ea20000000800 */
[----:B------:R-:W-:Y:S01]  /*35090*/  STL.64 [R1+0x8d0], R48 ;  /* 0x0008d03001007387 */ /* 0x000fe20000100a00 */
[----:B------:R-:W-:-:S06]  /*350a0*/  IADD3 R26, P5, R6, R2, RZ ;  /* 0x00000002061a7210 */ /* 0x000fcc0007fbe0ff */
[----:B------:R-:W2:Y:S01]  /*350b0*/  LDC R237, c[0x0][0x278] ;  /* 0x00009e00ffed7b82 */ /* 0x000ea20000000800 */
[----:B------:R3:W-:Y:S04]  /*350c0*/  STL [R1+0x464], R27 ;  /* 0x0004641b01007387 */ /* 0x0007e80000100800 */
[----:B------:R-:W-:Y:S03]  /*350d0*/  STL [R1+0x45c], R47 ;  /* 0x00045c2f01007387 */ /* 0x000fe60000100800 */
[----:B------:R-:W2:Y:S01]  /*350e0*/  LDC R236, c[0x0][0x278] ;  /* 0x00009e00ffec7b82 */ /* 0x000ea20000000800 */
[----:B------:R4:W-:Y:S01]  /*350f0*/  STL.64 [R1+0x318], R18 ;  /* 0x0003181201007387 */ /* 0x0009e20000100a00 */
[----:B---3--:R-:W-:-:S06]  /*35100*/  LEA.HI.X.SX32 R27, R7, R3, 0x1, P5 ;  /* 0x00000003071b7211 */ /* 0x008fcc00028f0eff */
[----:B------:R-:W3:Y:S01]  /*35110*/  LDC R240, c[0x0][0x278] ;  /* 0x00009e00fff07b82 */ /* 0x000ee20000000800 */
[----:B----4-:R-:W-:-:S07]  /*35120*/  IADD3 R18, P4, R5, R2, RZ ;  /* 0x0000000205127210 */ /* 0x010fce0007f9e0ff */
[----:B------:R-:W4:Y:S01]  /*35130*/  LDC R235, c[0x0][0x278] ;  /* 0x00009e00ffeb7b82 */ /* 0x000f220000000800 */
[-C--:B------:R-:W-:Y:S01]  /*35140*/  LEA.HI.X.SX32 R19, R6, R3.reuse, 0x1, P4 ;  /* 0x0000000306137211 */ /* 0x080fe200020f0eff */
[----:B------:R-:W-:Y:S01]  /*35150*/  IMAD R4, R227, 0x256, RZ ;  /* 0x00000256e3047824 */ /* 0x000fe200078e02ff */
[----:B------:R-:W-:-:S05]  /*35160*/  LEA.HI.X.SX32 R7, R5, R3, 0x1, P6 ;  /* 0x0000000305077211 */ /* 0x000fca00030f0eff */
[----:B------:R-:W4:Y:S01]  /*35170*/  LDC R239, c[0x0][0x278] ;  /* 0x00009e00ffef7b82 */ /* 0x000f220000000800 */
[----:B------:R-:W-:Y:S01]  /*35180*/  IMAD R15, R223, 0x252, RZ ;  /* 0x00000252df0f7824 */ /* 0x000fe200078e02ff */
[----:B------:R-:W-:Y:S01]  /*35190*/  STL.64 [R1+0x1f0], R26 ;  /* 0x0001f01a01007387 */ /* 0x000fe20000100a00 */
[----:B------:R-:W-:-:S03]  /*351a0*/  IADD3 RZ, P6, R4, R2, RZ ;  /* 0x0000000204ff7210 */ /* 0x000fc60007fde0ff */
[----:B------:R-:W-:Y:S02]  /*351b0*/  STL.64 [R1+0x8c8], R18 ;  /* 0x0008c81201007387 */ /* 0x000fe40000100a00 */
[----:B------:R-:W4:Y:S02]  /*351c0*/  LDC R238, c[0x0][0x278] ;  /* 0x00009e00ffee7b82 */ /* 0x000f240000000800 */
[----:B------:R2:W-:Y:S01]  /*351d0*/  STL [R1+0x454], R7 ;  /* 0x0004540701007387 */ /* 0x0005e20000100800 */
[----:B------:R-:W-:Y:S01]  /*351e0*/  IADD3 RZ, P5, R15, R2, RZ ;  /* 0x000000020fff7210 */ /* 0x000fe20007fbe0ff */
[----:B0-----:R-:W-:Y:S02]  /*351f0*/  IMAD R4, R232, 0x12a, RZ ;  /* 0x0000012ae8047824 */ /* 0x001fe400078e02ff */
[----:B-1----:R-:W-:Y:S02]  /*35200*/  IMAD R14, R225, 0x254, RZ ;  /* 0x00000254e10e7824 */ /* 0x002fe400078e02ff */
[----:B--2---:R-:W-:Y:S01]  /*35210*/  IMAD R10, R231, 0x95, RZ ;  /* 0x00000095e70a7824 */ /* 0x004fe200078e02ff */
[----:B------:R-:W0:Y:S01]  /*35220*/  LDC R247, c[0x0][0x278] ;  /* 0x00009e00fff77b82 */ /* 0x000e220000000800 */
[----:B------:R-:W-:-:S02]  /*35230*/  IMAD R7, R229, 0x129, RZ ;  /* 0x00000129e5077824 */ /* 0x000fc400078e02ff */
[----:B------:R-:W-:-:S03]  /*35240*/  IMAD R6, R237, 0x96, RZ ;  /* 0x00000096ed067824 */ /* 0x000fc600078e02ff */
[-C--:B------:R-:W-:Y:S02]  /*35250*/  LEA.HI.X.SX32 R43, R7, R3.reuse, 0x1, P5 ;  /* 0x00000003072b7211 */ /* 0x080fe400028f0eff */
[----:B------:R-:W1:Y:S01]  /*35260*/  LDC R227, c[0x0][0x278] ;  /* 0x00009e00ffe37b82 */ /* 0x000e620000000800 */
[-C--:B------:R-:W-:Y:S01]  /*35270*/  IADD3 R26, P5, R4, R2.reuse, RZ ;  /* 0x00000002041a7210 */ /* 0x080fe20007fbe0ff */
[----:B------:R-:W-:Y:S01]  /*35280*/  IMAD R18, R236, 0x4b, RZ ;  /* 0x0000004bec127824 */ /* 0x000fe200078e02ff */
[-C--:B------:R-:W-:Y:S01]  /*35290*/  IADD3 RZ, P4, R14, R2.reuse, RZ ;  /* 0x000000020eff7210 */ /* 0x080fe20007f9e0ff */
[----:B---3--:R-:W-:Y:S01]  /*352a0*/  IMAD R14, R240, 0x25a, RZ ;  /* 0x0000025af00e7824 */ /* 0x008fe200078e02ff */
[----:B------:R-:W-:Y:S02]  /*352b0*/  LEA.HI.X.SX32 R27, R10, R3, 0x1, P5 ;  /* 0x000000030a1b7211 */ /* 0x000fe400028f0eff */
[----:B------:R-:W-:Y:S01]  /*352c0*/  IADD3 R42, P5, R6, R2, RZ ;  /* 0x00000002062a7210 */ /* 0x000fe20007fbe0ff */
[----:B------:R-:W2:Y:S01]  /*352d0*/  LDC R248, c[0x0][0x278] ;  /* 0x00009e00fff87b82 */ /* 0x000ea20000000800 */
[----:B----4-:R-:W-:Y:S01]  /*352e0*/  IMAD R11, R235, 0x12b, RZ ;  /* 0x0000012beb0b7824 */ /* 0x010fe200078e02ff */
[----:B------:R3:W-:Y:S01]  /*352f0*/  STL [R1+0x44c], R43 ;  /* 0x00044c2b01007387 */ /* 0x0007e20000100800 */
[----:B------:R-:W-:-:S05]  /*35300*/  IMAD R15, R239, 0x258, RZ ;  /* 0x00000258ef0f7824 */ /* 0x000fca00078e02ff */
[----:B------:R-:W4:Y:S01]  /*35310*/  LDC R242, c[0x0][0x278] ;  /* 0x00009e00fff27b82 */ /* 0x000f220000000800 */
[----:B---3--:R-:W-:-:S07]  /*35320*/  LEA.HI.X.SX32 R43, R18, R3, 0x1, P5 ;  /* 0x00000003122b7211 */ /* 0x008fce00028f0eff */
[----:B------:R-:W3:Y:S01]  /*35330*/  LDC R249, c[0x0][0x278] ;  /* 0x00009e00fff97b82 */ /* 0x000ee20000000800 */
[-C--:B------:R-:W-:Y:S02]  /*35340*/  IADD3 RZ, P5, R14, R2.reuse, RZ ;  /* 0x000000020eff7210 */ /* 0x080fe40007fbe0ff */
[----:B------:R-:W-:Y:S01]  /*35350*/  LEA.HI.X.SX32 R11, R11, R3, 0x1, P6 ;  /* 0x000000030b0b7211 */ /* 0x000fe200030f0eff */
[----:B------:R-:W-:Y:S01]  /*35360*/  IMAD R5, R238, 0x12c, RZ ;  /* 0x0000012cee057824 */ /* 0x000fe200078e02ff */
[----:B------:R-:W-:-:S03]  /*35370*/  IADD3 RZ, P6, R15, R2, RZ ;  /* 0x000000020fff7210 */ /* 0x000fc60007fde0ff */
[----:B------:R-:W3:Y:S08]  /*35380*/  LDC R14, c[0x0][0x278] ;  /* 0x00009e00ff0e7b82 */ /* 0x000ef00000000800 */
[----:B------:R-:W3:Y:S01]  /*35390*/  LDC R18, c[0x0][0x278] ;  /* 0x00009e00ff127b82 */ /* 0x000ee20000000800 */
[----:B------:R-:W-:-:S07]  /*353a0*/  LEA.HI.X.SX32 R45, R4, R3, 0x1, P4 ;  /* 0x00000003042d7211 */ /* 0x000fce00020f0eff */
[----:B------:R-:W3:Y:S01]  /*353b0*/  LDC R19, c[0x0][0x278] ;  /* 0x00009e00ff137b82 */ /* 0x000ee20000000800 */
[----:B------:R0:W-:Y:S07]  /*353c0*/  STL.64 [R1+0x8c0], R26 ;  /* 0x0008c01a01007387 */ /* 0x0001ee0000100a00 */
[----:B------:R-:W3:Y:S08]  /*353d0*/  LDC R250, c[0x0][0x278] ;  /* 0x00009e00fffa7b82 */ /* 0x000ef00000000800 */
[----:B------:R-:W3:Y:S01]  /*353e0*/  LDC R15, c[0x0][0x278] ;  /* 0x00009e00ff0f7b82 */ /* 0x000ee20000000800 */
[----:B0-----:R-:W-:Y:S01]  /*353f0*/  IADD3 R26, P4, R5, R2, RZ ;  /* 0x00000002051a7210 */ /* 0x001fe20007f9e0ff */
[----:B------:R-:W-:Y:S01]  /*35400*/  IMAD R4, R247, 0x12e, RZ ;  /* 0x0000012ef7047824 */ /* 0x000fe200078e02ff */
[----:B------:R-:W-:Y:S02]  /*35410*/  STL [R1+0x444], R45 ;  /* 0x0004442d01007387 */ /* 0x000fe40000100800 */
[----:B------:R-:W-:-:S03]  /*35420*/  LEA.HI.X.SX32 R27, R6, R3, 0x1, P4 ;  /* 0x00000003061b7211 */ /* 0x000fc600020f0eff */
[----:B------:R-:W0:Y:S01]  /*35430*/  LDC R221, c[0x0][0x278] ;  /* 0x00009e00ffdd7b82 */ /* 0x000e220000000800 */
[----:B------:R2:W-:Y:S01]  /*35440*/  STL [R1+0xbc], R11 ;  /* 0x0000bc0b01007387 */ /* 0x0005e20000100800 */
[----:B-1----:R-:W-:-:S06]  /*35450*/  IMAD R6, R227, 0x12d, RZ ;  /* 0x0000012de3067824 */ /* 0x002fcc00078e02ff */
[----:B------:R-:W1:Y:S01]  /*35460*/  LDC R223, c[0x0][0x278] ;  /* 0x00009e00ffdf7b82 */ /* 0x000e620000000800 */
[----:B------:R-:W-:Y:S01]  /*35470*/  STL.64 [R1+0x1e8], R42 ;  /* 0x0001e82a01007387 */ /* 0x000fe20000100a00 */
[-C--:B------:R-:W-:Y:S01]  /*35480*/  LEA.HI.X.SX32 R41, R5, R3.reuse, 0x1, P6 ;  /* 0x0000000305297211 */ /* 0x080fe200030f0eff */
[----:B--2---:R-:W-:Y:S02]  /*35490*/  IMAD R11, R248, 0x97, RZ ;  /* 0x00000097f80b7824 */ /* 0x004fe400078e02ff */
[----:B------:R2:W-:Y:S01]  /*354a0*/  STL.64 [R1+0x8b8], R26 ;  /* 0x0008b81a01007387 */ /* 0x0005e20000100a00 */
[----:B----4-:R-:W-:Y:S02]  /*354b0*/  IMAD R7, R242, 0x25c, RZ ;  /* 0x0000025cf2077824 */ /* 0x010fe400078e02ff */
[----:B---3--:R-:W-:Y:S01]  /*354c0*/  IMAD R10, R249, 0x25e, RZ ;  /* 0x0000025ef90a7824 */ /* 0x008fe200078e02ff */
[----:B------:R-:W-:Y:S01]  /*354d0*/  LEA.HI.X.SX32 R39, R6, R3, 0x1, P5 ;  /* 0x0000000306277211 */ /* 0x000fe200028f0eff */
[----:B------:R-:W3:Y:S01]  /*354e0*/  LDC R229, c[0x0][0x278] ;  /* 0x00009e00ffe57b82 */ /* 0x000ee20000000800 */
[-C--:B------:R-:W-:Y:S01]  /*354f0*/  IADD3 RZ, P4, R7, R2.reuse, RZ ;  /* 0x0000000207ff7210 */ /* 0x080fe20007f9e0ff */
[----:B------:R-:W-:Y:S01]  /*35500*/  IMAD R5, R18, 0x26, RZ ;  /* 0x0000002612057824 */ /* 0x000fe200078e02ff */
[----:B--2---:R-:W-:-:S05]  /*35510*/  IADD3 R26, P6, R4, R2, RZ ;  /* 0x00000002041a7210 */ /* 0x004fca0007fde0ff */
[----:B------:R-:W2:Y:S01]  /*35520*/  LDC R225, c[0x0][0x278] ;  /* 0x00009e00ffe17b82 */ /* 0x000ea20000000800 */
        /* <DEDUP_REMOVED lines=16> */
[----:B0-----:R-:W-:Y:S02]  /*35630*/  IMAD R7, R221, 0x98, RZ ;  /* 0x00000098dd077824 */ /* 0x001fe400078e02ff */
[----:B-1----:R-:W-:-:S03]  /*35640*/  IMAD R6, R223, 0x130, RZ ;  /* 0x00000130df067824 */ /* 0x002fc600078e02ff */
[----:B------:R-:W0:Y:S01]  /*35650*/  LDC R227, c[0x0][0x278] ;  /* 0x00009e00ffe37b82 */ /* 0x000e220000000800 */
[C---:B------:R-:W-:Y:S02]  /*35660*/  IADD3 R26, P4, R5.reuse, R2, RZ ;  /* 0x00000002051a7210 */ /* 0x040fe40007f9e0ff */
        /* <DEDUP_REMOVED lines=10> */
[----:B--2---:R-:W-:Y:S02]  /*35710*/  IADD3 R18, P5, R6, R2, RZ ;  /* 0x0000000206127210 */ /* 0x004fe40007fbe0ff */
[----:B------:R-:W-:-:S05]  /*35720*/  LEA.HI.X.SX32 R27, R10, R3, 0x1, P4 ;  /* 0x000000030a1b7211 */ /* 0x000fca00020f0eff */
[----:B------:R-:W2:Y:S01]  /*35730*/  LDC R242, c[0x0][0x278] ;  /* 0x00009e00fff27b82 */ /* 0x000ea20000000800 */
[----:B------:R-:W-:-:S07]  /*35740*/  LEA.HI.X.SX32 R19, R7, R3, 0x1, P5 ;  /* 0x0000000307137211 */ /* 0x000fce00028f0eff */
[----:B------:R-:W2:Y:S01]  /*35750*/  LDC R240, c[0x0][0x278] ;  /* 0x00009e00fff07b82 */ /* 0x000ea20000000800 */
[----:B------:R-:W-:Y:S01]  /*35760*/  LEA.HI.X.SX32 R7, R6, R3, 0x1, P6 ;  /* 0x0000000306077211 */ /* 0x000fe200030f0eff */
[----:B------:R-:W-:Y:S01]  /*35770*/  IMAD R4, R229, 0x266, RZ ;  /* 0x00000266e5047824 */ /* 0x000fe200078e02ff */
[----:B------:R-:W-:Y:S01]  /*35780*/  STL.64 [R1+0x1e0], R26 ;  /* 0x0001e01a01007387 */ /* 0x000fe20000100a00 */
[----:B------:R-:W-:-:S04]  /*35790*/  IMAD R15, R225, 0x262, RZ ;  /* 0x00000262e10f7824 */ /* 0x000fc800078e02ff */
[----:B------:R-:W2:Y:S01]  /*357a0*/  LDC R239, c[0x0][0x278] ;  /* 0x00009e00ffef7b82 */ /* 0x000ea20000000800 */
[----:B------:R-:W-:Y:S01]  /*357b0*/  STL.64 [R1+0x8a8], R18 ;  /* 0x0008a81201007387 */ /* 0x000fe20000100a00 */
[-C--:B------:R-:W-:Y:S01]  /*357c0*/  IADD3 RZ, P6, R4, R2.reuse, RZ ;  /* 0x0000000204ff7210 */ /* 0x080fe20007fde0ff */
[----:B----4-:R-:W-:Y:S02]  /*357d0*/  IMAD R4, R235, 0x132, RZ ;  /* 0x00000132eb047824 */ /* 0x010fe400078e02ff */
[----:B------:R4:W-:Y:S01]  /*357e0*/  STL [R1+0x94], R7 ;  /* 0x0000940701007387 */ /* 0x0009e20000100800 */
[----:B------:R-:W-:Y:S02]  /*357f0*/  IADD3 RZ, P4, R15, R2, RZ ;  /* 0x000000020fff7210 */ /* 0x000fe40007f9e0ff */
[----:B------:R-:W2:Y:S01]  /*35800*/  LDC R225, c[0x0][0x278] ;  /* 0x00009e00ffe17b82 */ /* 0x000ea20000000800 */
[----:B0-----:R-:W-:Y:S02]  /*35810*/  IMAD R11, R227, 0x264, RZ ;  /* 0x00000264e30b7824 */ /* 0x001fe400078e02ff */
[----:B----4-:R-:W-:-:S05]  /*35820*/  IMAD R7, R231, 0x131, RZ ;  /* 0x00000131e7077824 */ /* 0x010fca00078e02ff */
[----:B------:R-:W0:Y:S01]  /*35830*/  LDC R19, c[0x0][0x278] ;  /* 0x00009e00ff137b82 */ /* 0x000e220000000800 */
[----:B-1----:R-:W-:Y:S02]  /*35840*/  IMAD R10, R232, 0x99, RZ ;  /* 0x00000099e80a7824 */ /* 0x002fe400078e02ff */
[----:B------:R-:W-:Y:S01]  /*35850*/  IMAD R6, R238, 0x9a, RZ ;  /* 0x0000009aee067824 */ /* 0x000fe200078e02ff */
[-C--:B------:R-:W-:Y:S02]  /*35860*/  LEA.HI.X.SX32 R33, R7, R3.reuse, 0x1, P4 ;  /* 0x0000000307217211 */ /* 0x080fe400020f0eff */
[-C--:B------:R-:W-:Y:S02]  /*35870*/  IADD3 R26, P4, R4, R2.reuse, RZ ;  /* 0x00000002041a7210 */ /* 0x080fe40007f9e0ff */
[----:B------:R-:W1:Y:S01]  /*35880*/  LDC R247, c[0x0][0x278] ;  /* 0x00009e00fff77b82 */ /* 0x000e620000000800 */
[----:B------:R-:W-:Y:S01]  /*35890*/  IADD3 RZ, P5, R11, R2, RZ ;  /* 0x000000020bff7210 */ /* 0x000fe20007fbe0ff */
[----:B------:R-:W-:Y:S01]  /*358a0*/  IMAD R18, R237, 0x4d, RZ ;  /* 0x0000004ded127824 */ /* 0x000fe200078e02ff */
[----:B------:R-:W-:-:S05]  /*358b0*/  LEA.HI.X.SX32 R27, R10, R3, 0x1, P4 ;  /* 0x000000030a1b7211 */ /* 0x000fca00020f0eff */
[----:B------:R-:W4:Y:S01]  /*358c0*/  LDC R221, c[0x0][0x278] ;  /* 0x00009e00ffdd7b82 */ /* 0x000f220000000800 */
[----:B---3--:R-:W-:Y:S01]  /*358d0*/  IMAD R11, R236, 0x133, RZ ;  /* 0x00000133ec0b7824 */ /* 0x008fe200078e02ff */
[----:B------:R-:W-:Y:S01]  /*358e0*/  IADD3 R32, P4, R6, R2, RZ ;  /* 0x0000000206207210 */ /* 0x000fe20007f9e0ff */
[----:B--2---:R-:W-:Y:S02]  /*358f0*/  IMAD R14, R242, 0x26a, RZ ;  /* 0x0000026af20e7824 */ /* 0x004fe400078e02ff */
[----:B------:R-:W-:-:S03]  /*35900*/  IMAD R15, R240, 0x268, RZ ;  /* 0x00000268f00f7824 */ /* 0x000fc600078e02ff */
[----:B------:R-:W2:Y:S01]  /*35910*/  LDC R223, c[0x0][0x278] ;  /* 0x00009e00ffdf7b82 */ /* 0x000ea20000000800 */
[----:B------:R3:W-:Y:S01]  /*35920*/  STL [R1+0x8c], R33 ;  /* 0x00008c2101007387 */ /* 0x0007e20000100800 */
[----:B------:R-:W-:-:S06]  /*35930*/  IMAD R5, R239, 0x134, RZ ;  /* 0x00000134ef057824 */ /* 0x000fcc00078e02ff */
[----:B------:R-:W2:Y:S01]  /*35940*/  LDC R227, c[0x0][0x278] ;  /* 0x00009e00ffe37b82 */ /* 0x000ea20000000800 */
[-C--:B------:R-:W-:Y:S02]  /*35950*/  LEA.HI.X.SX32 R11, R11, R3.reuse, 0x1, P6 ;  /* 0x000000030b0b7211 */ /* 0x080fe400030f0eff */
[-C--:B---3--:R-:W-:Y:S02]  /*35960*/  LEA.HI.X.SX32 R33, R18, R3.reuse, 0x1, P4 ;  /* 0x0000000312217211 */ /* 0x088fe400020f0eff */
[-C--:B------:R-:W-:Y:S02]  /*35970*/  IADD3 RZ, P4, R14, R2.reuse, RZ ;  /* 0x000000020eff7210 */ /* 0x080fe40007f9e0ff */
[-C--:B------:R-:W-:Y:S01]  /*35980*/  IADD3 RZ, P6, R15, R2.reuse, RZ ;  /* 0x000000020fff7210 */ /* 0x080fe20007fde0ff */
[----:B------:R-:W3:Y:S01]  /*35990*/  LDC R248, c[0x0][0x278] ;  /* 0x00009e00fff87b82 */ /* 0x000ee20000000800 */
[----:B------:R-:W-:Y:S01]  /*359a0*/  LEA.HI.X.SX32 R35, R4, R3, 0x1, P5 ;  /* 0x0000000304237211 */ /* 0x000fe200028f0eff */
[----:B------:R0:W-:Y:S06]  /*359b0*/  STL.64 [R1+0x8a0], R26 ;  /* 0x0008a01a01007387 */ /* 0x0001ec0000100a00 */
[----:B------:R-:W3:Y:S08]  /*359c0*/  LDC R14, c[0x0][0x278] ;  /* 0x00009e00ff0e7b82 */ /* 0x000ef00000000800 */
[----:B------:R-:W3:Y:S01]  /*359d0*/  LDC R15, c[0x0][0x278] ;  /* 0x00009e00ff0f7b82 */ /* 0x000ee20000000800 */
[----:B0-----:R-:W-:Y:S01]  /*359e0*/  IADD3 R26, P5, R5, R2, RZ ;  /* 0x00000002051a7210 */ /* 0x001fe20007fbe0ff */
[----:B------:R-:W-:-:S03]  /*359f0*/  IMAD R10, R225, 0x26e, RZ ;  /* 0x0000026ee10a7824 */ /* 0x000fc600078e02ff */
[----:B------:R-:W-:-:S03]  /*35a00*/  LEA.HI.X.SX32 R27, R6, R3, 0x1, P5 ;  /* 0x00000003061b7211 */ /* 0x000fc600028f0eff */
[----:B------:R-:W0:Y:S01]  /*35a10*/  LDC R18, c[0x0][0x278] ;  /* 0x00009e00ff127b82 */ /* 0x000e220000000800 */
[----:B------:R-:W-:Y:S02]  /*35a20*/  IMAD R6, R19, 0x135, RZ ;  /* 0x0000013513067824 */ /* 0x000fe400078e02ff */
[----:B-1----:R-:W-:-:S05]  /*35a30*/  IMAD R7, R247, 0x26c, RZ ;  /* 0x0000026cf7077824 */ /* 0x002fca00078e02ff */
[----:B------:R-:W1:Y:S01]  /*35a40*/  LDC R229, c[0x0][0x278] ;  /* 0x00009e00ffe57b82 */ /* 0x000e620000000800 */
[----:B----4-:R-:W-:Y:S01]  /*35a50*/  IMAD R4, R221, 0x136, RZ ;  /* 0x00000136dd047824 */ /* 0x010fe200078e02ff */
[----:B------:R-:W-:Y:S01]  /*35a60*/  STL [R1+0x84], R35 ;  /* 0x0000842301007387 */ /* 0x000fe20000100800 */
[-C--:B------:R-:W-:Y:S02]  /*35a70*/  LEA.HI.X.SX32 R29, R6, R3.reuse, 0x1, P4 ;  /* 0x00000003061d7211 */ /* 0x080fe400020f0eff */
[-C--:B------:R-:W-:Y:S01]  /*35a80*/  IADD3 RZ, P4, R10, R2.reuse, RZ ;  /* 0x000000020aff7210 */ /* 0x080fe20007f9e0ff */
[----:B------:R4:W-:Y:S01]  /*35a90*/  STL [R1+0x7c], R11 ;  /* 0x00007c0b01007387 */ /* 0x0009e20000100800 */
[----:B------:R-:W-:Y:S01]  /*35aa0*/  IADD3 RZ, P5, R7, R2, RZ ;  /* 0x0000000207ff7210 */ /* 0x000fe20007fbe0ff */
[----:B------:R-:W0:Y:S01]  /*35ab0*/  LDC R10, c[0x0][0x278] ;  /* 0x00009e00ff0a7b82 */ /* 0x000e220000000800 */
[----:B------:R-:W-:Y:S01]  /*35ac0*/  LEA.HI.X.SX32 R31, R5, R3, 0x1, P6 ;  /* 0x00000003051f7211 */ /* 0x000fe200030f0eff */
[----:B------:R-:W-:Y:S01]  /*35ad0*/  STL.64 [R1+0x1d8], R32 ;  /* 0x0001d82001007387 */ /* 0x000fe20000100a00 */
[----:B--2---:R-:W-:-:S03]  /*35ae0*/  IMAD R7, R227, 0x270, RZ ;  /* 0x00000270e3077824 */ /* 0x004fc600078e02ff */
[----:B------:R2:W-:Y:S01]  /*35af0*/  STL.64 [R1+0x898], R26 ;  /* 0x0008981a01007387 */ /* 0x0005e20000100a00 */
[----:B----4-:R-:W-:Y:S01]  /*35b00*/  IMAD R11, R223, 0x9b, RZ ;  /* 0x0000009bdf0b7824 */ /* 0x010fe200078e02ff */
[----:B------:R-:W4:Y:S01]  /*35b10*/  LDC R221, c[0x0][0x278] ;  /* 0x00009e00ffdd7b82 */ /* 0x000f220000000800 */
[----:B---3--:R-:W-:Y:S02]  /*35b20*/  IMAD R5, R248, 0x272, RZ ;  /* 0x00000272f8057824 */ /* 0x008fe400078e02ff */
[----:B------:R-:W-:-:S05]  /*35b30*/  IMAD R6, R14, 0x137, RZ ;  /* 0x000001370e067824 */ /* 0x000fca00078e02ff */
[----:B------:R-:W3:Y:S01]  /*35b40*/  LDC R19, c[0x0][0x278] ;  /* 0x00009e00ff137b82 */ /* 0x000ee20000000800 */
[----:B--2---:R-:W-:-:S04]  /*35b50*/  IADD3 R26, P6, R4, R2, RZ ;  /* 0x00000002041a7210 */ /* 0x004fc80007fde0ff */
[-C--:B------:R-:W-:Y:S02]  /*35b60*/  LEA.HI.X.SX32 R27, R11, R3.reuse, 0x1, P6 ;  /* 0x000000030b1b7211 */ /* 0x080fe400030f0eff */
[-C--:B------:R-:W-:Y:S01]  /*35b70*/  IADD3 RZ, P6, R7, R2.reuse, RZ ;  /* 0x0000000207ff7210 */ /* 0x080fe20007fde0ff */
[----:B------:R-:W-:Y:S01]  /*35b80*/  STL [R1+0x74], R31 ;  /* 0x0000741f01007387 */ /* 0x000fe20000100800 */
[----:B------:R-:W-:Y:S01]  /*35b90*/  LEA.HI.X.SX32 R7, R4, R3, 0x1, P5 ;  /* 0x0000000304077211 */ /* 0x000fe200028f0eff */
[----:B------:R-:W2:Y:S01]  /*35ba0*/  LDC R11, c[0x0][0x278] ;  /* 0x00009e00ff0b7b82 */ /* 0x000ea20000000800 */
[----:B------:R-:W-:Y:S01]  /*35bb0*/  IMAD R4, R15, 0x4e, RZ ;  /* 0x0000004e0f047824 */ /* 0x000fe200078e02ff */
[----:B------:R-:W-:Y:S01]  /*35bc0*/  STL [R1+0x6c], R29 ;  /* 0x00006c1d01007387 */ /* 0x000fe20000100800 */
[----:B------:R-:W-:-:S03]  /*35bd0*/  IADD3 RZ, P5, R5, R2, RZ ;  /* 0x0000000205ff7210 */ /* 0x000fc60007fbe0ff */
[----:B------:R-:W-:Y:S01]  /*35be0*/  STL.64 [R1+0x890], R26 ;  /* 0x0008901a01007387 */ /* 0x000fe20000100a00 */
[----:B------:R-:W-:Y:S01]  /*35bf0*/  LEA.HI.X.SX32 R21, R6, R3, 0x1, P4 ;  /* 0x0000000306157211 */ /* 0x000fe200020f0eff */
[----:B-1----:R-:W-:Y:S01]  /*35c00*/  IMAD R5, R229, 0x9c, RZ ;  /* 0x0000009ce5057824 */ /* 0x002fe200078e02ff */
[----:B------:R-:W1:Y:S01]  /*35c10*/  LDC R223, c[0x0][0x278] ;  /* 0x00009e00ffdf7b82 */ /* 0x000e620000000800 */
[----:B------:R0:W-:Y:S01]  /*35c20*/  STL [R1+0x64], R7 ;  /* 0x0000640701007387 */ /* 0x0001e20000100800 */
[----:B------:R-:W-:-:S06]  /*35c30*/  IADD3 R14, P4, R4, R2, RZ ;  /* 0x00000002040e7210 */ /* 0x000fcc0007f9e0ff */
[----:B------:R-:W1:Y:S01]  /*35c40*/  LDC R225, c[0x0][0x278] ;  /* 0x00009e00ffe17b82 */ /* 0x000e620000000800 */
[----:B0-----:R-:W-:Y:S01]  /*35c50*/  IMAD R7, R18, 0x27, RZ ;  /* 0x0000002712077824 */ /* 0x001fe200078e02ff */
[----:B------:R0:W-:Y:S04]  /*35c60*/  STL [R1+0x5c], R21 ;  /* 0x00005c1501007387 */ /* 0x0001e80000100800 */
[----:B------:R-:W-:Y:S02]  /*35c70*/  LEA.HI.X.SX32 R15, R7, R3, 0x1, P4 ;  /* 0x00000003070f7211 */ /* 0x000fe400020f0eff */
[----:B------:R-:W1:Y:S01]  /*35c80*/  LDC R227, c[0x0][0x278] ;  /* 0x00009e00ffe37b82 */ /* 0x000e620000000800 */
[----:B------:R-:W-:Y:S01]  /*35c90*/  IADD3 R20, P4, R5, R2, RZ ;  /* 0x0000000205147210 */ /* 0x000fe20007f9e0ff */
[----:B------:R-:W-:-:S03]  /*35ca0*/  IMAD R6, R10, 0x138, RZ ;  /* 0x000001380a067824 */ /* 0x000fc600078e02ff */
[----:B0-----:R-:W-:-:S03]  /*35cb0*/  LEA.HI.X.SX32 R21, R4, R3, 0x1, P4 ;  /* 0x0000000304157211 */ /* 0x001fc600020f0eff */
[----:B------:R-:W0:Y:S01]  /*35cc0*/  LDC R236, c[0x0][0x278] ;  /* 0x00009e00ffec7b82 */ /* 0x000e220000000800 */
[----:B------:R-:W-:Y:S07]  /*35cd0*/  STL.64 [R1+0x308], R14 ;  /* 0x0003080e01007387 */ /* 0x000fee0000100a00 */
[----:B------:R-:W0:Y:S01]  /*35ce0*/  LDC R231, c[0x0][0x278] ;  /* 0x00009e00ffe77b82 */ /* 0x000e220000000800 */
[----:B------:R4:W-:Y:S07]  /*35cf0*/  STL.64 [R1+0x1d0], R20 ;  /* 0x0001d01401007387 */ /* 0x0009ee0000100a00 */
[----:B------:R-:W0:Y:S08]  /*35d00*/  LDC R232, c[0x0][0x278] ;  /* 0x00009e00ffe87b82 */ /* 0x000e300000000800 */
[----:B------:R-:W0:Y:S01]  /*35d10*/  LDC R235, c[0x0][0x278] ;  /* 0x00009e00ffeb7b82 */ /* 0x000e220000000800 */
[----:B----4-:R-:W-:-:S07]  /*35d20*/  IADD3 R20, P4, R6, R2, RZ ;  /* 0x0000000206147210 */ /* 0x010fce0007f9e0ff */
[----:B------:R-:W4:Y:S01]  /*35d30*/  LDC R237, c[0x0][0x278] ;  /* 0x00009e00ffed7b82 */ /* 0x000f220000000800 */
[----:B--2---:R-:W-:Y:S01]  /*35d40*/  IMAD R10, R11, 0x139, RZ ;  /* 0x000001390b0a7824 */ /* 0x004fe200078e02ff */
[----:B------:R-:W-:-:S06]  /*35d50*/  LEA.HI.X.SX32 R21, R5, R3, 0x1, P4 ;  /* 0x0000000305157211 */ /* 0x000fcc00020f0eff */
[----:B------:R-:W2:Y:S01]  /*35d60*/  LDC R229, c[0x0][0x278] ;  /* 0x00009e00ffe57b82 */ /* 0x000ea20000000800 */
[----:B------:R-:W-:-:S07]  /*35d70*/  IMAD R7, R221, 0x13a, RZ ;  /* 0x0000013add077824 */ /* 0x000fce00078e02ff */
[----:B------:R-:W2:Y:S01]  /*35d80*/  LDC R18, c[0x0][0x278] ;  /* 0x00009e00ff127b82 */ /* 0x000ea20000000800 */
[-C--:B------:R-:W-:Y:S01]  /*35d90*/  LEA.HI.X.SX32 R25, R6, R3.reuse, 0x1, P6 ;  /* 0x0000000306197211 */ /* 0x080fe200030f0eff */
[----:B---3--:R-:W-:Y:S01]  /*35da0*/  IMAD R15, R19, 0x9d, RZ ;  /* 0x0000009d130f7824 */ /* 0x008fe200078e02ff */
[----:B------:R3:W-:Y:S01]  /*35db0*/  STL.64 [R1+0x888], R20 ;  /* 0x0008881401007387 */ /* 0x0007e20000100a00 */
[-C--:B------:R-:W-:Y:S01]  /*35dc0*/  LEA.HI.X.SX32 R5, R10, R3.reuse, 0x1, P5 ;  /* 0x000000030a057211 */ /* 0x080fe200028f0eff */
[----:B-1----:R-:W-:Y:S02]  /*35dd0*/  IMAD R4, R223, 0x274, RZ ;  /* 0x00000274df047824 */ /* 0x002fe400078e02ff */
[----:B------:R-:W-:Y:S01]  /*35de0*/  IMAD R14, R225, 0x276, RZ ;  /* 0x00000276e10e7824 */ /* 0x000fe200078e02ff */
[----:B------:R-:W-:Y:S01]  /*35df0*/  STL [R1+0x54], R25 ;  /* 0x0000541901007387 */ /* 0x000fe20000100800 */
[----:B------:R-:W-:Y:S01]  /*35e00*/  IMAD R11, R227, 0x278, RZ ;  /* 0x00000278e30b7824 */ /* 0x000fe200078e02ff */
[-C--:B------:R-:W-:Y:S01]  /*35e10*/  IADD3 RZ, P6, R4, R2.reuse, RZ ;  /* 0x0000000204ff7210 */ /* 0x080fe20007fde0ff */
[----:B0-----:R-:W-:Y:S01]  /*35e20*/  IMAD R6, R231, 0x13b, RZ ;  /* 0x0000013be7067824 */ /* 0x001fe200078e02ff */
[----:B------:R-:W0:Y:S01]  /*35e30*/  LDC R167, c[0x0][0x278] ;  /* 0x00009e00ffa77b82 */ /* 0x000e220000000800 */
[----:B---3--:R-:W-:Y:S01]  /*35e40*/  IADD3 R20, P4, R7, R2, RZ ;  /* 0x0000000207147210 */ /* 0x008fe20007f9e0ff */
[----:B------:R1:W-:Y:S03]  /*35e50*/  STL [R1+0x4c], R5 ;  /* 0x00004c0501007387 */ /* 0x0003e60000100800 */
[----:B------:R-:W-:-:S03]  /*35e60*/  LEA.HI.X.SX32 R21, R15, R3, 0x1, P4 ;  /* 0x000000030f157211 */ /* 0x000fc600020f0eff */
[----:B------:R-:W3:Y:S01]  /*35e70*/  LDC R162, c[0x0][0x278] ;  /* 0x00009e00ffa27b82 */ /* 0x000ee20000000800 */
[-C--:B------:R-:W-:Y:S01]  /*35e80*/  IADD3 RZ, P5, R14, R2.reuse, RZ ;  /* 0x000000020eff7210 */ /* 0x080fe20007fbe0ff */
[----:B------:R-:W-:Y:S02]  /*35e90*/  IMAD R14, R232, 0x4f, RZ ;  /* 0x0000004fe80e7824 */ /* 0x000fe400078e02ff */
[----:B-1----:R-:W-:Y:S01]  /*35ea0*/  IMAD R5, R236, 0x9e, RZ ;  /* 0x0000009eec057824 */ /* 0x002fe200078e02ff */
[-C--:B------:R-:W-:Y:S01]  /*35eb0*/  IADD3 RZ, P4, R11, R2.reuse, RZ ;  /* 0x000000020bff7210 */ /* 0x080fe20007f9e0ff */
[----:B------:R1:W-:Y:S01]  /*35ec0*/  STL.64 [R1+0x880], R20 ;  /* 0x0008801401007387 */ /* 0x0003e20000100a00 */
[-C--:B------:R-:W-:Y:S01]  /*35ed0*/  LEA.HI.X.SX32 R19, R7, R3.reuse, 0x1, P6 ;  /* 0x0000000307137211 */ /* 0x080fe200030f0eff */
[----:B------:R-:W-:Y:S01]  /*35ee0*/  IMAD R11, R235, 0x27a, RZ ;  /* 0x0000027aeb0b7824 */ /* 0x000fe200078e02ff */
[-C--:B------:R-:W-:Y:S01]  /*35ef0*/  LEA.HI.X.SX32 R23, R6, R3.reuse, 0x1, P5 ;  /* 0x0000000306177211 */ /* 0x080fe200028f0eff */
[----:B----4-:R-:W-:Y:S01]  /*35f00*/  IMAD R4, R237, 0x13c, RZ ;  /* 0x0000013ced047824 */ /* 0x010fe200078e02ff */
[----:B------:R-:W4:Y:S01]  /*35f10*/  LDC R7, c[0x0][0x278] ;  /* 0x00009e00ff077b82 */ /* 0x000f220000000800 */
[----:B--2---:R-:W-:Y:S01]  /*35f20*/  IMAD R6, R229, 0x27e, RZ ;  /* 0x0000027ee5067824 */ /* 0x004fe200078e02ff */
[-C--:B-1----:R-:W-:Y:S01]  /*35f30*/  IADD3 R20, P6, R5, R2.reuse, RZ ;  /* 0x0000000205147210 */ /* 0x082fe20007fde0ff */
[----:B------:R-:W-:Y:S01]  /*35f40*/  IMAD R10, R18, 0x27c, RZ ;  /* 0x0000027c120a7824 */ /* 0x000fe200078e02ff */
[-C--:B------:R-:W-:Y:S01]  /*35f50*/  IADD3 R18, P5, R4, R2.reuse, RZ ;  /* 0x0000000204127210 */ /* 0x080fe20007fbe0ff */
[----:B------:R1:W-:Y:S01]  /*35f60*/  STL [R1+0x44], R19 ;  /* 0x0000441301007387 */ /* 0x0003e20000100800 */
[-C--:B------:R-:W-:Y:S01]  /*35f70*/  LEA.HI.X.SX32 R21, R14, R3.reuse, 0x1, P6 ;  /* 0x000000030e157211 */ /* 0x080fe200030f0eff */
[----:B0-----:R-:W-:Y:S01]  /*35f80*/  IMAD R250, R167, 0x32, RZ ;  /* 0x00000032a7fa7824 */ /* 0x001fe200078e02ff */
[-C--:B------:R-:W-:Y:S01]  /*35f90*/  IADD3 RZ, P6, R11, R2.reuse, RZ ;  /* 0x000000020bff7210 */ /* 0x080fe20007fde0ff */
[----:B------:R-:W-:Y:S01]  /*35fa0*/  STL [R1+0x3c], R23 ;  /* 0x00003c1701007387 */ /* 0x000fe20000100800 */
[----:B------:R-:W-:Y:S01]  /*35fb0*/  LEA.HI.X.SX32 R11, R4, R3, 0x1, P4 ;  /* 0x00000003040b7211 */ /* 0x000fe200020f0eff */
[----:B------:R-:W0:Y:S01]  /*35fc0*/  LDC R14, c[0x0][0x278] ;  /* 0x00009e00ff0e7b82 */ /* 0x000e220000000800 */
[----:B------:R-:W-:-:S07]  /*35fd0*/  IADD3 RZ, P4, R6, R2, RZ ;  /* 0x0000000206ff7210 */ /* 0x000fce0007f9e0ff */
[----:B------:R-:W2:Y:S01]  /*35fe0*/  LDC R4, c[0x0][0x278] ;  /* 0x00009e00ff047b82 */ /* 0x000ea20000000800 */
[----:B-1----:R-:W-:-:S07]  /*35ff0*/  LEA.HI.X.SX32 R19, R5, R3, 0x1, P5 ;  /* 0x0000000305137211 */ /* 0x002fce00028f0eff */
[----:B------:R-:W1:Y:S01]  /*36000*/  LDC R6, c[0x0][0x278] ;  /* 0x00009e00ff067b82 */ /* 0x000e620000000800 */
[----:B------:R-:W-:Y:S01]  /*36010*/  IADD3 RZ, P5, R10, R2, RZ ;  /* 0x000000020aff7210 */ /* 0x000fe20007fbe0ff */
[----:B------:R-:W-:Y:S06]  /*36020*/  STL.64 [R1+0x1c8], R20 ;  /* 0x0001c81401007387 */ /* 0x000fec0000100a00 */
[----:B------:R-:W3:Y:S01]  /*36030*/  LDC R5, c[0x0][0x278] ;  /* 0x00009e00ff057b82 */ /* 0x000ee20000000800 */
[----:B------:R-:W-:Y:S04]  /*36040*/  STL.64 [R1+0x878], R18 ;  /* 0x0008781201007387 */ /* 0x000fe80000100a00 */
[----:B------:R4:W-:Y:S03]  /*36050*/  STL [R1+0x34], R11 ;  /* 0x0000340b01007387 */ /* 0x0009e60000100800 */
[----:B------:R-:W0:Y:S08]  /*36060*/  LDC R10, c[0x0][0x278] ;  /* 0x00009e00ff0a7b82 */ /* 0x000e300000000800 */
[----:B----4-:R-:W4:Y:S01]  /*36070*/  LDC R11, c[0x0][0x278] ;  /* 0x00009e00ff0b7b82 */ /* 0x010f220000000800 */
[----:B--2---:R-:W-:-:S02]  /*36080*/  IMAD R161, R4, 0x13d, RZ ;  /* 0x0000013d04a17824 */ /* 0x004fc400078e02ff */
[----:B-1----:R-:W-:-:S05]  /*36090*/  IMAD R4, R6, 0x13e, RZ ;  /* 0x0000013e06047824 */ /* 0x002fca00078e02ff */
[----:B------:R-:W1:Y:S01]  /*360a0*/  LDC R18, c[0x0][0x278] ;  /* 0x00009e00ff127b82 */ /* 0x000e620000000800 */
[----:B------:R-:W-:Y:S01]  /*360b0*/  LEA.HI.X.SX32 R167, R161, R3, 0x1, P6 ;  /* 0x00000003a1a77211 */ /* 0x000fe200030f0eff */
[----:B---3--:R-:W-:Y:S01]  /*360c0*/  IMAD R159, R5, 0x9f, RZ ;  /* 0x0000009f059f7824 */ /* 0x008fe200078e02ff */
[----:B------:R-:W-:-:S03]  /*360d0*/  IADD3 R166, P6, R4, R2, RZ ;  /* 0x0000000204a67210 */ /* 0x000fc60007fde0ff */
[----:B------:R2:W-:Y:S01]  /*360e0*/  STL [R1+0x2c], R167 ;  /* 0x00002ca701007387 */ /* 0x0005e20000100800 */
[----:B0-----:R-:W-:Y:S01]  /*360f0*/  IMAD R5, R10, 0xa, RZ ;  /* 0x0000000a0a057824 */ /* 0x001fe200078e02ff */
[----:B------:R-:W0:Y:S01]  /*36100*/  LDC R15, c[0x0][0x278] ;  /* 0x00009e00ff0f7b82 */ /* 0x000e220000000800 */
[----:B------:R-:W-:Y:S01]  /*36110*/  IMAD R156, R7, 0x5, RZ ;  /* 0x00000005079c7824 */ /* 0x000fe200078e02ff */
[-C--:B--2---:R-:W-:Y:S01]  /*36120*/  LEA.HI.X.SX32 R167, R159, R3.reuse, 0x1, P6 ;  /* 0x000000039fa77211 */ /* 0x084fe200030f0eff */
[----:B----4-:R-:W-:Y:S01]  /*36130*/  IMAD R6, R11, 0x14, RZ ;  /* 0x000000140b067824 */ /* 0x010fe200078e02ff */
[----:B------:R-:W-:Y:S01]  /*36140*/  LEA.HI.X.SX32 R161, R4, R3, 0x1, P5 ;  /* 0x0000000304a17211 */ /* 0x000fe200028f0eff */
[----:B------:R-:W-:-:S03]  /*36150*/  IMAD R7, R14, 0x28, RZ ;  /* 0x000000280e077824 */ /* 0x000fc600078e02ff */
[----:B------:R-:W2:Y:S01]  /*36160*/  LDC R19, c[0x0][0x278] ;  /* 0x00009e00ff137b82 */ /* 0x000ea20000000800 */
[----:B------:R3:W-:Y:S01]  /*36170*/  STL.64 [R1+0x870], R166 ;  /* 0x000870a601007387 */ /* 0x0007e20000100a00 */
[-C--:B------:R-:W-:Y:S01]  /*36180*/  IADD3 R160, P5, R6, R2.reuse, RZ ;  /* 0x0000000206a07210 */ /* 0x080fe20007fbe0ff */
[----:B------:R-:W-:Y:S02]  /*36190*/  IMAD R251, R162, 0x34, RZ ;  /* 0x00000034a2fb7824 */ /* 0x000fe400078e02ff */
[----:B-1----:R-:W-:Y:S01]  /*361a0*/  IMAD R11, R18, 0xa0, RZ ;  /* 0x000000a0120b7824 */ /* 0x002fe200078e02ff */
[----:B------:R1:W-:Y:S02]  /*361b0*/  STL [R1+0x24], R161 ;  /* 0x000024a101007387 */ /* 0x0003e40000100800 */
[----:B------:R-:W4:Y:S01]  /*361c0*/  LDC R229, c[0x0][0x278] ;  /* 0x00009e00ffe57b82 */ /* 0x000f220000000800 */
[----:B---3--:R-:W-:-:S07]  /*361d0*/  IADD3 R166, P6, R5, R2, RZ ;  /* 0x0000000205a67210 */ /* 0x008fce0007fde0ff */
[----:B------:R-:W3:Y:S01]  /*361e0*/  LDC R237, c[0x0][0x278] ;  /* 0x00009e00ffed7b82 */ /* 0x000ee20000000800 */
[-C--:B------:R-:W-:Y:S02]  /*361f0*/  LEA.HI.X.SX32 R167, R156, R3.reuse, 0x1, P6 ;  /* 0x000000039ca77211 */ /* 0x080fe400030f0eff */
[----:B------:R-:W-:Y:S02]  /*36200*/  IADD3 R162, P6, R7, R2, RZ ;  /* 0x0000000207a27210 */ /* 0x000fe40007fde0ff */
[----:B-1----:R-:W-:Y:S02]  /*36210*/  LEA.HI.X.SX32 R161, R5, R3, 0x1, P5 ;  /* 0x0000000305a17211 */ /* 0x002fe400028f0eff */
[----:B------:R-:W-:Y:S01]  /*36220*/  MOV R5, R163 ;  /* 0x000000a300057202 */ /* 0x000fe20000000f00 */
[----:B------:R-:W1:Y:S01]  /*36230*/  LDC R238, c[0x0][0x278] ;  /* 0x00009e00ffee7b82 */ /* 0x000e620000000800 */
[----:B------:R-:W-:Y:S02]  /*36240*/  LEA.HI.X.SX32 R5, R6, R3, 0x1, P6 ;  /* 0x0000000306057211 */ /* 0x000fe400030f0eff */
[----:B------:R-:W-:-:S02]  /*36250*/  MOV R4, R162 ;  /* 0x000000a200047202 */ /* 0x000fc40000000f00 */
[----:B------:R-:W-:-:S03]  /*36260*/  IADD3 R156, P6, R11, R2, RZ ;  /* 0x000000020b9c7210 */ /* 0x000fc60007fde0ff */
[----:B------:R-:W1:Y:S01]  /*36270*/  LDC R248, c[0x0][0x278] ;  /* 0x00009e00fff87b82 */ /* 0x000e620000000800 */
[----:B------:R-:W-:-:S07]  /*36280*/  MOV R6, R156 ;  /* 0x0000009c00067202 */ /* 0x000fce0000000f00 */
[----:B------:R-:W4:Y:S08]  /*36290*/  LDC R4, c[0x0][0x278] ;  /* 0x00009e00ff047b82 */ /* 0x000f300000000800 */
[----:B------:R-:W3:Y:S01]  /*362a0*/  LDC R6, c[0x0][0x278] ;  /* 0x00009e00ff067b82 */ /* 0x000ee20000000800 */
[----:B0-----:R-:W-:Y:S01]  /*362b0*/  IMAD R10, R15, 0x50, RZ ;  /* 0x000000500f0a7824 */ /* 0x001fe200078e02ff */
[----:B------:R0:W-:Y:S01]  /*362c0*/  STL.64 [R1+0x418], R166 ;  /* 0x000418a601007387 */ /* 0x0001e20000100a00 */
[----:B--2---:R-:W-:-:S05]  /*362d0*/  IMAD R158, R19, 0x140, RZ ;  /* 0x00000140139e7824 */ /* 0x004fca00078e02ff */
[----:B------:R-:W2:Y:S01]  /*362e0*/  LDC R221, c[0x0][0x278] ;  /* 0x00009e00ffdd7b82 */ /* 0x000ea20000000800 */
[----:B0-----:R-:W2:Y:S07]  /*362f0*/  LDL.LU.64 R166, [R1+0x1070] ;  /* 0x0010700001a67983 */ /* 0x001eae0000300a00 */
[----:B------:R-:W0:Y:S01]  /*36300*/  LDC R223, c[0x0][0x278] ;  /* 0x00009e00ffdf7b82 */ /* 0x000e220000000800 */
[----:B------:R1:W-:Y:S01]  /*36310*/  STL.64 [R1+0x3f0], R160 ;  /* 0x0003f0a001007387 */ /* 0x0003e20000100a00 */
[----:B----4-:R-:W-:-:S06]  /*36320*/  IMAD R4, R4, 0x142, RZ ;  /* 0x0000014204047824 */ /* 0x010fcc00078e02ff */
[----:B------:R-:W4:Y:S01]  /*36330*/  LDC R225, c[0x0][0x278] ;  /* 0x00009e00ffe17b82 */ /* 0x000f220000000800 */
[----:B-1----:R-:W4:Y:S07]  /*36340*/  LDL.LU.64 R160, [R1+0x1068] ;  /* 0x0010680001a07983 */ /* 0x002f2e0000300a00 */
[----:B------:R-:W1:Y:S01]  /*36350*/  LDC R227, c[0x0][0x278] ;  /* 0x00009e00ffe37b82 */ /* 0x000e620000000800 */
[----:B------:R0:W-:Y:S01]  /*36360*/  STL [R1+0x3a0], R162 ;  /* 0x0003a0a201007387 */ /* 0x0001e20000100800 */
[----:B---3--:R-:W-:-:S06]  /*36370*/  IMAD R6, R6, 0xa1, RZ ;  /* 0x000000a106067824 */ /* 0x008fcc00078e02ff */
[----:B------:R-:W3:Y:S01]  /*36380*/  LDC R231, c[0x0][0x278] ;  /* 0x00009e00ffe77b82 */ /* 0x000ee20000000800 */
[----:B0-----:R-:W-:-:S04]  /*36390*/  IADD3 R162, P5, R10, R2, RZ ;  /* 0x000000020aa27210 */ /* 0x001fc80007fbe0ff */
[----:B------:R-:W-:-:S03]  /*363a0*/  LEA.HI.X.SX32 R163, R7, R3, 0x1, P5 ;  /* 0x0000000307a37211 */ /* 0x000fc600028f0eff */
[----:B------:R-:W0:Y:S01]  /*363b0*/  LDC R232, c[0x0][0x278] ;  /* 0x00009e00ffe87b82 */ /* 0x000e220000000800 */
[----:B------:R-:W-:Y:S02]  /*363c0*/  MOV R7, R157 ;  /* 0x0000009d00077202 */ /* 0x000fe40000000f00 */
[-C--:B------:R-:W-:Y:S02]  /*363d0*/  IADD3 R158, P5, R158, R2.reuse, RZ ;  /* 0x000000029e9e7210 */ /* 0x080fe40007fbe0ff */
[-C--:B------:R-:W-:Y:S01]  /*363e0*/  LEA.HI.X.SX32 R7, R10, R3.reuse, 0x1, P6 ;  /* 0x000000030a077211 */ /* 0x080fe200030f0eff */
[----:B------:R1:W-:Y:S01]  /*363f0*/  STL [R1+0x3a4], R5 ;  /* 0x0003a40501007387 */ /* 0x0003e20000100800 */
[----:B------:R-:W-:Y:S01]  /*36400*/  IADD3 R4, P6, R4, R2, RZ ;  /* 0x0000000204047210 */ /* 0x000fe20007fde0ff */
[----:B------:R-:W0:Y:S01]  /*36410*/  LDC R235, c[0x0][0x278] ;  /* 0x00009e00ffeb7b82 */ /* 0x000e220000000800 */
[-C--:B------:R-:W-:Y:S01]  /*36420*/  LEA.HI.X.SX32 R159, R11, R3.reuse, 0x1, P5 ;  /* 0x000000030b9f7211 */ /* 0x080fe200028f0eff */
[----:B------:R-:W-:Y:S04]  /*36430*/  STL [R1+0x1c0], R156 ;  /* 0x0001c09c01007387 */ /* 0x000fe80000100800 */
[----:B------:R1:W-:Y:S02]  /*36440*/  STL.64 [R1+0x300], R162 ;  /* 0x000300a201007387 */ /* 0x0003e40000100a00 */
[----:B-1----:R-:W-:Y:S01]  /*36450*/  LEA.HI.X.SX32 R5, R6, R3, 0x1, P6 ;  /* 0x0000000306057211 */ /* 0x002fe200030f0eff */
[----:B------:R-:W-:Y:S01]  /*36460*/  IMAD R14, R229, 0xa2, RZ ;  /* 0x000000a2e50e7824 */ /* 0x000fe200078e02ff */
[----:B------:R-:W1:Y:S01]  /*36470*/  LDC R6, c[0x0][0x278] ;  /* 0x00009e00ff067b82 */ /* 0x000e620000000800 */
[----:B------:R-:W3:Y:S01]  /*36480*/  LDL.LU.64 R162, [R1+0x1060] ;  /* 0x0010600001a27983 */ /* 0x000ee20000300a00 */
[----:B------:R-:W-:-:S02]  /*36490*/  IMAD R15, R237, 0x52, RZ ;  /* 0x00000052ed0f7824 */ /* 0x000fc400078e02ff */
[----:B------:R-:W-:Y:S01]  /*364a0*/  IADD3 R10, P5, R14, R2, RZ ;  /* 0x000000020e0a7210 */ /* 0x000fe20007fbe0ff */
[----:B------:R-:W-:Y:S01]  /*364b0*/  IMAD R18, R238, 0xa4, RZ ;  /* 0x000000a4ee127824 */ /* 0x000fe200078e02ff */
[----:B------:R-:W3:Y:S01]  /*364c0*/  LDL.LU.64 R156, [R1+0x1058] ;  /* 0x00105800019c7983 */ /* 0x000ee20000300a00 */
[----:B------:R-:W-:Y:S01]  /*364d0*/  IMAD R19, R248, 0xa6, RZ ;  /* 0x000000a6f8137824 */ /* 0x000fe200078e02ff */
[----:B------:R-:W0:Y:S02]  /*364e0*/  LDC R229, c[0x0][0x278] ;  /* 0x00009e00ffe57b82 */ /* 0x000e240000000800 */
[----:B------:R2:W-:Y:S04]  /*364f0*/  STL [R1+0x1c4], R7 ;  /* 0x0001c40701007387 */ /* 0x0005e80000100800 */
[----:B------:R2:W-:Y:S02]  /*36500*/  STL.64 [R1+0x868], R158 ;  /* 0x0008689e01007387 */ /* 0x0005e40000100a00 */
[----:B--2---:R-:W-:Y:S01]  /*36510*/  IMAD R221, R221, 0x2a, RZ ;  /* 0x0000002adddd7824 */ /* 0x004fe200078e02ff */
[----:B------:R-:W2:Y:S08]  /*36520*/  LDC R236, c[0x0][0x278] ;  /* 0x00009e00ffec7b82 */ /* 0x000eb00000000800 */
[----:B------:R-:W0:Y:S01]  /*36530*/  LDC R7, c[0x0][0x278] ;  /* 0x00009e00ff077b82 */ /* 0x000e220000000800 */
[----:B------:R-:W2:Y:S04]  /*36540*/  LDL.LU.64 R158, [R1+0x1050] ;  /* 0x00105000019e7983 */ /* 0x000ea80000300a00 */
[----:B------:R3:W-:Y:S01]  /*36550*/  STL.64 [R1+0x860], R4 ;  /* 0x0008600401007387 */ /* 0x0007e20000100a00 */
[----:B-1----:R-:W-:-:S02]  /*36560*/  IMAD R6, R6, 0x146, RZ ;  /* 0x0000014606067824 */ /* 0x002fc400078e02ff */
[----:B------:R-:W1:Y:S01]  /*36570*/  LDC R237, c[0x0][0x278] ;  /* 0x00009e00ffed7b82 */ /* 0x000e620000000800 */
[----:B------:R-:W-:Y:S02]  /*36580*/  IMAD R223, R223, 0x54, RZ ;  /* 0x00000054dfdf7824 */ /* 0x000fe400078e02ff */
[----:B----4-:R-:W-:Y:S02]  /*36590*/  IMAD R225, R225, 0xa8, RZ ;  /* 0x000000a8e1e17824 */ /* 0x010fe400078e02ff */
[----:B------:R-:W-:Y:S02]  /*365a0*/  IMAD R227, R227, 0xaa, RZ ;  /* 0x000000aae3e37824 */ /* 0x000fe400078e02ff */
[----:B---3--:R-:W-:Y:S01]  /*365b0*/  IMAD R231, R231, 0xac, RZ ;  /* 0x000000ace7e77824 */ /* 0x008fe200078e02ff */
[----:B------:R-:W3:Y:S08]  /*365c0*/  LDC R238, c[0x0][0x278] ;  /* 0x00009e00ffee7b82 */ /* 0x000ef00000000800 */
[----:B------:R-:W4:Y:S01]  /*365d0*/  LDC R4, c[0x0][0x278] ;  /* 0x00009e00ff047b82 */ /* 0x000f220000000800 */
[----:B0-----:R-:W-:-:S05]  /*365e0*/  IMAD R7, R7, 0x51, RZ ;  /* 0x0000005107077824 */ /* 0x001fca00078e02ff */
[----:B------:R-:W-:Y:S01]  /*365f0*/  LEA.HI.X.SX32 R11, R7, R3, 0x1, P5 ;  /* 0x00000003070b7211 */ /* 0x000fe200028f0eff */
[----:B------:R-:W-:Y:S01]  /*36600*/  IMAD R232, R232, 0x6, RZ ;  /* 0x00000006e8e87824 */ /* 0x000fe200078e02ff */
[----:B------:R-:W0:Y:S03]  /*36610*/  LDC R239, c[0x0][0x278] ;  /* 0x00009e00ffef7b82 */ /* 0x000e260000000800 */
[----:B------:R1:W-:Y:S01]  /*36620*/  STL.64 [R1+0x1b8], R10 ;  /* 0x0001b80a01007387 */ /* 0x0003e20000100a00 */
[----:B------:R-:W-:-:S04]  /*36630*/  IMAD R235, R235, 0xc, RZ ;  /* 0x0000000cebeb7824 */ /* 0x000fc800078e02ff */
[----:B------:R-:W0:Y:S01]  /*36640*/  LDC R240, c[0x0][0x278] ;  /* 0x00009e00fff07b82 */ /* 0x000e220000000800 */
[----:B----4-:R-:W-:-:S07]  /*36650*/  IMAD R4, R4, 0x144, RZ ;  /* 0x0000014404047824 */ /* 0x010fce00078e02ff */
[----:B-1----:R-:W1:Y:S01]  /*36660*/  LDC R11, c[0x0][0x278] ;  /* 0x00009e00ff0b7b82 */ /* 0x002e620000000800 */
[----:B------:R-:W-:-:S04]  /*36670*/  IADD3 R4, P6, R4, R2, RZ ;  /* 0x0000000204047210 */ /* 0x000fc80007fde0ff */
[----:B------:R-:W-:-:S03]  /*36680*/  LEA.HI.X.SX32 R5, R14, R3, 0x1, P6 ;  /* 0x000000030e057211 */ /* 0x000fc600030f0eff */
[----:B------:R-:W4:Y:S02]  /*36690*/  LDC R242, c[0x0][0x278] ;  /* 0x00009e00fff27b82 */ /* 0x000f240000000800 */
[----:B------:R0:W-:Y:S06]  /*366a0*/  STL.64 [R1+0x858], R4 ;  /* 0x0008580401007387 */ /* 0x0001ec0000100a00 */
[----:B------:R-:W4:Y:S08]  /*366b0*/  LDC R247, c[0x0][0x278] ;  /* 0x00009e00fff77b82 */ /* 0x000f300000000800 */
[----:B0-----:R-:W0:Y:S08]  /*366c0*/  LDC R5, c[0x0][0x278] ;  /* 0x00009e00ff057b82 */ /* 0x001e300000000800 */
[----:B------:R-:W0:Y:S01]  /*366d0*/  LDC R4, c[0x0][0x278] ;  /* 0x00009e00ff047b82 */ /* 0x000e220000000800 */
[----:B------:R-:W-:-:S02]  /*366e0*/  IADD3 R10, P5, R6, R2, RZ ;  /* 0x00000002060a7210 */ /* 0x000fc40007fbe0ff */
[----:B------:R-:W-:Y:S01]  /*366f0*/  IADD3 R6, P6, R15, R2, RZ ;  /* 0x000000020f067210 */ /* 0x000fe20007fde0ff */
[----:B-1----:R-:W-:-:S04]  /*36700*/  IMAD R11, R11, 0xa3, RZ ;  /* 0x000000a30b0b7824 */ /* 0x002fc800078e02ff */
[----:B------:R-:W1:Y:S01]  /*36710*/  LDC R248, c[0x0][0x278] ;  /* 0x00009e00fff87b82 */ /* 0x000e620000000800 */
[----:B0-----:R-:W-:Y:S01]  /*36720*/  IMAD R5, R5, 0x29, RZ ;  /* 0x0000002905057824 */ /* 0x001fe200078e02ff */
[----:B------:R-:W-:-:S06]  /*36730*/  LEA.HI.X.SX32 R11, R11, R3, 0x1, P5 ;  /* 0x000000030b0b7211 */ /* 0x000fcc00028f0eff */
[----:B------:R-:W0:Y:S01]  /*36740*/  LDC R249, c[0x0][0x278] ;  /* 0x00009e00fff97b82 */ /* 0x000e220000000800 */
[----:B------:R-:W-:-:S07]  /*36750*/  LEA.HI.X.SX32 R7, R5, R3, 0x1, P6 ;  /* 0x0000000305077211 */ /* 0x000fce00030f0eff */
[----:B------:R-:W1:Y:S01]  /*36760*/  LDC R5, c[0x0][0x278] ;  /* 0x00009e00ff057b82 */ /* 0x000e620000000800 */
[----:B------:R-:W-:Y:S01]  /*36770*/  IMAD R4, R4, 0x148, RZ ;  /* 0x0000014804047824 */ /* 0x000fe200078e02ff */
[----:B------:R-:W-:Y:S04]  /*36780*/  STL.64 [R1+0x850], R10 ;  /* 0x0008500a01007387 */ /* 0x000fe80000100a00 */
[----:B------:R0:W-:Y:S02]  /*36790*/  STL.64 [R1+0x2f8], R6 ;  /* 0x0002f80601007387 */ /* 0x0001e40000100a00 */
[----:B------:R-:W4:Y:S08]  /*367a0*/  LDC R153, c[0x0][0x278] ;  /* 0x00009e00ff997b82 */ /* 0x000f300000000800 */
[----:B------:R-:W4:Y:S01]  /*367b0*/  LDC R152, c[0x0][0x278] ;  /* 0x00009e00ff987b82 */ /* 0x000f220000000800 */
[----:B0-----:R-:W-:-:S07]  /*367c0*/  IADD3 R6, P6, R4, R2, RZ ;  /* 0x0000000204067210 */ /* 0x001fce0007fde0ff */
[----:B------:R-:W0:Y:S01]  /*367d0*/  LDC R4, c[0x0][0x278] ;  /* 0x00009e00ff047b82 */ /* 0x000e220000000800 */
[----:B------:R-:W-:Y:S01]  /*367e0*/  IADD3 R10, P5, R18, R2, RZ ;  /* 0x00000002120a7210 */ /* 0x000fe20007fbe0ff */
[----:B-1----:R-:W-:-:S03]  /*367f0*/  IMAD R5, R5, 0x14a, RZ ;  /* 0x0000014a05057824 */ /* 0x002fc600078e02ff */
[-C--:B------:R-:W-:Y:S02]  /*36800*/  LEA.HI.X.SX32 R11, R15, R3.reuse, 0x1, P5 ;  /* 0x000000030f0b7211 */ /* 0x080fe400028f0eff */
[----:B------:R-:W-:Y:S01]  /*36810*/  IADD3 R14, P5, R5, R2, RZ ;  /* 0x00000002050e7210 */ /* 0x000fe20007fbe0ff */
[----:B------:R-:W1:Y:S02]  /*36820*/  LDC R15, c[0x0][0x278] ;  /* 0x00009e00ff0f7b82 */ /* 0x000e640000000800 */
[----:B------:R0:W-:Y:S06]  /*36830*/  STL.64 [R1+0x1b0], R10 ;  /* 0x0001b00a01007387 */ /* 0x0001ec0000100a00 */
[----:B------:R-:W4:Y:S01]  /*36840*/  LDC R5, c[0x0][0x278] ;  /* 0x00009e00ff057b82 */ /* 0x000f220000000800 */
[----:B0-----:R-:W-:Y:S01]  /*36850*/  IMAD R11, R4, 0xc5, RZ ;  /* 0x000000c5040b7824 */ /* 0x001fe200078e02ff */
[----:B------:R-:W-:-:S06]  /*36860*/  LEA.HI.X.SX32 R7, R18, R3, 0x1, P6 ;  /* 0x0000000312077211 */ /* 0x000fcc00030f0eff */
[----:B------:R-:W0:Y:S01]  /*36870*/  LDC R4, c[0x0][0x278] ;  /* 0x00009e00ff047b82 */ /* 0x000e220000000800 */
[----:B------:R4:W-:Y:S01]  /*36880*/  STL.64 [R1+0x848], R6 ;  /* 0x0008480601007387 */ /* 0x0009e20000100a00 */
[----:B-1----:R-:W-:-:S06]  /*36890*/  IMAD R15, R15, 0xa5, RZ ;  /* 0x000000a50f0f7824 */ /* 0x002fcc00078e02ff */
[----:B------:R-:W1:Y:S01]  /*368a0*/  LDC R10, c[0x0][0x278] ;  /* 0x00009e00ff0a7b82 */ /* 0x000e620000000800 */
[----:B----4-:R-:W-:Y:S01]  /*368b0*/  IMAD R5, R5, 0x53, RZ ;  /* 0x0000005305057824 */ /* 0x010fe200078e02ff */
[----:B------:R-:W-:-:S06]  /*368c0*/  IADD3 R6, P6, R19, R2, RZ ;  /* 0x0000000213067210 */ /* 0x000fcc0007fde0ff */
[----:B------:R-:W4:Y:S01]  /*368d0*/  LDC R154, c[0x0][0x278] ;  /* 0x00009e00ff9a7b82 */ /* 0x000f220000000800 */
[-C--:B------:R-:W-:Y:S02]  /*368e0*/  LEA.HI.X.SX32 R15, R15, R3.reuse, 0x1, P5 ;  /* 0x000000030f0f7211 */ /* 0x080fe400028f0eff */
[----:B------:R-:W-:Y:S01]  /*368f0*/  LEA.HI.X.SX32 R7, R5, R3, 0x1, P6 ;  /* 0x0000000305077211 */ /* 0x000fe200030f0eff */
[----:B0-----:R-:W-:-:S04]  /*36900*/  IMAD R4, R4, 0x14e, RZ ;  /* 0x0000014e04047824 */ /* 0x001fc800078e02ff */
[----:B------:R-:W0:Y:S01]  /*36910*/  LDC R5, c[0x0][0x278] ;  /* 0x00009e00ff057b82 */ /* 0x000e220000000800 */
[----:B------:R-:W-:Y:S04]  /*36920*/  STL.64 [R1+0x840], R14 ;  /* 0x0008400e01007387 */ /* 0x000fe80000100a00 */
[----:B------:R3:W-:Y:S03]  /*36930*/  STL.64 [R1+0x1a8], R6 ;  /* 0x0001a80601007387 */ /* 0x0007e60000100a00 */
[----:B------:R-:W4:Y:S08]  /*36940*/  LDC R155, c[0x0][0x278] ;  /* 0x00009e00ff9b7b82 */ /* 0x000f300000000800 */
[----:B------:R-:W4:Y:S01]  /*36950*/  LDC R148, c[0x0][0x278] ;  /* 0x00009e00ff947b82 */ /* 0x000f220000000800 */
[----:B---3--:R-:W-:-:S07]  /*36960*/  IADD3 R6, P6, R4, R2, RZ ;  /* 0x0000000204067210 */ /* 0x008fce0007fde0ff */
[----:B------:R-:W3:Y:S01]  /*36970*/  LDC R4, c[0x0][0x278] ;  /* 0x00009e00ff047b82 */ /* 0x000ee20000000800 */
[----:B-1----:R-:W-:Y:S02]  /*36980*/  IMAD R10, R10, 0x14c, RZ ;  /* 0x0000014c0a0a7824 */ /* 0x002fe400078e02ff */
[----:B0-----:R-:W-:-:S03]  /*36990*/  IMAD R5, R5, 0xa7, RZ ;  /* 0x000000a705057824 */ /* 0x001fc600078e02ff */
[----:B------:R-:W-:Y:S02]  /*369a0*/  IADD3 R14, P5, R10, R2, RZ ;  /* 0x000000020a0e7210 */ /* 0x000fe40007fbe0ff */
[-C--:B------:R-:W-:Y:S01]  /*369b0*/  LEA.HI.X.SX32 R7, R5, R3.reuse, 0x1, P6 ;  /* 0x0000000305077211 */ /* 0x080fe200030f0eff */
[----:B------:R-:W0:Y:S01]  /*369c0*/  LDC R10, c[0x0][0x278] ;  /* 0x00009e00ff0a7b82 */ /* 0x000e220000000800 */
[----:B------:R-:W-:-:S05]  /*369d0*/  LEA.HI.X.SX32 R15, R19, R3, 0x1, P5 ;  /* 0x00000003130f7211 */ /* 0x000fca00028f0eff */
[----:B------:R1:W-:Y:S02]  /*369e0*/  STL.64 [R1+0x838], R14 ;  /* 0x0008380e01007387 */ /* 0x0003e40000100a00 */
[----:B------:R-:W4:Y:S01]  /*369f0*/  LDC R151, c[0x0][0x278] ;  /* 0x00009e00ff977b82 */ /* 0x000f220000000800 */
[----:B---3--:R-:W-:-:S07]  /*36a00*/  IMAD R5, R4, 0x15, RZ ;  /* 0x0000001504057824 */ /* 0x008fce00078e02ff */
[----:B------:R-:W3:Y:S01]  /*36a10*/  LDC R145, c[0x0][0x278] ;  /* 0x00009e00ff917b82 */ /* 0x000ee20000000800 */
[----:B-1----:R-:W-:-:S07]  /*36a20*/  IADD3 R14, P5, R221, R2, RZ ;  /* 0x00000002dd0e7210 */ /* 0x002fce0007fbe0ff */
[----:B------:R-:W1:Y:S01]  /*36a30*/  LDC R4, c[0x0][0x278] ;  /* 0x00009e00ff047b82 */ /* 0x000e620000000800 */
[----:B------:R-:W-:-:S07]  /*36a40*/  LEA.HI.X.SX32 R15, R5, R3, 0x1, P5 ;  /* 0x00000003050f7211 */ /* 0x000fce00028f0eff */
[----:B------:R-:W2:Y:S01]  /*36a50*/  LDC R5, c[0x0][0x278] ;  /* 0x00009e00ff057b82 */ /* 0x000ea20000000800 */
[----:B------:R0:W-:Y:S04]  /*36a60*/  STL.64 [R1+0x830], R6 ;  /* 0x0008300601007387 */ /* 0x0001e80000100a00 */
[----:B------:R4:W-:Y:S03]  /*36a70*/  STL.64 [R1+0x398], R14 ;  /* 0x0003980e01007387 */ /* 0x0009e60000100a00 */
[----:B------:R-:W3:Y:S01]  /*36a80*/  LDC R143, c[0x0][0x278] ;  /* 0x00009e00ff8f7b82 */ /* 0x000ee20000000800 */
[----:B0-----:R-:W-:Y:S01]  /*36a90*/  IADD3 R6, P6, R223, R2, RZ ;  /* 0x00000002df067210 */ /* 0x001fe20007fde0ff */
[----:B-1----:R-:W-:-:S03]  /*36aa0*/  IMAD R4, R4, 0x150, RZ ;  /* 0x0000015004047824 */ /* 0x002fc600078e02ff */
[----:B------:R-:W-:-:S03]  /*36ab0*/  LEA.HI.X.SX32 R7, R221, R3, 0x1, P6 ;  /* 0x00000003dd077211 */ /* 0x000fc600030f0eff */
[----:B------:R-:W0:Y:S01]  /*36ac0*/  LDC R137, c[0x0][0x278] ;  /* 0x00009e00ff897b82 */ /* 0x000e220000000800 */
[-C--:B----4-:R-:W-:Y:S02]  /*36ad0*/  IADD3 R14, P5, R225, R2.reuse, RZ ;  /* 0x00000002e10e7210 */ /* 0x090fe40007fbe0ff */
[----:B------:R-:W-:Y:S01]  /*36ae0*/  IADD3 R4, P6, R4, R2, RZ ;  /* 0x0000000204047210 */ /* 0x000fe20007fde0ff */
[----:B------:R2:W-:Y:S01]  /*36af0*/  STL.64 [R1+0x2f0], R6 ;  /* 0x0002f00601007387 */ /* 0x0005e20000100a00 */
[----:B------:R-:W-:-:S03]  /*36b00*/  LEA.HI.X.SX32 R15, R223, R3, 0x1, P5 ;  /* 0x00000003df0f7211 */ /* 0x000fc600028f0eff */
[----:B------:R-:W1:Y:S02]  /*36b10*/  LDC R133, c[0x0][0x278] ;  /* 0x00009e00ff857b82 */ /* 0x000e640000000800 */
[----:B------:R-:W-:Y:S01]  /*36b20*/  STL.64 [R1+0x1a0], R14 ;  /* 0x0001a00e01007387 */ /* 0x000fe20000100a00 */
[----:B--2---:R-:W-:Y:S01]  /*36b30*/  IMAD R6, R5, 0x152, RZ ;  /* 0x0000015205067824 */ /* 0x004fe200078e02ff */
[----:B------:R-:W-:-:S04]  /*36b40*/  LEA.HI.X.SX32 R5, R225, R3, 0x1, P6 ;  /* 0x00000003e1057211 */ /* 0x000fc800030f0eff */
[----:B------:R-:W2:Y:S01]  /*36b50*/  LDC R131, c[0x0][0x278] ;  /* 0x00009e00ff837b82 */ /* 0x000ea20000000800 */
[----:B------:R4:W-:Y:S07]  /*36b60*/  STL.64 [R1+0x828], R4 ;  /* 0x0008280401007387 */ /* 0x0009ee0000100a00 */
[----:B------:R-:W2:Y:S08]  /*36b70*/  LDC R127, c[0x0][0x278] ;  /* 0x00009e00ff7f7b82 */ /* 0x000eb00000000800 */
[----:B----4-:R-:W4:Y:S08]  /*36b80*/  LDC R5, c[0x0][0x278] ;  /* 0x00009e00ff057b82 */ /* 0x010f300000000800 */
[----:B------:R-:W3:Y:S01]  /*36b90*/  LDC R4, c[0x0][0x278] ;  /* 0x00009e00ff047b82 */ /* 0x000ee20000000800 */
[----:B------:R-:W-:-:S02]  /*36ba0*/  IADD3 R18, P5, R6, R2, RZ ;  /* 0x0000000206127210 */ /* 0x000fc40007fbe0ff */
[----:B------:R-:W-:-:S05]  /*36bb0*/  IADD3 R14, P6, R227, R2, RZ ;  /* 0x00000002e30e7210 */ /* 0x000fca0007fde0ff */
[----:B------:R-:W0:Y:S01]  /*36bc0*/  LDC R6, c[0x0][0x278] ;  /* 0x00009e00ff067b82 */ /* 0x000e220000000800 */
[----:B----4-:R-:W-:-:S07]  /*36bd0*/  IMAD R7, R5, 0xa9, RZ ;  /* 0x000000a905077824 */ /* 0x010fce00078e02ff */
[----:B------:R-:W4:Y:S01]  /*36be0*/  LDC R123, c[0x0][0x278] ;  /* 0x00009e00ff7b7b82 */ /* 0x000f220000000800 */
[----:B---3--:R-:W-:-:S07]  /*36bf0*/  IMAD R4, R4, 0x55, RZ ;  /* 0x0000005504047824 */ /* 0x008fce00078e02ff */
[----:B------:R-:W3:Y:S01]  /*36c00*/  LDC R5, c[0x0][0x278] ;  /* 0x00009e00ff057b82 */ /* 0x000ee20000000800 */
[----:B------:R-:W-:-:S07]  /*36c10*/  LEA.HI.X.SX32 R15, R4, R3, 0x1, P6 ;  /* 0x00000003040f7211 */ /* 0x000fce00030f0eff */
[----:B------:R-:W1:Y:S01]  /*36c20*/  LDC R4, c[0x0][0x278] ;  /* 0x00009e00ff047b82 */ /* 0x000e620000000800 */
[----:B0-----:R-:W-:Y:S01]  /*36c30*/  IMAD R6, R6, 0x154, RZ ;  /* 0x0000015406067824 */ /* 0x001fe200078e02ff */
[----:B------:R-:W-:-:S04]  /*36c40*/  LEA.HI.X.SX32 R19, R7, R3, 0x1, P5 ;  /* 0x0000000307137211 */ /* 0x000fc800028f0eff */
[----:B------:R-:W-:Y:S01]  /*36c50*/  IADD3 R6, P5, R6, R2, RZ ;  /* 0x0000000206067210 */ /* 0x000fe20007fbe0ff */
[----:B------:R0:W-:Y:S01]  /*36c60*/  STL.64 [R1+0x820], R18 ;  /* 0x0008201201007387 */ /* 0x0001e20000100a00 */
[----:B------:R-:W4:Y:S01]  /*36c70*/  LDC R119, c[0x0][0x278] ;  /* 0x00009e00ff777b82 */ /* 0x000f220000000800 */
[----:B---3--:R-:W-:Y:S01]  /*36c80*/  IMAD R5, R5, 0x156, RZ ;  /* 0x0000015605057824 */ /* 0x008fe200078e02ff */
[----:B------:R-:W-:-:S06]  /*36c90*/  LEA.HI.X.SX32 R7, R227, R3, 0x1, P5 ;  /* 0x00000003e3077211 */ /* 0x000fcc00028f0eff */
[----:B------:R-:W3:Y:S01]  /*36ca0*/  LDC R109, c[0x0][0x278] ;  /* 0x00009e00ff6d7b82 */ /* 0x000ee20000000800 */
[----:B0-----:R-:W-:Y:S01]  /*36cb0*/  IADD3 R18, P6, R5, R2, RZ ;  /* 0x0000000205127210 */ /* 0x001fe20007fde0ff */
[----:B-1----:R-:W-:-:S06]  /*36cc0*/  IMAD R5, R4, 0xab, RZ ;  /* 0x000000ab04057824 */ /* 0x002fcc00078e02ff */
[----:B------:R-:W0:Y:S01]  /*36cd0*/  LDC R4, c[0x0][0x278] ;  /* 0x00009e00ff047b82 */ /* 0x000e220000000800 */
[----:B------:R-:W-:Y:S04]  /*36ce0*/  STL.64 [R1+0x198], R14 ;  /* 0x0001980e01007387 */ /* 0x000fe80000100a00 */
[----:B------:R1:W-:Y:S03]  /*36cf0*/  STL.64 [R1+0x818], R6 ;  /* 0x0008180601007387 */ /* 0x0003e60000100a00 */
[----:B------:R-:W3:Y:S08]  /*36d00*/  LDC R113, c[0x0][0x278] ;  /* 0x00009e00ff717b82 */ /* 0x000ef00000000800 */
[----:B------:R-:W3:Y:S08]  /*36d10*/  LDC R105, c[0x0][0x278] ;  /* 0x00009e00ff697b82 */ /* 0x000ef00000000800 */
[----:B-1----:R-:W1:Y:S01]  /*36d20*/  LDC R6, c[0x0][0x278] ;  /* 0x00009e00ff067b82 */ /* 0x002e620000000800 */
[----:B------:R-:W-:Y:S01]  /*36d30*/  IMAD R229, R229, 0x56, RZ ;  /* 0x00000056e5e57824 */ /* 0x000fe200078e02ff */
[----:B------:R-:W-:Y:S01]  /*36d40*/  LEA.HI.X.SX32 R19, R5, R3, 0x1, P6 ;  /* 0x0000000305137211 */ /* 0x000fe200030f0eff */
[----:B0-----:R-:W-:Y:S01]  /*36d50*/  IMAD R7, R4, 0x2b, RZ ;  /* 0x0000002b04077824 */ /* 0x001fe200078e02ff */
[----:B------:R-:W-:-:S02]  /*36d60*/  IADD3 R4, P6, R231, R2, RZ ;  /* 0x00000002e7047210 */ /* 0x000fc40007fde0ff */
[C---:B------:R-:W-:Y:S02]  /*36d70*/  IADD3 R14, P5, R229.reuse, R2, RZ ;  /* 0x00000002e50e7210 */ /* 0x040fe40007fbe0ff */
[-C--:B------:R-:W-:Y:S01]  /*36d80*/  LEA.HI.X.SX32 R5, R229, R3.reuse, 0x1, P6 ;  /* 0x00000003e5057211 */ /* 0x080fe200030f0eff */
[----:B------:R-:W0:Y:S01]  /*36d90*/  LDC R147, c[0x0][0x278] ;  /* 0x00009e00ff937b82 */ /* 0x000e220000000800 */
[----:B------:R-:W-:Y:S01]  /*36da0*/  LEA.HI.X.SX32 R15, R7, R3, 0x1, P5 ;  /* 0x00000003070f7211 */ /* 0x000fe200028f0eff */
[----:B------:R-:W-:Y:S01]  /*36db0*/  STL.64 [R1+0x810], R18 ;  /* 0x0008101201007387 */ /* 0x000fe20000100a00 */
[----:B------:R-:W-:-:S03]  /*36dc0*/  IMAD R10, R10, 0x3, RZ ;  /* 0x000000030a0a7824 */ /* 0x000fc600078e02ff */
[----:B------:R-:W-:Y:S01]  /*36dd0*/  STL.64 [R1+0x2e8], R14 ;  /* 0x0002e80e01007387 */ /* 0x000fe20000100a00 */
[----:B------:R-:W-:Y:S01]  /*36de0*/  IMAD R236, R236, 0xe, RZ ;  /* 0x0000000eecec7824 */ /* 0x000fe200078e02ff */
[----:B------:R-:W0:Y:S02]  /*36df0*/  LDC R95, c[0x0][0x278] ;  /* 0x00009e00ff5f7b82 */ /* 0x000e240000000800 */
[----:B------:R2:W-:Y:S01]  /*36e00*/  STL.64 [R1+0x190], R4 ;  /* 0x0001900401007387 */ /* 0x0005e20000100a00 */
[----:B-1----:R-:W-:-:S05]  /*36e10*/  IMAD R6, R6, 0x158, RZ ;  /* 0x0000015806067824 */ /* 0x002fca00078e02ff */
[----:B------:R-:W1:Y:S01]  /*36e20*/  LDC R146, c[0x0][0x278] ;  /* 0x00009e00ff927b82 */ /* 0x000e620000000800 */
[-C--:B------:R-:W-:Y:S02]  /*36e30*/  IADD3 R6, P5, R6, R2.reuse, RZ ;  /* 0x0000000206067210 */ /* 0x080fe40007fbe0ff */
[----:B--2---:R-:W-:Y:S02]  /*36e40*/  IADD3 R4, P6, R232, R2, RZ ;  /* 0x00000002e8047210 */ /* 0x004fe40007fde0ff */
[-C--:B------:R-:W-:Y:S01]  /*36e50*/  LEA.HI.X.SX32 R7, R231, R3.reuse, 0x1, P5 ;  /* 0x00000003e7077211 */ /* 0x080fe200028f0eff */
[----:B------:R-:W-:Y:S01]  /*36e60*/  IMAD R237, R237, 0x16, RZ ;  /* 0x00000016eded7824 */ /* 0x000fe200078e02ff */
[----:B------:R-:W-:Y:S01]  /*36e70*/  LEA.HI.X.SX32 R5, R10, R3, 0x1, P6 ;  /* 0x000000030a057211 */ /* 0x000fe200030f0eff */
[----:B------:R-:W-:Y:S01]  /*36e80*/  IMAD R238, R238, 0x18, RZ ;  /* 0x00000018eeee7824 */ /* 0x000fe200078e02ff */
[----:B------:R-:W2:Y:S01]  /*36e90*/  LDC R101, c[0x0][0x278] ;  /* 0x00009e00ff657b82 */ /* 0x000ea20000000800 */
[----:B------:R4:W-:Y:S04]  /*36ea0*/  STL.64 [R1+0x808], R6 ;  /* 0x0008080601007387 */ /* 0x0009e80000100a00 */
[----:B------:R3:W-:Y:S01]  /*36eb0*/  STL.64 [R1+0x428], R4 ;  /* 0x0004280401007387 */ /* 0x0007e20000100a00 */
[----:B------:R-:W-:-:S02]  /*36ec0*/  IMAD R239, R239, 0x1a, RZ ;  /* 0x0000001aefef7824 */ /* 0x000fc400078e02ff */
[----:B------:R-:W-:Y:S01]  /*36ed0*/  IMAD R240, R240, 0x1c, RZ ;  /* 0x0000001cf0f07824 */ /* 0x000fe200078e02ff */
[----:B------:R-:W1:Y:S01]  /*36ee0*/  LDC R91, c[0x0][0x278] ;  /* 0x00009e00ff5b7b82 */ /* 0x000e620000000800 */
[----:B----4-:R-:W-:-:S07]  /*36ef0*/  IADD3 R6, P5, R235, R2, RZ ;  /* 0x00000002eb067210 */ /* 0x010fce0007fbe0ff */
[----:B---3--:R-:W3:Y:S01]  /*36f00*/  LDC R4, c[0x0][0x278] ;  /* 0x00009e00ff047b82 */ /* 0x008ee20000000800 */
[----:B------:R-:W-:-:S05]  /*36f10*/  LEA.HI.X.SX32 R7, R232, R3, 0x1, P5 ;  /* 0x00000003e8077211 */ /* 0x000fca00028f0eff */
[----:B------:R4:W-:Y:S01]  /*36f20*/  STL.64 [R1+0x410], R6 ;  /* 0x0004100601007387 */ /* 0x0009e20000100a00 */
[----:B------:R-:W-:Y:S01]  /*36f30*/  IMAD R242, R242, 0x1e, RZ ;  /* 0x0000001ef2f27824 */ /* 0x000fe200078e02ff */
[----:B------:R-:W1:Y:S01]  /*36f40*/  LDC R85, c[0x0][0x278] ;  /* 0x00009e00ff557b82 */ /* 0x000e620000000800 */
[----:B------:R-:W-:Y:S02]  /*36f50*/  IMAD R247, R247, 0x2c, RZ ;  /* 0x0000002cf7f77824 */ /* 0x000fe400078e02ff */
[----:B------:R-:W-:Y:S02]  /*36f60*/  IMAD R248, R248, 0x2e, RZ ;  /* 0x0000002ef8f87824 */ /* 0x000fe400078e02ff */
[----:B------:R-:W-:Y:S02]  /*36f70*/  IMAD R249, R249, 0x30, RZ ;  /* 0x00000030f9f97824 */ /* 0x000fe400078e02ff */
[----:B------:R-:W-:Y:S01]  /*36f80*/  IMAD R153, R153, 0x1f, RZ ;  /* 0x0000001f99997824 */ /* 0x000fe200078e02ff */
[----:B------:R-:W1:Y:S08]  /*36f90*/  LDC R81, c[0x0][0x278] ;  /* 0x00009e00ff517b82 */ /* 0x000e700000000800 */
[----:B----4-:R-:W4:Y:S01]  /*36fa0*/  LDC R6, c[0x0][0x278] ;  /* 0x00009e00ff067b82 */ /* 0x010f220000000800 */
[----:B---3--:R-:W-:Y:S01]  /*36fb0*/  IMAD R10, R4, 0x7, RZ ;  /* 0x00000007040a7824 */ /* 0x008fe200078e02ff */
[----:B------:R-:W-:-:S04]  /*36fc0*/  IADD3 R14, P6, R236, R2, RZ ;  /* 0x00000002ec0e7210 */ /* 0x000fc80007fde0ff */
[----:B------:R-:W-:Y:S02]  /*36fd0*/  LEA.HI.X.SX32 R15, R10, R3, 0x1, P6 ;  /* 0x000000030a0f7211 */ /* 0x000fe400030f0eff */
[----:B------:R-:W3:Y:S03]  /*36fe0*/  LDC R7, c[0x0][0x278] ;  /* 0x00009e00ff077b82 */ /* 0x000ee60000000800 */
[----:B------:R4:W-:Y:S01]  /*36ff0*/  STL.64 [R1+0x408], R14 ;  /* 0x0004080e01007387 */ /* 0x0009e20000100a00 */
[----:B------:R-:W-:-:S04]  /*37000*/  IADD3 R4, P5, R237, R2, RZ ;  /* 0x00000002ed047210 */ /* 0x000fc80007fbe0ff */
[----:B------:R-:W0:Y:S01]  /*37010*/  LDC R10, c[0x0][0x278] ;  /* 0x00009e00ff0a7b82 */ /* 0x000e220000000800 */
[----:B----4-:R-:W-:-:S07]  /*37020*/  IMAD R15, R6, 0xcb, RZ ;  /* 0x000000cb060f7824 */ /* 0x010fce00078e02ff */
[----:B------:R-:W4:Y:S08]  /*37030*/  LDC R77, c[0x0][0x278] ;  /* 0x00009e00ff4d7b82 */ /* 0x000f300000000800 */
[----:B------:R-:W2:Y:S01]  /*37040*/  LDC R6, c[0x0][0x278] ;  /* 0x00009e00ff067b82 */ /* 0x000ea20000000800 */
[----:B---3--:R-:W-:-:S05]  /*37050*/  IMAD R7, R7, 0xb, RZ ;  /* 0x0000000b07077824 */ /* 0x008fca00078e02ff */
[----:B------:R-:W-:Y:S02]  /*37060*/  LEA.HI.X.SX32 R5, R7, R3, 0x1, P5 ;  /* 0x0000000307057211 */ /* 0x000fe400028f0eff */
[----:B------:R-:W-:Y:S01]  /*37070*/  IADD3 R18, P6, R238, R2, RZ ;  /* 0x00000002ee127210 */ /* 0x000fe20007fde0ff */
[----:B------:R-:W-:Y:S01]  /*37080*/  IMAD R152, R152, 0x5a, RZ ;  /* 0x0000005a98987824 */ /* 0x000fe200078e02ff */
[----:B------:R-:W3:Y:S01]  /*37090*/  LDC R73, c[0x0][0x278] ;  /* 0x00009e00ff497b82 */ /* 0x000ee20000000800 */
[----:B------:R-:W-:Y:S02]  /*370a0*/  IMAD R154, R154, 0x2d, RZ ;  /* 0x0000002d9a9a7824 */ /* 0x000fe400078e02ff */
[----:B------:R-:W-:Y:S02]  /*370b0*/  IMAD R148, R148, 0x2f, RZ ;  /* 0x0000002f94947824 */ /* 0x000fe400078e02ff */
[----:B------:R-:W-:Y:S02]  /*370c0*/  IMAD R151, R151, 0x6e, RZ ;  /* 0x0000006e97977824 */ /* 0x000fe400078e02ff */
[----:B------:R-:W-:Y:S01]  /*370d0*/  IMAD R145, R145, 0x76, RZ ;  /* 0x0000007691917824 */ /* 0x000fe200078e02ff */
[----:B------:R-:W3:Y:S01]  /*370e0*/  LDC R67, c[0x0][0x278] ;  /* 0x00009e00ff437b82 */ /* 0x000ee20000000800 */
[----:B--2---:R-:W-:-:S07]  /*370f0*/  IMAD R7, R6, 0xd, RZ ;  /* 0x0000000d06077824 */ /* 0x004fce00078e02ff */
[----:B------:R-:W2:Y:S01]  /*37100*/  LDC R6, c[0x0][0x278] ;  /* 0x00009e00ff067b82 */ /* 0x000ea20000000800 */
[----:B------:R1:W-:Y:S01]  /*37110*/  STL.64 [R1+0x3e8], R4 ;  /* 0x0003e80401007387 */ /* 0x0003e20000100a00 */
[----:B------:R-:W-:-:S05]  /*37120*/  LEA.HI.X.SX32 R19, R235, R3, 0x1, P6 ;  /* 0x00000003eb137211 */ /* 0x000fca00030f0eff */
[----:B------:R0:W-:Y:S01]  /*37130*/  STL.64 [R1+0x3e0], R18 ;  /* 0x0003e01201007387 */ /* 0x0001e20000100a00 */
[----:B------:R-:W-:Y:S01]  /*37140*/  IMAD R143, R143, 0x7a, RZ ;  /* 0x0000007a8f8f7824 */ /* 0x000fe200078e02ff */
[----:B------:R-:W3:Y:S01]  /*37150*/  LDC R63, c[0x0][0x278] ;  /* 0x00009e00ff3f7b82 */ /* 0x000ee20000000800 */
[----:B-1----:R-:W-:-:S04]  /*37160*/  IADD3 R4, P5, R239, R2, RZ ;  /* 0x00000002ef047210 */ /* 0x002fc80007fbe0ff */
[-C--:B------:R-:W-:Y:S01]  /*37170*/  LEA.HI.X.SX32 R5, R7, R3.reuse, 0x1, P5 ;  /* 0x0000000307057211 */ /* 0x080fe200028f0eff */
[----:B------:R-:W-:Y:S01]  /*37180*/  IMAD R137, R137, 0x7e, RZ ;  /* 0x0000007e89897824 */ /* 0x000fe200078e02ff */
[-C--:B0-----:R-:W-:Y:S01]  /*37190*/  IADD3 R18, P6, R240, R2.reuse, RZ ;  /* 0x00000002f0127210 */ /* 0x081fe20007fde0ff */
[----:B------:R-:W-:Y:S01]  /*371a0*/  IMAD R133, R133, 0xae, RZ ;  /* 0x000000ae85857824 */ /* 0x000fe200078e02ff */
[----:B------:R-:W0:Y:S01]  /*371b0*/  LDC R59, c[0x0][0x278] ;  /* 0x00009e00ff3b7b82 */ /* 0x000e220000000800 */
[----:B------:R1:W-:Y:S01]  /*371c0*/  STL.64 [R1+0x3d8], R4 ;  /* 0x0003d80401007387 */ /* 0x0003e20000100a00 */
[----:B------:R-:W-:Y:S01]  /*371d0*/  LEA.HI.X.SX32 R19, R236, R3, 0x1, P6 ;  /* 0x00000003ec137211 */ /* 0x000fe200030f0eff */
[----:B--2---:R-:W-:Y:S01]  /*371e0*/  IMAD R14, R6, 0xf, RZ ;  /* 0x0000000f060e7824 */ /* 0x004fe200078e02ff */
[----:B------:R-:W-:-:S04]  /*371f0*/  IADD3 R6, P6, R247, R2, RZ ;  /* 0x00000002f7067210 */ /* 0x000fc80007fde0ff */
[----:B------:R-:W-:Y:S01]  /*37200*/  LEA.HI.X.SX32 R7, R237, R3, 0x1, P6 ;  /* 0x00000003ed077211 */ /* 0x000fe200030f0eff */
[----:B------:R-:W-:Y:S01]  /*37210*/  IMAD R131, R131, 0xb2, RZ ;  /* 0x000000b283837824 */ /* 0x000fe200078e02ff */
[----:B------:R-:W2:Y:S01]  /*37220*/  LDC R51, c[0x0][0x278] ;  /* 0x00009e00ff337b82 */ /* 0x000ea20000000800 */
[----:B-1----:R-:W-:-:S04]  /*37230*/  IADD3 R4, P5, R242, R2, RZ ;  /* 0x00000002f2047210 */ /* 0x002fc80007fbe0ff */
[----:B------:R-:W-:Y:S01]  /*37240*/  LEA.HI.X.SX32 R5, R14, R3, 0x1, P5 ;  /* 0x000000030e057211 */ /* 0x000fe200028f0eff */
[----:B------:R-:W-:Y:S01]  /*37250*/  STL.64 [R1+0x3d0], R18 ;  /* 0x0003d01201007387 */ /* 0x000fe20000100a00 */
[----:B------:R-:W-:Y:S01]  /*37260*/  IMAD R10, R10, 0x17, RZ ;  /* 0x000000170a0a7824 */ /* 0x000fe200078e02ff */
[----:B------:R-:W1:Y:S02]  /*37270*/  LDC R14, c[0x0][0x278] ;  /* 0x00009e00ff0e7b82 */ /* 0x000e640000000800 */
[----:B------:R4:W-:Y:S04]  /*37280*/  STL.64 [R1+0x3c8], R4 ;  /* 0x0003c80401007387 */ /* 0x0009e80000100a00 */
[----:B------:R3:W-:Y:S01]  /*37290*/  STL.64 [R1+0x390], R6 ;  /* 0x0003900601007387 */ /* 0x0007e20000100a00 */
[----:B------:R-:W-:Y:S01]  /*372a0*/  IMAD R127, R127, 0xb4, RZ ;  /* 0x000000b47f7f7824 */ /* 0x000fe200078e02ff */
[----:B------:R-:W2:Y:S01]  /*372b0*/  LDC R55, c[0x0][0x278] ;  /* 0x00009e00ff377b82 */ /* 0x000ea20000000800 */
[----:B----4-:R-:W-:Y:S01]  /*372c0*/  IADD3 R4, P5, R248, R2, RZ ;  /* 0x00000002f8047210 */ /* 0x010fe20007fbe0ff */
[----:B------:R-:W-:-:S06]  /*372d0*/  IMAD R123, R123, 0xb6, RZ ;  /* 0x000000b67b7b7824 */ /* 0x000fcc00078e02ff */
[----:B------:R-:W4:Y:S01]  /*372e0*/  LDC R43, c[0x0][0x278] ;  /* 0x00009e00ff2b7b82 */ /* 0x000f220000000800 */
[----:B---3--:R-:W-:Y:S02]  /*372f0*/  IADD3 R6, P6, R249, R2, RZ ;  /* 0x00000002f9067210 */ /* 0x008fe40007fde0ff */
[-C--:B------:R-:W-:Y:S02]  /*37300*/  LEA.HI.X.SX32 R5, R10, R3.reuse, 0x1, P5 ;  /* 0x000000030a057211 */ /* 0x080fe400028f0eff */
[----:B------:R-:W-:-:S03]  /*37310*/  LEA.HI.X.SX32 R7, R238, R3, 0x1, P6 ;  /* 0x00000003ee077211 */ /* 0x000fc600030f0eff */
[----:B------:R-:W3:Y:S01]  /*37320*/  LDC R10, c[0x0][0x278] ;  /* 0x00009e00ff0a7b82 */ /* 0x000ee20000000800 */
[----:B------:R-:W-:Y:S04]  /*37330*/  STL.64 [R1+0x388], R4 ;  /* 0x0003880401007387 */ /* 0x000fe80000100a00 */
[----:B------:R0:W-:Y:S01]  /*37340*/  STL.64 [R1+0x380], R6 ;  /* 0x0003800601007387 */ /* 0x0001e20000100a00 */
[----:B------:R-:W-:Y:S02]  /*37350*/  IMAD R119, R119, 0xb8, RZ ;  /* 0x000000b877777824 */ /* 0x000fe400078e02ff */
[----:B------:R-:W-:Y:S01]  /*37360*/  IMAD R109, R109, 0xbc, RZ ;  /* 0x000000bc6d6d7824 */ /* 0x000fe200078e02ff */
[----:B------:R-:W4:Y:S08]  /*37370*/  LDC R150, c[0x0][0x278] ;  /* 0x00009e00ff967b82 */ /* 0x000f300000000800 */
[----:B0-----:R-:W0:Y:S08]  /*37380*/  LDC R6, c[0x0][0x278] ;  /* 0x00009e00ff067b82 */ /* 0x001e300000000800 */
[----:B------:R-:W1:Y:S01]  /*37390*/  LDC R4, c[0x0][0x278] ;  /* 0x00009e00ff047b82 */ /* 0x000e620000000800 */
[----:B------:R-:W-:-:S02]  /*373a0*/  IMAD R113, R113, 0xba, RZ ;  /* 0x000000ba71717824 */ /* 0x000fc400078e02ff */
[----:B------:R-:W-:-:S05]  /*373b0*/  IMAD R105, R105, 0xbe, RZ ;  /* 0x000000be69697824 */ /* 0x000fca00078e02ff */
[----:B------:R-:W4:Y:S01]  /*373c0*/  LDC R47, c[0x0][0x278] ;  /* 0x00009e00ff2f7b82 */ /* 0x000f220000000800 */
[----:B0-----:R-:W-:-:S07]  /*373d0*/  IMAD R7, R6, 0x36, RZ ;  /* 0x0000003606077824 */ /* 0x001fce00078e02ff */
[----:B------:R-:W0:Y:S08]  /*373e0*/  LDC R39, c[0x0][0x278] ;  /* 0x00009e00ff277b82 */ /* 0x000e300000000800 */
[----:B------:R-:W2:Y:S01]  /*373f0*/  LDC R6, c[0x0][0x278] ;  /* 0x00009e00ff067b82 */ /* 0x000ea20000000800 */
[----:B-1----:R-:W-:Y:S01]  /*37400*/  IMAD R5, R4, 0x19, RZ ;  /* 0x0000001904057824 */ /* 0x002fe200078e02ff */
[----:B------:R-:W-:-:S06]  /*37410*/  IADD3 R236, P5, R250, R2, RZ ;  /* 0x00000002faec7210 */ /* 0x000fcc0007fbe0ff */
[----:B------:R-:W1:Y:S01]  /*37420*/  LDC R4, c[0x0][0x278] ;  /* 0x00009e00ff047b82 */ /* 0x000e620000000800 */
[----:B------:R-:W-:-:S05]  /*37430*/  LEA.HI.X.SX32 R237, R5, R3, 0x1, P5 ;  /* 0x0000000305ed7211 */ /* 0x000fca00028f0eff */
[----:B------:R3:W-:Y:S01]  /*37440*/  STL.64 [R1+0x378], R236 ;  /* 0x000378ec01007387 */ /* 0x0007e20000100a00 */
[----:B------:R-:W-:Y:S01]  /*37450*/  IADD3 R18, P6, R251, R2, RZ ;  /* 0x00000002fb127210 */ /* 0x000fe20007fde0ff */
[----:B------:R-:W4:Y:S01]  /*37460*/  LDC R5, c[0x0][0x278] ;  /* 0x00009e00ff057b82 */ /* 0x000f220000000800 */
[----:B--2---:R-:W-:-:S07]  /*37470*/  IMAD R6, R6, 0x1b, RZ ;  /* 0x0000001b06067824 */ /* 0x004fce00078e02ff */
[----:B------:R-:W2:Y:S01]  /*37480*/  LDC R31, c[0x0][0x278] ;  /* 0x00009e00ff1f7b82 */ /* 0x000ea20000000800 */
[----:B---3--:R-:W-:-:S04]  /*37490*/  IADD3 R236, P5, R7, R2, RZ ;  /* 0x0000000207ec7210 */ /* 0x008fc80007fbe0ff */
[----:B------:R-:W-:-:S03]  /*374a0*/  LEA.HI.X.SX32 R237, R6, R3, 0x1, P5 ;  /* 0x0000000306ed7211 */ /* 0x000fc600028f0eff */
[----:B------:R-:W3:Y:S01]  /*374b0*/  LDC R6, c[0x0][0x278] ;  /* 0x00009e00ff067b82 */ /* 0x000ee20000000800 */
[----:B------:R-:W-:Y:S01]  /*374c0*/  LEA.HI.X.SX32 R19, R239, R3, 0x1, P6 ;  /* 0x00000003ef137211 */ /* 0x000fe200030f0eff */
[----:B-1----:R-:W-:-:S04]  /*374d0*/  IMAD R4, R4, 0x38, RZ ;  /* 0x0000003804047824 */ /* 0x002fc800078e02ff */
[----:B------:R1:W-:Y:S02]  /*374e0*/  STL.64 [R1+0x370], R18 ;  /* 0x0003701201007387 */ /* 0x0003e40000100a00 */
[----:B------:R-:W2:Y:S02]  /*374f0*/  LDC R35, c[0x0][0x278] ;  /* 0x00009e00ff237b82 */ /* 0x000ea40000000800 */
[----:B------:R-:W-:Y:S06]  /*37500*/  STL.64 [R1+0x368], R236 ;  /* 0x000368ec01007387 */ /* 0x000fec0000100a00 */
[----:B------:R-:W2:Y:S01]  /*37510*/  LDC R25, c[0x0][0x278] ;  /* 0x00009e00ff197b82 */ /* 0x000ea20000000800 */
[----:B-1----:R-:W-:-:S04]  /*37520*/  IADD3 R18, P6, R4, R2, RZ ;  /* 0x0000000204127210 */ /* 0x002fc80007fde0ff */
[----:B------:R-:W-:-:S03]  /*37530*/  LEA.HI.X.SX32 R19, R240, R3, 0x1, P6 ;  /* 0x00000003f0137211 */ /* 0x000fc600030f0eff */
[----:B------:R-:W1:Y:S02]  /*37540*/  LDC R23, c[0x0][0x278] ;  /* 0x00009e00ff177b82 */ /* 0x000e640000000800 */
[----:B------:R0:W-:Y:S06]  /*37550*/  STL.64 [R1+0x360], R18 ;  /* 0x0003601201007387 */ /* 0x0001ec0000100a00 */
[----:B------:R-:W1:Y:S01]  /*37560*/  LDC R29, c[0x0][0x278] ;  /* 0x00009e00ff1d7b82 */ /* 0x000e620000000800 */
[----:B0-----:R-:W-:-:S07]  /*37570*/  IMAD R18, R10, 0x3c, RZ ;  /* 0x0000003c0a127824 */ /* 0x001fce00078e02ff */
[----:B------:R-:W0:Y:S01]  /*37580*/  LDC R144, c[0x0][0x278] ;  /* 0x00009e00ff907b82 */ /* 0x000e220000000800 */
[----:B---3--:R-:W-:-:S07]  /*37590*/  IMAD R10, R6, 0x1d, RZ ;  /* 0x0000001d060a7824 */ /* 0x008fce00078e02ff */
[----:B------:R-:W3:Y:S01]  /*375a0*/  LDC R6, c[0x0][0x278] ;  /* 0x00009e00ff067b82 */ /* 0x000ee20000000800 */
[----:B----4-:R-:W-:-:S05]  /*375b0*/  IMAD R5, R5, 0x3a, RZ ;  /* 0x0000003a05057824 */ /* 0x010fca00078e02ff */
[----:B------:R-:W-:Y:S01]  /*375c0*/  IADD3 R236, P5, R5, R2, RZ ;  /* 0x0000000205ec7210 */ /* 0x000fe20007fbe0ff */
[----:B------:R-:W-:Y:S01]  /*375d0*/  IMAD R235, R14, 0xcd, RZ ;  /* 0x000000cd0eeb7824 */ /* 0x000fe200078e02ff */
[----:B------:R-:W4:Y:S02]  /*375e0*/  LDC R141, c[0x0][0x278] ;  /* 0x00009e00ff8d7b82 */ /* 0x000f240000000800 */
[----:B------:R-:W-:-:S06]  /*375f0*/  LEA.HI.X.SX32 R237, R10, R3, 0x1, P5 ;  /* 0x000000030aed7211 */ /* 0x000fcc00028f0eff */
[----:B------:R-:W2:Y:S01]  /*37600*/  LDC R14, c[0x0][0x278] ;  /* 0x00009e00ff0e7b82 */ /* 0x000ea20000000800 */
[----:B---3--:R-:W-:-:S07]  /*37610*/  IMAD R10, R6, 0x58, RZ ;  /* 0x00000058060a7824 */ /* 0x008fce00078e02ff */
[----:B------:R-:W3:Y:S08]  /*37620*/  LDC R142, c[0x0][0x278] ;  /* 0x00009e00ff8e7b82 */ /* 0x000ef00000000800 */
[----:B------:R-:W1:Y:S01]  /*37630*/  LDC R6, c[0x0][0x278] ;  /* 0x00009e00ff067b82 */ /* 0x000e620000000800 */
[----:B------:R-:W-:Y:S01]  /*37640*/  IADD3 R18, P6, R18, R2, RZ ;  /* 0x0000000212127210 */ /* 0x000fe20007fde0ff */
[----:B--2---:R-:W-:-:S06]  /*37650*/  IMAD R227, R14, 0x3e, RZ ;  /* 0x0000003e0ee37824 */ /* 0x004fcc00078e02ff */
[----:B------:R-:W2:Y:S01]  /*37660*/  LDC R140, c[0x0][0x278] ;  /* 0x00009e00ff8c7b82 */ /* 0x000ea20000000800 */
[----:B------:R-:W-:-:S07]  /*37670*/  LEA.HI.X.SX32 R19, R242, R3, 0x1, P6 ;  /* 0x00000003f2137211 */ /* 0x000fce00030f0eff */
[----:B------:R-:W0:Y:S01]  /*37680*/  LDC R14, c[0x0][0x278] ;  /* 0x00009e00ff0e7b82 */ /* 0x000e220000000800 */
[----:B-1----:R-:W-:-:S07]  /*37690*/  IMAD R225, R6, 0x5c, RZ ;  /* 0x0000005c06e17824 */ /* 0x002fce00078e02ff */
[----:B------:R-:W1:Y:S08]  /*376a0*/  LDC R136, c[0x0][0x278] ;  /* 0x00009e00ff887b82 */ /* 0x000e700000000800 */
[----:B------:R-:W4:Y:S01]  /*376b0*/  LDC R6, c[0x0][0x278] ;  /* 0x00009e00ff067b82 */ /* 0x000f220000000800 */
[----:B------:R3:W-:Y:S04]  /*376c0*/  STL.64 [R1+0x358], R236 ;  /* 0x000358ec01007387 */ /* 0x0007e80000100a00 */
[----:B------:R2:W-:Y:S03]  /*376d0*/  STL.64 [R1+0x350], R18 ;  /* 0x0003501201007387 */ /* 0x0005e60000100a00 */
[----:B------:R-:W1:Y:S01]  /*376e0*/  LDC R139, c[0x0][0x278] ;  /* 0x00009e00ff8b7b82 */ /* 0x000e620000000800 */
[----:B---3--:R-:W-:-:S07]  /*376f0*/  IADD3 R236, P5, R227, R2, RZ ;  /* 0x00000002e3ec7210 */ /* 0x008fce0007fbe0ff */
[----:B------:R-:W3:Y:S01]  /*37700*/  LDC R132, c[0x0][0x278] ;  /* 0x00009e00ff847b82 */ /* 0x000ee20000000800 */
[----:B--2---:R-:W-:-:S07]  /*37710*/  IADD3 R18, P6, R10, R2, RZ ;  /* 0x000000020a127210 */ /* 0x004fce0007fde0ff */
[----:B------:R-:W2:Y:S01]  /*37720*/  LDC R10, c[0x0][0x278] ;  /* 0x00009e00ff0a7b82 */ /* 0x000ea20000000800 */
[-C--:B------:R-:W-:Y:S01]  /*37730*/  LEA.HI.X.SX32 R237, R153, R3.reuse, 0x1, P5 ;  /* 0x0000000399ed7211 */ /* 0x080fe200028f0eff */
[----:B----4-:R-:W-:Y:S01]  /*37740*/  IMAD R221, R6, 0x5e, RZ ;  /* 0x0000005e06dd7824 */ /* 0x010fe200078e02ff */
[-C--:B------:R-:W-:Y:S01]  /*37750*/  LEA.HI.X.SX32 R19, R247, R3.reuse, 0x1, P6 ;  /* 0x00000003f7137211 */ /* 0x080fe200030f0eff */
[----:B0-----:R-:W-:Y:S01]  /*37760*/  IMAD R232, R14, 0xcf, RZ ;  /* 0x000000cf0ee87824 */ /* 0x001fe200078e02ff */
[----:B------:R-:W-:Y:S01]  /*37770*/  IADD3 R152, P5, R152, R2, RZ ;  /* 0x0000000298987210 */ /* 0x000fe20007fbe0ff */
[----:B------:R-:W-:Y:S02]  /*37780*/  STL.64 [R1+0x348], R236 ;  /* 0x000348ec01007387 */ /* 0x000fe40000100a00 */
[----:B------:R-:W0:Y:S02]  /*37790*/  LDC R6, c[0x0][0x278] ;  /* 0x00009e00ff067b82 */ /* 0x000e240000000800 */
[----:B------:R4:W-:Y:S06]  /*377a0*/  STL.64 [R1+0x2e0], R18 ;  /* 0x0002e01201007387 */ /* 0x0009ec0000100a00 */
[----:B------:R-:W1:Y:S01]  /*377b0*/  LDC R14, c[0x0][0x278] ;  /* 0x00009e00ff0e7b82 */ /* 0x000e620000000800 */
[----:B------:R-:W-:-:S02]  /*377c0*/  LEA.HI.X.SX32 R153, R154, R3, 0x1, P5 ;  /* 0x000000039a997211 */ /* 0x000fc400028f0eff */
[----:B----4-:R-:W-:-:S05]  /*377d0*/  IADD3 R18, P6, R225, R2, RZ ;  /* 0x00000002e1127210 */ /* 0x010fca0007fde0ff */
[----:B------:R-:W4:Y:S01]  /*377e0*/  LDC R247, c[0x0][0x278] ;  /* 0x00009e00fff77b82 */ /* 0x000f220000000800 */
[----:B------:R-:W-:Y:S01]  /*377f0*/  LEA.HI.X.SX32 R19, R248, R3, 0x1, P6 ;  /* 0x00000003f8137211 */ /* 0x000fe200030f0eff */
[----:B------:R-:W-:Y:S04]  /*37800*/  STL.64 [R1+0x2d8], R152 ;  /* 0x0002d89801007387 */ /* 0x000fe80000100a00 */
[----:B------:R2:W-:Y:S01]  /*37810*/  STL.64 [R1+0x2d0], R18 ;  /* 0x0002d01201007387 */ /* 0x0005e20000100a00 */
[----:B0-----:R-:W-:Y:S01]  /*37820*/  IMAD R239, R6, 0x64, RZ ;  /* 0x0000006406ef7824 */ /* 0x001fe200078e02ff */
[----:B------:R-:W0:Y:S01]  /*37830*/  LDC R138, c[0x0][0x278] ;  /* 0x00009e00ff8a7b82 */ /* 0x000e220000000800 */
[----:B-1----:R-:W-:-:S07]  /*37840*/  IMAD R223, R14, 0x62, RZ ;  /* 0x000000620edf7824 */ /* 0x002fce00078e02ff */
[----:B------:R-:W1:Y:S01]  /*37850*/  LDC R6, c[0x0][0x278] ;  /* 0x00009e00ff067b82 */ /* 0x000e620000000800 */
[----:B--2---:R-:W-:-:S07]  /*37860*/  IMAD R19, R10, 0xd1, RZ ;  /* 0x000000d10a137824 */ /* 0x004fce00078e02ff */
[----:B------:R-:W2:Y:S08]  /*37870*/  LDC R10, c[0x0][0x278] ;  /* 0x00009e00ff0a7b82 */ /* 0x000eb00000000800 */
[----:B------:R-:W3:Y:S01]  /*37880*/  LDC R14, c[0x0][0x278] ;  /* 0x00009e00ff0e7b82 */ /* 0x000ee20000000800 */
[----:B------:R-:W-:Y:S01]  /*37890*/  IMAD R237, R155, 0x60, RZ ;  /* 0x000000609bed7824 */ /* 0x000fe200078e02ff */
[----:B------:R-:W-:-:S04]  /*378a0*/  IADD3 R152, P5, R221, R2, RZ ;  /* 0x00000002dd987210 */ /* 0x000fc80007fbe0ff */
[----:B------:R-:W-:Y:S02]  /*378b0*/  IADD3 R154, P6, R237, R2, RZ ;  /* 0x00000002ed9a7210 */ /* 0x000fe40007fde0ff */
[----:B------:R-:W-:Y:S01]  /*378c0*/  LEA.HI.X.SX32 R153, R148, R3, 0x1, P5 ;  /* 0x0000000394997211 */ /* 0x000fe200028f0eff */
[----:B------:R-:W0:Y:S01]  /*378d0*/  LDC R135, c[0x0][0x278] ;  /* 0x00009e00ff877b82 */ /* 0x000e220000000800 */
[----:B--2---:R-:W-:-:S07]  /*378e0*/  IMAD R240, R10, 0x68, RZ ;  /* 0x000000680af07824 */ /* 0x004fce00078e02ff */
[----:B------:R-:W2:Y:S01]  /*378f0*/  LDC R134, c[0x0][0x278] ;  /* 0x00009e00ff867b82 */ /* 0x000ea20000000800 */
[----:B------:R-:W-:-:S07]  /*37900*/  LEA.HI.X.SX32 R155, R249, R3, 0x1, P6 ;  /* 0x00000003f99b7211 */ /* 0x000fce00030f0eff */
[----:B------:R-:W4:Y:S01]  /*37910*/  LDC R10, c[0x0][0x278] ;  /* 0x00009e00ff0a7b82 */ /* 0x000f220000000800 */
[----:B------:R-:W-:Y:S01]  /*37920*/  IADD3 R148, P5, R223, R2, RZ ;  /* 0x00000002df947210 */ /* 0x000fe20007fbe0ff */
[----:B-1----:R-:W-:Y:S01]  /*37930*/  IMAD R6, R6, 0x31, RZ ;  /* 0x0000003106067824 */ /* 0x002fe200078e02ff */
[----:B------:R1:W-:Y:S01]  /*37940*/  STL.64 [R1+0x2c8], R152 ;  /* 0x0002c89801007387 */ /* 0x0003e20000100a00 */
[----:B---3--:R-:W-:Y:S01]  /*37950*/  IMAD R242, R14, 0x66, RZ ;  /* 0x000000660ef27824 */ /* 0x008fe200078e02ff */
[----:B------:R-:W-:Y:S01]  /*37960*/  MOV R248, R148 ;  /* 0x0000009400f87202 */ /* 0x000fe20000000f00 */
[----:B------:R-:W-:Y:S02]  /*37970*/  IMAD.MOV.U32 R249, RZ, RZ, R149 ;  /* 0x000000fffff97224 */ /* 0x000fe400078e0095 */
[----:B------:R-:W3:Y:S01]  /*37980*/  LDC R14, c[0x0][0x278] ;  /* 0x00009e00ff0e7b82 */ /* 0x000ee20000000800 */
[----:B------:R-:W-:Y:S01]  /*37990*/  LEA.HI.X.SX32 R249, R6, R3, 0x1, P5 ;  /* 0x0000000306f97211 */ /* 0x000fe200028f0eff */
[----:B-1----:R-:W2:Y:S06]  /*379a0*/  LDL.LU.64 R152, [R1+0x1048] ;  /* 0x0010480001987983 */ /* 0x002eac0000300a00 */
[----:B------:R-:W1:Y:S01]  /*379b0*/  LDC R6, c[0x0][0x278] ;  /* 0x00009e00ff067b82 */ /* 0x000e620000000800 */
[----:B------:R0:W-:Y:S07]  /*379c0*/  STL.64 [R1+0x2c0], R154 ;  /* 0x0002c09a01007387 */ /* 0x0001ee0000100a00 */
[----:B------:R-:W2:Y:S01]  /*379d0*/  LDC R128, c[0x0][0x278] ;  /* 0x00009e00ff807b82 */ /* 0x000ea20000000800 */
[----:B0-----:R-:W2:Y:S07]  /*379e0*/  LDL.LU.64 R154, [R1+0x1040] ;  /* 0x00104000019a7983 */ /* 0x001eae0000300a00 */
[----:B------:R-:W0:Y:S01]  /*379f0*/  LDC R129, c[0x0][0x278] ;  /* 0x00009e00ff817b82 */ /* 0x000e220000000800 */
[----:B------:R3:W-:Y:S01]  /*37a00*/  STL [R1+0x2b8], R148 ;  /* 0x0002b89401007387 */ /* 0x0007e20000100800 */
[----:B----4-:R-:W-:-:S06]  /*37a10*/  IMAD R236, R10, 0x6c, RZ ;  /* 0x0000006c0aec7824 */ /* 0x010fcc00078e02ff */
[----:B------:R-:W4:Y:S01]  /*37a20*/  LDC R130, c[0x0][0x278] ;  /* 0x00009e00ff827b82 */ /* 0x000f220000000800 */
[----:B---3--:R-:W-:Y:S01]  /*37a30*/  IADD3 R148, P6, R239, R2, RZ ;  /* 0x00000002ef947210 */ /* 0x008fe20007fde0ff */
[----:B------:R-:W-:Y:S06]  /*37a40*/  STL [R1+0x2bc], R249 ;  /* 0x0002bcf901007387 */ /* 0x000fec0000100800 */
[----:B------:R-:W3:Y:S01]  /*37a50*/  LDC R10, c[0x0][0x278] ;  /* 0x00009e00ff0a7b82 */ /* 0x000ee20000000800 */
[----:B------:R-:W-:-:S05]  /*37a60*/  LEA.HI.X.SX32 R149, R250, R3, 0x1, P6 ;  /* 0x00000003fa957211 */ /* 0x000fca00030f0eff */
[----:B------:R0:W-:Y:S01]  /*37a70*/  STL.64 [R1+0x2b0], R148 ;  /* 0x0002b09401007387 */ /* 0x0001e20000100a00 */
[----:B------:R-:W-:Y:S01]  /*37a80*/  IMAD R18, R14, 0x6a, RZ ;  /* 0x0000006a0e127824 */ /* 0x000fe200078e02ff */
[----:B------:R-:W4:Y:S01]  /*37a90*/  LDC R125, c[0x0][0x278] ;  /* 0x00009e00ff7d7b82 */ /* 0x000f220000000800 */
[----:B-1----:R-:W-:Y:S01]  /*37aa0*/  IMAD R6, R6, 0x33, RZ ;  /* 0x0000003306067824 */ /* 0x002fe200078e02ff */
[----:B------:R-:W-:-:S06]  /*37ab0*/  IADD3 R248, P5, R242, R2, RZ ;  /* 0x00000002f2f87210 */ /* 0x000fcc0007fbe0ff */
[----:B------:R-:W1:Y:S01]  /*37ac0*/  LDC R14, c[0x0][0x278] ;  /* 0x00009e00ff0e7b82 */ /* 0x000e620000000800 */
[----:B0-----:R-:W-:-:S04]  /*37ad0*/  IADD3 R148, P6, R240, R2, RZ ;  /* 0x00000002f0947210 */ /* 0x001fc80007fde0ff */
[-C--:B------:R-:W-:Y:S02]  /*37ae0*/  LEA.HI.X.SX32 R149, R251, R3.reuse, 0x1, P6 ;  /* 0x00000003fb957211 */ /* 0x080fe400030f0eff */
[----:B------:R-:W-:Y:S01]  /*37af0*/  IADD3 R250, P6, R236, R2, RZ ;  /* 0x00000002ecfa7210 */ /* 0x000fe20007fde0ff */
[----:B------:R-:W0:Y:S03]  /*37b00*/  LDC R124, c[0x0][0x278] ;  /* 0x00009e00ff7c7b82 */ /* 0x000e260000000800 */
[----:B------:R-:W-:-:S05]  /*37b10*/  LEA.HI.X.SX32 R251, R7, R3, 0x1, P6 ;  /* 0x0000000307fb7211 */ /* 0x000fca00030f0eff */
[----:B------:R-:W4:Y:S01]  /*37b20*/  LDC R7, c[0x0][0x278] ;  /* 0x00009e00ff077b82 */ /* 0x000f220000000800 */
[----:B------:R-:W-:Y:S01]  /*37b30*/  LEA.HI.X.SX32 R249, R6, R3, 0x1, P5 ;  /* 0x0000000306f97211 */ /* 0x000fe200028f0eff */
[----:B---3--:R-:W-:-:S04]  /*37b40*/  IMAD R10, R10, 0x35, RZ ;  /* 0x000000350a0a7824 */ /* 0x008fc800078e02ff */
[----:B------:R3:W-:Y:S02]  /*37b50*/  STL.64 [R1+0x2a8], R248 ;  /* 0x0002a8f801007387 */ /* 0x0007e40000100a00 */
[----:B------:R-:W0:Y:S02]  /*37b60*/  LDC R6, c[0x0][0x278] ;  /* 0x00009e00ff067b82 */ /* 0x000e240000000800 */
[----:B------:R1:W-:Y:S06]  /*37b70*/  STL.64 [R1+0x2a0], R148 ;  /* 0x0002a09401007387 */ /* 0x0003ec0000100a00 */
[----:B------:R-:W2:Y:S01]  /*37b80*/  LDC R126, c[0x0][0x278] ;  /* 0x00009e00ff7e7b82 */ /* 0x000ea20000000800 */
[----:B---3--:R-:W-:-:S04]  /*37b90*/  IADD3 R248, P5, R18, R2, RZ ;  /* 0x0000000212f87210 */ /* 0x008fc80007fbe0ff */
[----:B------:R-:W-:Y:S01]  /*37ba0*/  LEA.HI.X.SX32 R249, R10, R3, 0x1, P5 ;  /* 0x000000030af97211 */ /* 0x000fe200028f0eff */
[----:B-1----:R-:W3:Y:S01]  /*37bb0*/  LDL.LU.64 R148, [R1+0x1038] ;  /* 0x0010380001947983 */ /* 0x002ee20000300a00 */
[----:B----4-:R-:W-:Y:S01]  /*37bc0*/  IMAD R7, R7, 0x37, RZ ;  /* 0x0000003707077824 */ /* 0x010fe200078e02ff */
[----:B------:R-:W1:Y:S01]  /*37bd0*/  LDC R10, c[0x0][0x278] ;  /* 0x00009e00ff0a7b82 */ /* 0x000e620000000800 */
[----:B------:R-:W-:Y:S01]  /*37be0*/  IMAD R231, R14, 0xd3, RZ ;  /* 0x000000d30ee77824 */ /* 0x000fe200078e02ff */
[----:B------:R4:W-:Y:S06]  /*37bf0*/  STL.64 [R1+0x298], R248 ;  /* 0x000298f801007387 */ /* 0x0009ec0000100a00 */
[----:B------:R-:W1:Y:S01]  /*37c00*/  LDC R14, c[0x0][0x278] ;  /* 0x00009e00ff0e7b82 */ /* 0x000e620000000800 */
[----:B----4-:R-:W-:-:S07]  /*37c10*/  IADD3 R248, P5, R151, R2, RZ ;  /* 0x0000000297f87210 */ /* 0x010fce0007fbe0ff */
[----:B------:R-:W4:Y:S01]  /*37c20*/  LDC R121, c[0x0][0x278] ;  /* 0x00009e00ff797b82 */ /* 0x000f220000000800 */
[----:B------:R-:W-:-:S07]  /*37c30*/  LEA.HI.X.SX32 R249, R7, R3, 0x1, P5 ;  /* 0x0000000307f97211 */ /* 0x000fce00028f0eff */
[----:B------:R-:W4:Y:S01]  /*37c40*/  LDC R7, c[0x0][0x278] ;  /* 0x00009e00ff077b82 */ /* 0x000f220000000800 */
[----:B0-----:R-:W-:Y:S01]  /*37c50*/  IMAD R6, R6, 0x70, RZ ;  /* 0x0000007006067824 */ /* 0x001fe200078e02ff */
[----:B------:R0:W-:Y:S01]  /*37c60*/  STL.64 [R1+0x290], R250 ;  /* 0x000290fa01007387 */ /* 0x0001e20000100a00 */
[----:B-1----:R-:W-:Y:S02]  /*37c70*/  IMAD R10, R10, 0x74, RZ ;  /* 0x000000740a0a7824 */ /* 0x002fe400078e02ff */
[----:B------:R-:W-:-:S03]  /*37c80*/  IMAD R14, R14, 0x72, RZ ;  /* 0x000000720e0e7824 */ /* 0x000fc600078e02ff */
[----:B------:R-:W1:Y:S01]  /*37c90*/  LDC R120, c[0x0][0x278] ;  /* 0x00009e00ff787b82 */ /* 0x000e620000000800 */
[----:B0-----:R-:W-:-:S07]  /*37ca0*/  IADD3 R250, P6, R6, R2, RZ ;  /* 0x0000000206fa7210 */ /* 0x001fce0007fde0ff */
[----:B------:R-:W0:Y:S01]  /*37cb0*/  LDC R122, c[0x0][0x278] ;  /* 0x00009e00ff7a7b82 */ /* 0x000e220000000800 */
[----:B------:R-:W-:Y:S01]  /*37cc0*/  LEA.HI.X.SX32 R251, R4, R3, 0x1, P6 ;  /* 0x0000000304fb7211 */ /* 0x000fe200030f0eff */
[----:B------:R4:W-:Y:S04]  /*37cd0*/  STL.64 [R1+0x288], R248 ;  /* 0x000288f801007387 */ /* 0x0009e80000100a00 */
[----:B------:R4:W-:Y:S02]  /*37ce0*/  STL.64 [R1+0x280], R250 ;  /* 0x000280fa01007387 */ /* 0x0009e40000100a00 */
[----:B----4-:R-:W-:Y:S01]  /*37cf0*/  IMAD R7, R7, 0x39, RZ ;  /* 0x0000003907077824 */ /* 0x010fe200078e02ff */
[----:B------:R-:W4:Y:S01]  /*37d00*/  LDC R4, c[0x0][0x278] ;  /* 0x00009e00ff047b82 */ /* 0x000f220000000800 */
[----:B------:R-:W-:-:S07]  /*37d10*/  IADD3 R248, P5, R14, R2, RZ ;  /* 0x000000020ef87210 */ /* 0x000fce0007fbe0ff */
[----:B------:R-:W0:Y:S01]  /*37d20*/  LDC R117, c[0x0][0x278] ;  /* 0x00009e00ff757b82 */ /* 0x000e220000000800 */
[----:B------:R-:W-:Y:S02]  /*37d30*/  IADD3 R250, P6, R10, R2, RZ ;  /* 0x000000020afa7210 */ /* 0x000fe40007fde0ff */
[-C--:B------:R-:W-:Y:S02]  /*37d40*/  LEA.HI.X.SX32 R249, R7, R3.reuse, 0x1, P5 ;  /* 0x0000000307f97211 */ /* 0x080fe400028f0eff */
[----:B------:R-:W-:-:S03]  /*37d50*/  LEA.HI.X.SX32 R251, R5, R3, 0x1, P6 ;  /* 0x0000000305fb7211 */ /* 0x000fc600030f0eff */
[----:B------:R-:W1:Y:S08]  /*37d60*/  LDC R7, c[0x0][0x278] ;  /* 0x00009e00ff077b82 */ /* 0x000e700000000800 */
[----:B------:R-:W0:Y:S01]  /*37d70*/  LDC R5, c[0x0][0x278] ;  /* 0x00009e00ff057b82 */ /* 0x000e220000000800 */
[----:B------:R1:W-:Y:S01]  /*37d80*/  STL.64 [R1+0x278], R248 ;  /* 0x000278f801007387 */ /* 0x0003e20000100a00 */
[----:B----4-:R-:W-:-:S02]  /*37d90*/  IMAD R4, R4, 0x78, RZ ;  /* 0x0000007804047824 */ /* 0x010fc400078e02ff */
[----:B------:R-:W-:Y:S01]  /*37da0*/  IMAD R247, R247, 0x3c, RZ ;  /* 0x0000003cf7f77824 */ /* 0x000fe200078e02ff */
[----:B------:R4:W-:Y:S03]  /*37db0*/  STL.64 [R1+0x270], R250 ;  /* 0x000270fa01007387 */ /* 0x0009e60000100a00 */
[----:B------:R-:W3:Y:S01]  /*37dc0*/  LDC R116, c[0x0][0x278] ;  /* 0x00009e00ff747b82 */ /* 0x000ee20000000800 */
[----:B-1----:R-:W-:Y:S01]  /*37dd0*/  IMAD R249, R7, 0x3b, RZ ;  /* 0x0000003b07f97824 */ /* 0x002fe200078e02ff */
[----:B----4-:R-:W-:-:S06]  /*37de0*/  IADD3 R250, P6, R4, R2, RZ ;  /* 0x0000000204fa7210 */ /* 0x010fcc0007fde0ff */
[----:B------:R-:W1:Y:S01]  /*37df0*/  LDC R118, c[0x0][0x278] ;  /* 0x00009e00ff767b82 */ /* 0x000e620000000800 */
[----:B0-----:R-:W-:-:S07]  /*37e00*/  IMAD R7, R5, 0x7c, RZ ;  /* 0x0000007c05077824 */ /* 0x001fce00078e02ff */
[----:B------:R-:W0:Y:S01]  /*37e10*/  LDC R5, c[0x0][0x278] ;  /* 0x00009e00ff057b82 */ /* 0x000e220000000800 */
[----:B------:R-:W-:Y:S02]  /*37e20*/  LEA.HI.X.SX32 R251, R247, R3, 0x1, P6 ;  /* 0x00000003f7fb7211 */ /* 0x000fe400030f0eff */
[----:B------:R-:W-:-:S05]  /*37e30*/  IADD3 R248, P5, R145, R2, RZ ;  /* 0x0000000291f87210 */ /* 0x000fca0007fbe0ff */
[----:B------:R-:W4:Y:S01]  /*37e40*/  LDC R247, c[0x0][0x278] ;  /* 0x00009e00fff77b82 */ /* 0x000f220000000800 */
[----:B------:R-:W-:-:S05]  /*37e50*/  LEA.HI.X.SX32 R249, R249, R3, 0x1, P5 ;  /* 0x00000003f9f97211 */ /* 0x000fca00028f0eff */
[----:B------:R2:W-:Y:S02]  /*37e60*/  STL.64 [R1+0x268], R248 ;  /* 0x000268f801007387 */ /* 0x0005e40000100a00 */
[----:B------:R-:W1:Y:S02]  /*37e70*/  LDC R115, c[0x0][0x278] ;  /* 0x00009e00ff737b82 */ /* 0x000e640000000800 */
[----:B------:R2:W-:Y:S01]  /*37e80*/  STL.64 [R1+0x260], R250 ;  /* 0x000260fa01007387 */ /* 0x0005e20000100a00 */
[----:B0-----:R-:W-:-:S05]  /*37e90*/  IMAD R5, R5, 0x3d, RZ ;  /* 0x0000003d05057824 */ /* 0x001fca00078e02ff */
[----:B------:R-:W0:Y:S01]  /*37ea0*/  LDC R114, c[0x0][0x278] ;  /* 0x00009e00ff727b82 */ /* 0x000e220000000800 */
[-C--:B--2---:R-:W-:Y:S02]  /*37eb0*/  IADD3 R248, P5, R143, R2.reuse, RZ ;  /* 0x000000028ff87210 */ /* 0x084fe40007fbe0ff */
[-C--:B------:R-:W-:Y:S02]  /*37ec0*/  IADD3 R250, P6, R7, R2.reuse, RZ ;  /* 0x0000000207fa7210 */ /* 0x080fe40007fde0ff */
[-C--:B------:R-:W-:Y:S01]  /*37ed0*/  LEA.HI.X.SX32 R249, R5, R3.reuse, 0x1, P5 ;  /* 0x0000000305f97211 */ /* 0x080fe200028f0eff */
[----:B----4-:R-:W-:Y:S01]  /*37ee0*/  IMAD R247, R247, 0x3f, RZ ;  /* 0x0000003ff7f77824 */ /* 0x010fe200078e02ff */
[----:B------:R-:W-:Y:S01]  /*37ef0*/  LEA.HI.X.SX32 R251, R227, R3, 0x1, P6 ;  /* 0x00000003e3fb7211 */ /* 0x000fe200030f0eff */
[----:B------:R-:W2:Y:S02]  /*37f00*/  LDC R5, c[0x0][0x278] ;  /* 0x00009e00ff057b82 */ /* 0x000ea40000000800 */
[----:B------:R4:W-:Y:S06]  /*37f10*/  STL.64 [R1+0x258], R248 ;  /* 0x000258f801007387 */ /* 0x0009ec0000100a00 */
[----:B------:R-:W1:Y:S01]  /*37f20*/  LDC R227, c[0x0][0x278] ;  /* 0x00009e00ffe37b82 */ /* 0x000e620000000800 */
[----:B----4-:R-:W-:-:S07]  /*37f30*/  IADD3 R248, P5, R137, R2, RZ ;  /* 0x0000000289f87210 */ /* 0x010fce0007fbe0ff */
[----:B------:R-:W4:Y:S01]  /*37f40*/  LDC R112, c[0x0][0x278] ;  /* 0x00009e00ff707b82 */ /* 0x000f220000000800 */
[----:B------:R-:W-:Y:S01]  /*37f50*/  LEA.HI.X.SX32 R249, R247, R3, 0x1, P5 ;  /* 0x00000003f7f97211 */ /* 0x000fe200028f0eff */
[----:B------:R-:W-:Y:S06]  /*37f60*/  STL.64 [R1+0x250], R250 ;  /* 0x000250fa01007387 */ /* 0x000fec0000100a00 */
[----:B------:R-:W0:Y:S01]  /*37f70*/  LDC R247, c[0x0][0x278] ;  /* 0x00009e00fff77b82 */ /* 0x000e220000000800 */
[----:B------:R2:W-:Y:S07]  /*37f80*/  STL.64 [R1+0x248], R248 ;  /* 0x000248f801007387 */ /* 0x0005ee0000100a00 */
[----:B------:R-:W4:Y:S08]  /*37f90*/  LDC R111, c[0x0][0x278] ;  /* 0x00009e00ff6f7b82 */ /* 0x000f300000000800 */
[----:B--2---:R-:W2:Y:S01]  /*37fa0*/  LDC R249, c[0x0][0x278] ;  /* 0x00009e00fff97b82 */ /* 0x004ea20000000800 */
[----:B-1----:R-:W-:Y:S01]  /*37fb0*/  IMAD R227, R227, 0x57, RZ ;  /* 0x00000057e3e37824 */ /* 0x002fe200078e02ff */
[----:B------:R-:W-:Y:S01]  /*37fc0*/  IADD3 R250, P6, R133, R2, RZ ;  /* 0x0000000285fa7210 */ /* 0x000fe20007fde0ff */
[----:B------:R-:W-:-:S03]  /*37fd0*/  IMAD R5, R5, 0xb0, RZ ;  /* 0x000000b005057824 */ /* 0x000fc600078e02ff */
[----:B------:R-:W-:Y:S01]  /*37fe0*/  LEA.HI.X.SX32 R251, R227, R3, 0x1, P6 ;  /* 0x00000003e3fb7211 */ /* 0x000fe200030f0eff */
[----:B0-----:R-:W-:Y:S01]  /*37ff0*/  IMAD R247, R247, 0x58, RZ ;  /* 0x00000058f7f77824 */ /* 0x001fe200078e02ff */
[----:B------:R-:W-:Y:S01]  /*38000*/  IADD3 R248, P5, R5, R2, RZ ;  /* 0x0000000205f87210 */ /* 0x000fe20007fbe0ff */
[----:B------:R-:W-:Y:S02]  /*38010*/  IMAD R147, R147, 0x5f, RZ ;  /* 0x0000005f93937824 */ /* 0x000fe400078e02ff */
[----:B------:R2:W-:Y:S01]  /*38020*/  STL.64 [R1+0x188], R250 ;  /* 0x000188fa01007387 */ /* 0x0005e20000100a00 */
[----:B------:R-:W-:Y:S01]  /*38030*/  IMAD R95, R95, 0xc2, RZ ;  /* 0x000000c25f5f7824 */ /* 0x000fe200078e02ff */
[----:B------:R-:W0:Y:S01]  /*38040*/  LDC R110, c[0x0][0x278] ;  /* 0x00009e00ff6e7b82 */ /* 0x000e220000000800 */
[----:B------:R-:W-:Y:S02]  /*38050*/  IMAD R101, R101, 0xc0, RZ ;  /* 0x000000c065657824 */ /* 0x000fe400078e02ff */
[----:B------:R-:W-:-:S02]  /*38060*/  IMAD R91, R91, 0xc6, RZ ;  /* 0x000000c65b5b7824 */ /* 0x000fc400078e02ff */
[----:B------:R-:W-:Y:S02]  /*38070*/  IMAD R85, R85, 0xc8, RZ ;  /* 0x000000c855557824 */ /* 0x000fe400078e02ff */
[----:B------:R-:W-:Y:S01]  /*38080*/  IMAD R81, R81, 0xcc, RZ ;  /* 0x000000cc51517824 */ /* 0x000fe200078e02ff */
[----:B------:R-:W1:Y:S01]  /*38090*/  LDC R108, c[0x0][0x278] ;  /* 0x00009e00ff6c7b82 */ /* 0x000e620000000800 */
[----:B--2---:R-:W-:Y:S01]  /*380a0*/  IMAD R251, R249, 0x59, RZ ;  /* 0x00000059f9fb7824 */ /* 0x004fe200078e02ff */
[----:B------:R-:W-:-:S06]  /*380b0*/  LEA.HI.X.SX32 R249, R247, R3, 0x1, P5 ;  /* 0x00000003f7f97211 */ /* 0x000fcc00028f0eff */
[----:B------:R-:W2:Y:S01]  /*380c0*/  LDC R247, c[0x0][0x278] ;  /* 0x00009e00fff77b82 */ /* 0x000ea20000000800 */
[----:B------:R3:W-:Y:S01]  /*380d0*/  STL.64 [R1+0x180], R248 ;  /* 0x000180f801007387 */ /* 0x0007e20000100a00 */
[----:B------:R-:W-:Y:S02]  /*380e0*/  IMAD R77, R77, 0xce, RZ ;  /* 0x000000ce4d4d7824 */ /* 0x000fe400078e02ff */
[----:B------:R-:W-:Y:S02]  /*380f0*/  IMAD R73, R73, 0xd0, RZ ;  /* 0x000000d049497824 */ /* 0x000fe400078e02ff */
[----:B------:R-:W-:Y:S02]  /*38100*/  IMAD R67, R67, 0xd4, RZ ;  /* 0x000000d443437824 */ /* 0x000fe400078e02ff */
[----:B------:R-:W-:Y:S01]  /*38110*/  IMAD R63, R63, 0xd6, RZ ;  /* 0x000000d63f3f7824 */ /* 0x000fe200078e02ff */
[----:B------:R-:W1:Y:S08]  /*38120*/  LDC R107, c[0x0][0x278] ;  /* 0x00009e00ff6b7b82 */ /* 0x000e700000000800 */
[----:B---3--:R-:W3:Y:S01]  /*38130*/  LDC R249, c[0x0][0x278] ;  /* 0x00009e00fff97b82 */ /* 0x008ee20000000800 */
[----:B------:R-:W-:-:S04]  /*38140*/  IADD3 R250, P6, R131, R2, RZ ;  /* 0x0000000283fa7210 */ /* 0x000fc80007fde0ff */
[----:B------:R-:W-:Y:S01]  /*38150*/  LEA.HI.X.SX32 R251, R251, R3, 0x1, P6 ;  /* 0x00000003fbfb7211 */ /* 0x000fe200030f0eff */
[----:B--2---:R-:W-:Y:S01]  /*38160*/  IMAD R247, R247, 0x5a, RZ ;  /* 0x0000005af7f77824 */ /* 0x004fe200078e02ff */
[----:B------:R-:W-:Y:S01]  /*38170*/  IADD3 R248, P5, R127, R2, RZ ;  /* 0x000000027ff87210 */ /* 0x000fe20007fbe0ff */
[----:B------:R-:W-:Y:S02]  /*38180*/  IMAD R59, R59, 0xd8, RZ ;  /* 0x000000d83b3b7824 */ /* 0x000fe400078e02ff */
[----:B------:R3:W-:Y:S01]  /*38190*/  STL.64 [R1+0x178], R250 ;  /* 0x000178fa01007387 */ /* 0x0007e20000100a00 */
[----:B------:R-:W-:Y:S01]  /*381a0*/  IMAD R51, R51, 0xdc, RZ ;  /* 0x000000dc33337824 */ /* 0x000fe200078e02ff */
[----:B------:R-:W2:Y:S01]  /*381b0*/  LDC R106, c[0x0][0x278] ;  /* 0x00009e00ff6a7b82 */ /* 0x000ea20000000800 */
[----:B------:R-:W-:Y:S02]  /*381c0*/  IMAD R55, R55, 0xda, RZ ;  /* 0x000000da37377824 */ /* 0x000fe400078e02ff */
[----:B------:R-:W-:-:S02]  /*381d0*/  IMAD R43, R43, 0xe0, RZ ;  /* 0x000000e02b2b7824 */ /* 0x000fc400078e02ff */
[----:B------:R-:W-:Y:S02]  /*381e0*/  IMAD R47, R47, 0xde, RZ ;  /* 0x000000de2f2f7824 */ /* 0x000fe400078e02ff */
[----:B------:R-:W-:Y:S01]  /*381f0*/  IMAD R39, R39, 0xe2, RZ ;  /* 0x000000e227277824 */ /* 0x000fe200078e02ff */
[----:B------:R-:W2:Y:S01]  /*38200*/  LDC R104, c[0x0][0x278] ;  /* 0x00009e00ff687b82 */ /* 0x000ea20000000800 */
[----:B---3--:R-:W-:Y:S01]  /*38210*/  IMAD R251, R249, 0x5b, RZ ;  /* 0x0000005bf9fb7824 */ /* 0x008fe200078e02ff */
[----:B------:R-:W-:-:S06]  /*38220*/  LEA.HI.X.SX32 R249, R247, R3, 0x1, P5 ;  /* 0x00000003f7f97211 */ /* 0x000fcc00028f0eff */
[----:B------:R-:W3:Y:S01]  /*38230*/  LDC R247, c[0x0][0x278] ;  /* 0x00009e00fff77b82 */ /* 0x000ee20000000800 */
[-C--:B------:R-:W-:Y:S01]  /*38240*/  IADD3 R250, P6, R123, R2.reuse, RZ ;  /* 0x000000027bfa7210 */ /* 0x080fe20007fde0ff */
[----:B------:R4:W-:Y:S03]  /*38250*/  STL.64 [R1+0x170], R248 ;  /* 0x000170f801007387 */ /* 0x0009e60000100a00 */
[----:B------:R-:W-:Y:S01]  /*38260*/  LEA.HI.X.SX32 R251, R251, R3, 0x1, P6 ;  /* 0x00000003fbfb7211 */ /* 0x000fe200030f0eff */
[----:B------:R-:W-:Y:S02]  /*38270*/  IMAD R31, R31, 0xe6, RZ ;  /* 0x000000e61f1f7824 */ /* 0x000fe400078e02ff */
[----:B------:R-:W-:Y:S01]  /*38280*/  IMAD R35, R35, 0xe4, RZ ;  /* 0x000000e423237824 */ /* 0x000fe200078e02ff */
[----:B------:R-:W2:Y:S01]  /*38290*/  LDC R103, c[0x0][0x278] ;  /* 0x00009e00ff677b82 */ /* 0x000ea20000000800 */
[----:B----4-:R-:W-:Y:S01]  /*382a0*/  IADD3 R248, P5, R119, R2, RZ ;  /* 0x0000000277f87210 */ /* 0x010fe20007fbe0ff */
[----:B------:R-:W-:-:S02]  /*382b0*/  IMAD R25, R25, 0xea, RZ ;  /* 0x000000ea19197824 */ /* 0x000fc400078e02ff */
[----:B------:R-:W-:Y:S01]  /*382c0*/  IMAD R23, R23, 0xe8, RZ ;  /* 0x000000e817177824 */ /* 0x000fe200078e02ff */
[----:B------:R-:W-:Y:S01]  /*382d0*/  LEA.HI.X.SX32 R249, R225, R3, 0x1, P5 ;  /* 0x00000003e1f97211 */ /* 0x000fe200028f0eff */
[----:B------:R-:W-:Y:S01]  /*382e0*/  STL.64 [R1+0x168], R250 ;  /* 0x000168fa01007387 */ /* 0x000fe20000100a00 */
[----:B------:R-:W-:Y:S01]  /*382f0*/  IMAD R29, R29, 0xec, RZ ;  /* 0x000000ec1d1d7824 */ /* 0x000fe200078e02ff */
[----:B------:R-:W4:Y:S02]  /*38300*/  LDC R102, c[0x0][0x278] ;  /* 0x00009e00ff667b82 */ /* 0x000f240000000800 */
[----:B------:R0:W-:Y:S01]  /*38310*/  STL.64 [R1+0x160], R248 ;  /* 0x000160f801007387 */ /* 0x0001e20000100a00 */
[----:B---3--:R-:W-:Y:S02]  /*38320*/  IMAD R247, R247, 0x5d, RZ ;  /* 0x0000005df7f77824 */ /* 0x008fe400078e02ff */
[----:B------:R-:W-:Y:S02]  /*38330*/  IMAD R144, R144, 0xf0, RZ ;  /* 0x000000f090907824 */ /* 0x000fe400078e02ff */
[----:B------:R-:W-:Y:S01]  /*38340*/  IMAD R141, R141, 0x7b, RZ ;  /* 0x0000007b8d8d7824 */ /* 0x000fe200078e02ff */
[----:B------:R-:W3:Y:S01]  /*38350*/  LDC R100, c[0x0][0x278] ;  /* 0x00009e00ff647b82 */ /* 0x000ee20000000800 */
[----:B0-----:R-:W-:Y:S01]  /*38360*/  IADD3 R248, P5, R109, R2, RZ ;  /* 0x000000026df87210 */ /* 0x001fe20007fbe0ff */
[----:B------:R-:W-:-:S06]  /*38370*/  IMAD R136, R136, 0x15a, RZ ;  /* 0x0000015a88887824 */ /* 0x000fcc00078e02ff */
[----:B------:R-:W0:Y:S01]  /*38380*/  LDC R99, c[0x0][0x278] ;  /* 0x00009e00ff637b82 */ /* 0x000e220000000800 */
[----:B------:R-:W-:Y:S02]  /*38390*/  LEA.HI.X.SX32 R249, R221, R3, 0x1, P5 ;  /* 0x00000003ddf97211 */ /* 0x000fe400028f0eff */
[----:B------:R-:W-:-:S05]  /*383a0*/  IADD3 R250, P6, R113, R2, RZ ;  /* 0x0000000271fa7210 */ /* 0x000fca0007fde0ff */
[----:B------:R-:W1:Y:S01]  /*383b0*/  LDC R221, c[0x0][0x278] ;  /* 0x00009e00ffdd7b82 */ /* 0x000e620000000800 */
[----:B------:R-:W-:-:S05]  /*383c0*/  LEA.HI.X.SX32 R251, R247, R3, 0x1, P6 ;  /* 0x00000003f7fb7211 */ /* 0x000fca00030f0eff */
[----:B------:R2:W-:Y:S01]  /*383d0*/  STL.64 [R1+0x158], R250 ;  /* 0x000158fa01007387 */ /* 0x0005e20000100a00 */
[----:B------:R-:W-:Y:S01]  /*383e0*/  IMAD R139, R139, 0xad, RZ ;  /* 0x000000ad8b8b7824 */ /* 0x000fe200078e02ff */
[----:B------:R-:W0:Y:S02]  /*383f0*/  LDC R98, c[0x0][0x278] ;  /* 0x00009e00ff627b82 */ /* 0x000e240000000800 */
[----:B------:R-:W-:Y:S01]  /*38400*/  STL.64 [R1+0x150], R248 ;  /* 0x000150f801007387 */ /* 0x000fe20000100a00 */
[----:B------:R-:W-:Y:S02]  /*38410*/  IMAD R132, R132, 0x160, RZ ;  /* 0x0000016084847824 */ /* 0x000fe400078e02ff */
[----:B------:R-:W-:Y:S02]  /*38420*/  IMAD R138, R138, 0x15e, RZ ;  /* 0x0000015e8a8a7824 */ /* 0x000fe400078e02ff */
[----:B------:R-:W-:Y:S01]  /*38430*/  IMAD R135, R135, 0xaf, RZ ;  /* 0x000000af87877824 */ /* 0x000fe200078e02ff */
[----:B------:R-:W0:Y:S01]  /*38440*/  LDC R94, c[0x0][0x278] ;  /* 0x00009e00ff5e7b82 */ /* 0x000e220000000800 */
[----:B--2---:R-:W-:-:S04]  /*38450*/  IADD3 R250, P6, R105, R2, RZ ;  /* 0x0000000269fa7210 */ /* 0x004fc80007fde0ff */
[----:B------:R-:W-:Y:S01]  /*38460*/  LEA.HI.X.SX32 R251, R147, R3, 0x1, P6 ;  /* 0x0000000393fb7211 */ /* 0x000fe200030f0eff */
[----:B-1----:R-:W-:Y:S02]  /*38470*/  IMAD R221, R221, 0x61, RZ ;  /* 0x00000061dddd7824 */ /* 0x002fe400078e02ff */
[----:B------:R-:W1:Y:S02]  /*38480*/  LDC R97, c[0x0][0x278] ;  /* 0x00009e00ff617b82 */ /* 0x000e640000000800 */
[----:B------:R2:W-:Y:S01]  /*38490*/  STL.64 [R1+0x148], R250 ;  /* 0x000148fa01007387 */ /* 0x0005e20000100a00 */
[----:B------:R-:W-:Y:S02]  /*384a0*/  IMAD R134, R134, 0x162, RZ ;  /* 0x0000016286867824 */ /* 0x000fe400078e02ff */
[----:B------:R-:W-:Y:S02]  /*384b0*/  IMAD R128, R128, 0x164, RZ ;  /* 0x0000016480807824 */ /* 0x000fe400078e02ff */
[----:B------:R-:W-:Y:S01]  /*384c0*/  IMAD R130, R130, 0x168, RZ ;  /* 0x0000016882827824 */ /* 0x000fe200078e02ff */
[----:B------:R-:W1:Y:S01]  /*384d0*/  LDC R96, c[0x0][0x278] ;  /* 0x00009e00ff607b82 */ /* 0x000e620000000800 */
[----:B--2---:R-:W-:Y:S01]  /*384e0*/  IMAD R250, R146, 0xc4, RZ ;  /* 0x000000c492fa7824 */ /* 0x004fe200078e02ff */
[----:B------:R-:W-:Y:S01]  /*384f0*/  IADD3 R146, P6, R95, R2, RZ ;  /* 0x000000025f927210 */ /* 0x000fe20007fde0ff */
[----:B------:R-:W-:-:S05]  /*38500*/  IMAD R125, R125, 0xb3, RZ ;  /* 0x000000b37d7d7824 */ /* 0x000fca00078e02ff */
[----:B------:R-:W2:Y:S01]  /*38510*/  LDC R93, c[0x0][0x278] ;  /* 0x00009e00ff5d7b82 */ /* 0x000ea20000000800 */
[----:B------:R-:W-:-:S07]  /*38520*/  LEA.HI.X.SX32 R147, R221, R3, 0x1, P6 ;  /* 0x00000003dd937211 */ /* 0x000fce00030f0eff */
[----:B------:R-:W4:Y:S01]  /*38530*/  LDC R221, c[0x0][0x278] ;  /* 0x00009e00ffdd7b82 */ /* 0x000f220000000800 */
[----:B------:R-:W-:-:S04]  /*38540*/  IADD3 R248, P5, R101, R2, RZ ;  /* 0x0000000265f87210 */ /* 0x000fc80007fbe0ff */
[----:B------:R-:W-:-:S03]  /*38550*/  LEA.HI.X.SX32 R249, R237, R3, 0x1, P5 ;  /* 0x00000003edf97211 */ /* 0x000fc600028f0eff */
[----:B------:R-:W3:Y:S02]  /*38560*/  LDC R237, c[0x0][0x278] ;  /* 0x00009e00ffed7b82 */ /* 0x000ee40000000800 */
[----:B------:R0:W-:Y:S01]  /*38570*/  STL.64 [R1+0x140], R248 ;  /* 0x000140f801007387 */ /* 0x0001e20000100a00 */
[----:B------:R-:W-:Y:S02]  /*38580*/  IMAD R124, R124, 0x16a, RZ ;  /* 0x0000016a7c7c7824 */ /* 0x000fe400078e02ff */
[----:B------:R-:W-:Y:S02]  /*38590*/  IMAD R126, R126, 0x16c, RZ ;  /* 0x0000016c7e7e7824 */ /* 0x000fe400078e02ff */
[----:B------:R-:W-:Y:S01]  /*385a0*/  IMAD R121, R121, 0xb5, RZ ;  /* 0x000000b579797824 */ /* 0x000fe200078e02ff */
[----:B------:R-:W2:Y:S01]  /*385b0*/  LDC R92, c[0x0][0x278] ;  /* 0x00009e00ff5c7b82 */ /* 0x000ea20000000800 */
[----:B----4-:R-:W-:-:S07]  /*385c0*/  IMAD R247, R221, 0x63, RZ ;  /* 0x00000063ddf77824 */ /* 0x010fce00078e02ff */
[----:B------:R-:W4:Y:S08]  /*385d0*/  LDC R90, c[0x0][0x278] ;  /* 0x00009e00ff5a7b82 */ /* 0x000f300000000800 */
[----:B------:R-:W1:Y:S01]  /*385e0*/  LDC R221, c[0x0][0x278] ;  /* 0x00009e00ffdd7b82 */ /* 0x000e620000000800 */
[----:B0-----:R-:W-:Y:S01]  /*385f0*/  IADD3 R248, P5, R250, R2, RZ ;  /* 0x00000002faf87210 */ /* 0x001fe20007fbe0ff */
[----:B------:R0:W-:Y:S01]  /*38600*/  STL.64 [R1+0x138], R146 ;  /* 0x0001389201007387 */ /* 0x0001e20000100a00 */
[----:B---3--:R-:W-:-:S02]  /*38610*/  IMAD R237, R237, 0xca, RZ ;  /* 0x000000caeded7824 */ /* 0x008fc400078e02ff */
[-C--:B------:R-:W-:Y:S01]  /*38620*/  LEA.HI.X.SX32 R249, R223, R3.reuse, 0x1, P5 ;  /* 0x00000003dff97211 */ /* 0x080fe200028f0eff */
[----:B------:R-:W-:Y:S02]  /*38630*/  IMAD R120, R120, 0x16e, RZ ;  /* 0x0000016e78787824 */ /* 0x000fe400078e02ff */
[----:B------:R-:W-:Y:S01]  /*38640*/  IMAD R122, R122, 0x170, RZ ;  /* 0x000001707a7a7824 */ /* 0x000fe200078e02ff */
[----:B------:R-:W3:Y:S01]  /*38650*/  LDC R89, c[0x0][0x278] ;  /* 0x00009e00ff597b82 */ /* 0x000ee20000000800 */
[----:B0-----:R-:W-:Y:S01]  /*38660*/  IADD3 R146, P6, R91, R2, RZ ;  /* 0x000000025b927210 */ /* 0x001fe20007fde0ff */
[----:B------:R-:W-:Y:S02]  /*38670*/  IMAD R117, R117, 0xb7, RZ ;  /* 0x000000b775757824 */ /* 0x000fe400078e02ff */
[----:B------:R-:W-:Y:S01]  /*38680*/  IMAD R116, R116, 0x172, RZ ;  /* 0x0000017274747824 */ /* 0x000fe200078e02ff */
[----:B------:R-:W-:Y:S01]  /*38690*/  LEA.HI.X.SX32 R147, R247, R3, 0x1, P6 ;  /* 0x00000003f7937211 */ /* 0x000fe200030f0eff */
[----:B------:R-:W-:Y:S01]  /*386a0*/  STL.64 [R1+0x130], R248 ;  /* 0x000130f801007387 */ /* 0x000fe20000100a00 */
[----:B------:R-:W-:Y:S01]  /*386b0*/  IMAD R118, R118, 0x174, RZ ;  /* 0x0000017476767824 */ /* 0x000fe200078e02ff */
[----:B------:R-:W0:Y:S02]  /*386c0*/  LDC R88, c[0x0][0x278] ;  /* 0x00009e00ff587b82 */ /* 0x000e240000000800 */
[----:B------:R2:W-:Y:S01]  /*386d0*/  STL.64 [R1+0x128], R146 ;  /* 0x0001289201007387 */ /* 0x0005e20000100a00 */
[----:B-1----:R-:W-:-:S02]  /*386e0*/  IMAD R221, R221, 0x65, RZ ;  /* 0x00000065dddd7824 */ /* 0x002fc400078e02ff */
[----:B------:R-:W-:Y:S02]  /*386f0*/  IMAD R115, R115, 0xb9, RZ ;  /* 0x000000b973737824 */ /* 0x000fe400078e02ff */
[----:B------:R-:W-:Y:S01]  /*38700*/  IMAD R114, R114, 0x176, RZ ;  /* 0x0000017672727824 */ /* 0x000fe200078e02ff */
[----:B------:R-:W1:Y:S01]  /*38710*/  LDC R84, c[0x0][0x278] ;  /* 0x00009e00ff547b82 */ /* 0x000e620000000800 */
[----:B--2---:R-:W-:Y:S01]  /*38720*/  IADD3 R146, P6, R237, R2, RZ ;  /* 0x00000002ed927210 */ /* 0x004fe20007fde0ff */
[----:B------:R-:W-:-:S06]  /*38730*/  IMAD R112, R112, 0x178, RZ ;  /* 0x0000017870707824 */ /* 0x000fcc00078e02ff */
[----:B------:R-:W2:Y:S01]  /*38740*/  LDC R87, c[0x0][0x278] ;  /* 0x00009e00ff577b82 */ /* 0x000ea20000000800 */
[----:B------:R-:W-:-:S07]  /*38750*/  LEA.HI.X.SX32 R147, R221, R3, 0x1, P6 ;  /* 0x00000003dd937211 */ /* 0x000fce00030f0eff */
[----:B------:R-:W4:Y:S01]  /*38760*/  LDC R221, c[0x0][0x278] ;  /* 0x00009e00ffdd7b82 */ /* 0x000f220000000800 */
[----:B------:R-:W-:-:S04]  /*38770*/  IADD3 R248, P5, R85, R2, RZ ;  /* 0x0000000255f87210 */ /* 0x000fc80007fbe0ff */
[----:B------:R-:W-:-:S03]  /*38780*/  LEA.HI.X.SX32 R249, R239, R3, 0x1, P5 ;  /* 0x00000003eff97211 */ /* 0x000fc600028f0eff */
[----:B------:R-:W3:Y:S02]  /*38790*/  LDC R239, c[0x0][0x278] ;  /* 0x00009e00ffef7b82 */ /* 0x000ee40000000800 */
[----:B------:R0:W-:Y:S04]  /*387a0*/  STL.64 [R1+0x120], R248 ;  /* 0x000120f801007387 */ /* 0x0001e80000100a00 */
[----:B------:R1:W-:Y:S01]  /*387b0*/  STL.64 [R1+0x118], R146 ;  /* 0x0001189201007387 */ /* 0x0003e20000100a00 */
[----:B------:R-:W-:Y:S01]  /*387c0*/  IMAD R111, R111, 0xbb, RZ ;  /* 0x000000bb6f6f7824 */ /* 0x000fe200078e02ff */
[----:B------:R-:W2:Y:S01]  /*387d0*/  LDC R86, c[0x0][0x278] ;  /* 0x00009e00ff567b82 */ /* 0x000ea20000000800 */
[----:B0-----:R-:W-:Y:S01]  /*387e0*/  IADD3 R248, P5, R81, R2, RZ ;  /* 0x0000000251f87210 */ /* 0x001fe20007fbe0ff */
[----:B----4-:R-:W-:-:S06]  /*387f0*/  IMAD R221, R221, 0x67, RZ ;  /* 0x00000067dddd7824 */ /* 0x010fcc00078e02ff */
[----:B------:R-:W0:Y:S01]  /*38800*/  LDC R83, c[0x0][0x278] ;  /* 0x00009e00ff537b82 */ /* 0x000e220000000800 */
[----:B-1----:R-:W-:Y:S02]  /*38810*/  IADD3 R146, P6, R77, R2, RZ ;  /* 0x000000024d927210 */ /* 0x002fe40007fde0ff */
[-C--:B------:R-:W-:Y:S02]  /*38820*/  LEA.HI.X.SX32 R249, R242, R3.reuse, 0x1, P5 ;  /* 0x00000003f2f97211 */ /* 0x080fe400028f0eff */
[----:B------:R-:W-:-:S03]  /*38830*/  LEA.HI.X.SX32 R147, R221, R3, 0x1, P6 ;  /* 0x00000003dd937211 */ /* 0x000fc600030f0eff */
[----:B------:R-:W1:Y:S01]  /*38840*/  LDC R221, c[0x0][0x278] ;  /* 0x00009e00ffdd7b82 */ /* 0x000e620000000800 */
[----:B------:R4:W-:Y:S01]  /*38850*/  STL.64 [R1+0x110], R248 ;  /* 0x000110f801007387 */ /* 0x0009e20000100a00 */
[----:B------:R-:W-:Y:S02]  /*38860*/  IMAD R110, R110, 0x17a, RZ ;  /* 0x0000017a6e6e7824 */ /* 0x000fe400078e02ff */
[----:B------:R-:W-:Y:S02]  /*38870*/  IMAD R108, R108, 0x17c, RZ ;  /* 0x0000017c6c6c7824 */ /* 0x000fe400078e02ff */
[----:B------:R-:W-:Y:S02]  /*38880*/  IMAD R107, R107, 0xbd, RZ ;  /* 0x000000bd6b6b7824 */ /* 0x000fe400078e02ff */
[----:B------:R-:W-:Y:S01]  /*38890*/  IMAD R106, R106, 0x17e, RZ ;  /* 0x0000017e6a6a7824 */ /* 0x000fe200078e02ff */
[----:B------:R-:W0:Y:S01]  /*388a0*/  LDC R229, c[0x0][0x278] ;  /* 0x00009e00ffe57b82 */ /* 0x000e220000000800 */
[----:B----4-:R-:W-:-:S04]  /*388b0*/  IADD3 R248, P5, R73, R2, RZ ;  /* 0x0000000249f87210 */ /* 0x010fc80007fbe0ff */
[----:B------:R-:W-:Y:S01]  /*388c0*/  LEA.HI.X.SX32 R249, R240, R3, 0x1, P5 ;  /* 0x00000003f0f97211 */ /* 0x000fe200028f0eff */
[----:B------:R-:W-:Y:S02]  /*388d0*/  IMAD R104, R104, 0x180, RZ ;  /* 0x0000018068687824 */ /* 0x000fe400078e02ff */
[----:B------:R-:W4:Y:S01]  /*388e0*/  LDC R240, c[0x0][0x278] ;  /* 0x00009e00fff07b82 */ /* 0x000f220000000800 */
[----:B------:R2:W-:Y:S01]  /*388f0*/  STL.64 [R1+0x108], R146 ;  /* 0x0001089201007387 */ /* 0x0005e20000100a00 */
[----:B---3--:R-:W-:-:S03]  /*38900*/  IMAD R239, R239, 0xd2, RZ ;  /* 0x000000d2efef7824 */ /* 0x008fc600078e02ff */
[----:B------:R3:W-:Y:S01]  /*38910*/  STL.64 [R1+0x100], R248 ;  /* 0x000100f801007387 */ /* 0x0007e20000100a00 */
[----:B-1----:R-:W-:Y:S02]  /*38920*/  IMAD R242, R221, 0x69, RZ ;  /* 0x00000069ddf27824 */ /* 0x002fe400078e02ff */
[----:B------:R-:W-:Y:S01]  /*38930*/  IMAD R103, R103, 0xbf, RZ ;  /* 0x000000bf67677824 */ /* 0x000fe200078e02ff */
[----:B------:R-:W1:Y:S01]  /*38940*/  LDC R82, c[0x0][0x278] ;  /* 0x00009e00ff527b82 */ /* 0x000e620000000800 */
[-C--:B--2---:R-:W-:Y:S02]  /*38950*/  IADD3 R146, P6, R239, R2.reuse, RZ ;  /* 0x00000002ef927210 */ /* 0x084fe40007fde0ff */
[----:B---3--:R-:W-:Y:S01]  /*38960*/  IADD3 R248, P5, R67, R2, RZ ;  /* 0x0000000243f87210 */ /* 0x008fe20007fbe0ff */
[----:B------:R-:W-:-:S04]  /*38970*/  IMAD R102, R102, 0x182, RZ ;  /* 0x0000018266667824 */ /* 0x000fc800078e02ff */
[----:B------:R-:W2:Y:S01]  /*38980*/  LDC R80, c[0x0][0x278] ;  /* 0x00009e00ff507b82 */ /* 0x000ea20000000800 */
[-C--:B------:R-:W-:Y:S02]  /*38990*/  LEA.HI.X.SX32 R249, R18, R3.reuse, 0x1, P5 ;  /* 0x0000000312f97211 */ /* 0x080fe400028f0eff */
[----:B------:R-:W-:-:S05]  /*389a0*/  LEA.HI.X.SX32 R147, R242, R3, 0x1, P6 ;  /* 0x00000003f2937211 */ /* 0x000fca00030f0eff */
[----:B------:R-:W3:Y:S01]  /*389b0*/  LDC R18, c[0x0][0x278] ;  /* 0x00009e00ff127b82 */ /* 0x000ee20000000800 */
[----:B------:R0:W-:Y:S01]  /*389c0*/  STL.64 [R1+0xf8], R146 ;  /* 0x0000f89201007387 */ /* 0x0001e20000100a00 */
[----:B----4-:R-:W-:-:S03]  /*389d0*/  IMAD R240, R240, 0x6b, RZ ;  /* 0x0000006bf0f07824 */ /* 0x010fc600078e02ff */
[----:B------:R4:W-:Y:S01]  /*389e0*/  STL.64 [R1+0xf0], R248 ;  /* 0x0000f0f801007387 */ /* 0x0009e20000100a00 */
[----:B------:R-:W-:Y:S02]  /*389f0*/  IMAD R100, R100, 0x184, RZ ;  /* 0x0000018464647824 */ /* 0x000fe400078e02ff */
[----:B------:R-:W-:Y:S01]  /*38a00*/  IMAD R99, R99, 0xc1, RZ ;  /* 0x000000c163637824 */ /* 0x000fe200078e02ff */
[----:B------:R-:W2:Y:S01]  /*38a10*/  LDC R78, c[0x0][0x278] ;  /* 0x00009e00ff4e7b82 */ /* 0x000ea20000000800 */
[-C--:B0-----:R-:W-:Y:S02]  /*38a20*/  IADD3 R146, P6, R63, R2.reuse, RZ ;  /* 0x000000023f927210 */ /* 0x081fe40007fde0ff */
[----:B----4-:R-:W-:Y:S01]  /*38a30*/  IADD3 R248, P5, R59, R2, RZ ;  /* 0x000000023bf87210 */ /* 0x010fe20007fbe0ff */
[----:B------:R-:W-:Y:S01]  /*38a40*/  IMAD R98, R98, 0x186, RZ ;  /* 0x0000018662627824 */ /* 0x000fe200078e02ff */
[-C--:B------:R-:W-:Y:S01]  /*38a50*/  LEA.HI.X.SX32 R147, R240, R3.reuse, 0x1, P6 ;  /* 0x00000003f0937211 */ /* 0x080fe200030f0eff */
[----:B------:R-:W-:Y:S01]  /*38a60*/  IMAD R94, R94, 0x188, RZ ;  /* 0x000001885e5e7824 */ /* 0x000fe200078e02ff */
[----:B------:R-:W-:Y:S01]  /*38a70*/  LEA.HI.X.SX32 R249, R236, R3, 0x1, P5 ;  /* 0x00000003ecf97211 */ /* 0x000fe200028f0eff */
[----:B------:R-:W-:Y:S01]  /*38a80*/  IMAD R97, R97, 0xc3, RZ ;  /* 0x000000c361617824 */ /* 0x000fe200078e02ff */
[----:B------:R-:W0:Y:S01]  /*38a90*/  LDC R236, c[0x0][0x278] ;  /* 0x00009e00ffec7b82 */ /* 0x000e220000000800 */
[----:B------:R-:W-:Y:S04]  /*38aa0*/  STL.64 [R1+0xe8], R146 ;  /* 0x0000e89201007387 */ /* 0x000fe80000100a00 */
[----:B------:R4:W-:Y:S01]  /*38ab0*/  STL.64 [R1+0xe0], R248 ;  /* 0x0000e0f801007387 */ /* 0x0009e20000100a00 */
[----:B---3--:R-:W-:-:S02]  /*38ac0*/  IMAD R18, R18, 0x6d, RZ ;  /* 0x0000006d12127824 */ /* 0x008fc400078e02ff */
[----:B------:R-:W-:Y:S01]  /*38ad0*/  IMAD R240, R150, 0x6f, RZ ;  /* 0x0000006f96f07824 */ /* 0x000fe200078e02ff */
[----:B------:R-:W3:Y:S01]  /*38ae0*/  LDC R76, c[0x0][0x278] ;  /* 0x00009e00ff4c7b82 */ /* 0x000ee20000000800 */
[-C--:B----4-:R-:W-:Y:S01]  /*38af0*/  IADD3 R248, P5, R51, R2.reuse, RZ ;  /* 0x0000000233f87210 */ /* 0x090fe20007fbe0ff */
[----:B------:R-:W-:Y:S01]  /*38b00*/  IMAD R96, R96, 0x18a, RZ ;  /* 0x0000018a60607824 */ /* 0x000fe200078e02ff */
[-C--:B------:R-:W-:Y:S01]  /*38b10*/  IADD3 R146, P6, R55, R2.reuse, RZ ;  /* 0x0000000237927210 */ /* 0x080fe20007fde0ff */
[----:B------:R-:W-:Y:S01]  /*38b20*/  IMAD R93, R93, 0x18c, RZ ;  /* 0x0000018c5d5d7824 */ /* 0x000fe200078e02ff */
[-C--:B------:R-:W-:Y:S01]  /*38b30*/  LEA.HI.X.SX32 R249, R151, R3.reuse, 0x1, P5 ;  /* 0x0000000397f97211 */ /* 0x080fe200028f0eff */
[----:B------:R-:W-:Y:S01]  /*38b40*/  IMAD R92, R92, 0x18e, RZ ;  /* 0x0000018e5c5c7824 */ /* 0x000fe200078e02ff */
[----:B------:R-:W-:Y:S01]  /*38b50*/  IADD3 R150, P5, R43, R2, RZ ;  /* 0x000000022b967210 */ /* 0x000fe20007fbe0ff */
[----:B------:R-:W-:Y:S01]  /*38b60*/  IMAD R90, R90, 0x190, RZ ;  /* 0x000001905a5a7824 */ /* 0x000fe200078e02ff */
[-C--:B------:R-:W-:Y:S01]  /*38b70*/  LEA.HI.X.SX32 R147, R18, R3.reuse, 0x1, P6 ;  /* 0x0000000312937211 */ /* 0x080fe200030f0eff */
[----:B------:R-:W-:Y:S01]  /*38b80*/  IMAD R89, R89, 0xc7, RZ ;  /* 0x000000c759597824 */ /* 0x000fe200078e02ff */
[----:B------:R-:W-:Y:S01]  /*38b90*/  LEA.HI.X.SX32 R151, R6, R3, 0x1, P5 ;  /* 0x0000000306977211 */ /* 0x000fe200028f0eff */
[----:B0-----:R-:W-:Y:S01]  /*38ba0*/  IMAD R236, R236, 0x71, RZ ;  /* 0x00000071ecec7824 */ /* 0x001fe200078e02ff */
[----:B------:R-:W0:Y:S01]  /*38bb0*/  LDC R6, c[0x0][0x278] ;  /* 0x00009e00ff067b82 */ /* 0x000e220000000800 */
[----:B------:R4:W-:Y:S04]  /*38bc0*/  STL.64 [R1+0xd8], R146 ;  /* 0x0000d89201007387 */ /* 0x0009e80000100a00 */
[----:B------:R-:W-:Y:S01]  /*38bd0*/  STL.64 [R1+0xd0], R248 ;  /* 0x0000d0f801007387 */ /* 0x000fe20000100a00 */
[----:B------:R-:W-:-:S02]  /*38be0*/  IMAD R88, R88, 0x192, RZ ;  /* 0x0000019258587824 */ /* 0x000fc400078e02ff */
[----:B------:R-:W3:Y:S01]  /*38bf0*/  LDC R74, c[0x0][0x278] ;  /* 0x00009e00ff4a7b82 */ /* 0x000ee20000000800 */
[----:B----4-:R-:W-:Y:S01]  /*38c00*/  IADD3 R146, P6, R47, R2, RZ ;  /* 0x000000022f927210 */ /* 0x010fe20007fde0ff */
[----:B------:R-:W-:-:S06]  /*38c10*/  IMAD R84, R84, 0x194, RZ ;  /* 0x0000019454547824 */ /* 0x000fcc00078e02ff */
[----:B------:R-:W4:Y:S01]  /*38c20*/  LDC R72, c[0x0][0x278] ;  /* 0x00009e00ff487b82 */ /* 0x000f220000000800 */
[----:B------:R-:W-:-:S05]  /*38c30*/  LEA.HI.X.SX32 R147, R240, R3, 0x1, P6 ;  /* 0x00000003f0937211 */ /* 0x000fca00030f0eff */
[----:B------:R1:W-:Y:S01]  /*38c40*/  STL.64 [R1+0xc8], R146 ;  /* 0x0000c89201007387 */ /* 0x0003e20000100a00 */
[----:B0-----:R-:W-:Y:S01]  /*38c50*/  IMAD R6, R6, 0x73, RZ ;  /* 0x0000007306067824 */ /* 0x001fe200078e02ff */
[----:B------:R-:W0:Y:S02]  /*38c60*/  LDC R79, c[0x0][0x278] ;  /* 0x00009e00ff4f7b82 */ /* 0x000e240000000800 */
[----:B------:R2:W-:Y:S01]  /*38c70*/  STL.64 [R1+0xc0], R150 ;  /* 0x0000c09601007387 */ /* 0x0005e20000100a00 */
[----:B------:R-:W-:Y:S02]  /*38c80*/  IMAD R87, R87, 0xc9, RZ ;  /* 0x000000c957577824 */ /* 0x000fe400078e02ff */
[----:B------:R-:W-:-:S03]  /*38c90*/  IMAD R86, R86, 0x196, RZ ;  /* 0x0000019656567824 */ /* 0x000fc600078e02ff */
[----:B------:R-:W0:Y:S01]  /*38ca0*/  LDC R70, c[0x0][0x278] ;  /* 0x00009e00ff467b82 */ /* 0x000e220000000800 */
[----:B-1----:R-:W-:-:S04]  /*38cb0*/  IADD3 R146, P6, R39, R2, RZ ;  /* 0x0000000227927210 */ /* 0x002fc80007fde0ff */
[----:B------:R-:W-:Y:S02]  /*38cc0*/  LEA.HI.X.SX32 R147, R236, R3, 0x1, P6 ;  /* 0x00000003ec937211 */ /* 0x000fe400030f0eff */
[----:B--2---:R-:W-:Y:S01]  /*38cd0*/  IADD3 R150, P5, R35, R2, RZ ;  /* 0x0000000223967210 */ /* 0x004fe20007fbe0ff */
[----:B------:R-:W1:Y:S02]  /*38ce0*/  LDC R236, c[0x0][0x278] ;  /* 0x00009e00ffec7b82 */ /* 0x000e640000000800 */
[----:B------:R2:W-:Y:S01]  /*38cf0*/  STL.64 [R1+0x4d0], R146 ;  /* 0x0004d09201007387 */ /* 0x0005e20000100a00 */
[----:B------:R-:W-:-:S05]  /*38d00*/  IMAD R83, R83, 0x198, RZ ;  /* 0x0000019853537824 */ /* 0x000fca00078e02ff */
[----:B------:R-:W0:Y:S01]  /*38d10*/  LDC R75, c[0x0][0x278] ;  /* 0x00009e00ff4b7b82 */ /* 0x000e220000000800 */
[----:B--2---:R-:W-:-:S07]  /*38d20*/  IADD3 R146, P6, R31, R2, RZ ;  /* 0x000000021f927210 */ /* 0x004fce0007fde0ff */
[----:B------:R-:W2:Y:S01]  /*38d30*/  LDC R68, c[0x0][0x278] ;  /* 0x00009e00ff447b82 */ /* 0x000ea20000000800 */
[----:B------:R-:W-:-:S07]  /*38d40*/  LEA.HI.X.SX32 R147, R6, R3, 0x1, P6 ;  /* 0x0000000306937211 */ /* 0x000fce00030f0eff */
[----:B------:R-:W3:Y:S01]  /*38d50*/  LDC R6, c[0x0][0x278] ;  /* 0x00009e00ff067b82 */ /* 0x000ee20000000800 */
[----:B------:R-:W-:-:S05]  /*38d60*/  LEA.HI.X.SX32 R151, R14, R3, 0x1, P5 ;  /* 0x000000030e977211 */ /* 0x000fca00028f0eff */
[----:B------:R-:W-:Y:S02]  /*38d70*/  STL.64 [R1+0x4c8], R150 ;  /* 0x0004c89601007387 */ /* 0x000fe40000100a00 */
[----:B------:R-:W4:Y:S02]  /*38d80*/  LDC R14, c[0x0][0x278] ;  /* 0x00009e00ff0e7b82 */ /* 0x000f240000000800 */
[----:B------:R1:W-:Y:S01]  /*38d90*/  STL.64 [R1+0x4c0], R146 ;  /* 0x0004c09201007387 */ /* 0x0003e20000100a00 */
[----:B------:R-:W-:Y:S02]  /*38da0*/  IMAD R238, R229, 0x1a8, RZ ;  /* 0x000001a8e5ee7824 */ /* 0x000fe400078e02ff */
[----:B-1----:R-:W-:Y:S02]  /*38db0*/  IMAD R248, R236, 0xf4, RZ ;  /* 0x000000f4ecf87824 */ /* 0x002fe400078e02ff */
[----:B------:R-:W-:Y:S01]  /*38dc0*/  IMAD R82, R82, 0x19a, RZ ;  /* 0x0000019a52527824 */ /* 0x000fe200078e02ff */
[----:B------:R-:W1:Y:S01]  /*38dd0*/  LDC R66, c[0x0][0x278] ;  /* 0x00009e00ff427b82 */ /* 0x000e620000000800 */
[-C--:B------:R-:W-:Y:S01]  /*38de0*/  IADD3 R146, P6, R25, R2.reuse, RZ ;  /* 0x0000000219927210 */ /* 0x080fe20007fde0ff */
[----:B---3--:R-:W-:Y:S01]  /*38df0*/  IMAD R6, R6, 0x75, RZ ;  /* 0x0000007506067824 */ /* 0x008fe200078e02ff */
[----:B------:R-:W-:Y:S01]  /*38e00*/  IADD3 R150, P5, R23, R2, RZ ;  /* 0x0000000217967210 */ /* 0x000fe20007fbe0ff */
[----:B------:R-:W-:-:S04]  /*38e10*/  IMAD R240, R142, 0xfa, RZ ;  /* 0x000000fa8ef07824 */ /* 0x000fc800078e02ff */
[----:B------:R-:W3:Y:S01]  /*38e20*/  LDC R71, c[0x0][0x278] ;  /* 0x00009e00ff477b82 */ /* 0x000ee20000000800 */
[----:B------:R-:W-:-:S07]  /*38e30*/  LEA.HI.X.SX32 R147, R6, R3, 0x1, P6 ;  /* 0x0000000306937211 */ /* 0x000fce00030f0eff */
[----:B------:R-:W0:Y:S01]  /*38e40*/  LDC R6, c[0x0][0x278] ;  /* 0x00009e00ff067b82 */ /* 0x000e220000000800 */
[----:B------:R-:W-:Y:S01]  /*38e50*/  LEA.HI.X.SX32 R151, R10, R3, 0x1, P5 ;  /* 0x000000030a977211 */ /* 0x000fe200028f0eff */
[----:B----4-:R-:W-:-:S04]  /*38e60*/  IMAD R251, R14, 0xee, RZ ;  /* 0x000000ee0efb7824 */ /* 0x010fc800078e02ff */
[----:B------:R-:W-:Y:S02]  /*38e70*/  STL.64 [R1+0x4b8], R150 ;  /* 0x0004b89601007387 */ /* 0x000fe40000100a00 */
[----:B------:R-:W4:Y:S02]  /*38e80*/  LDC R10, c[0x0][0x278] ;  /* 0x00009e00ff0a7b82 */ /* 0x000f240000000800 */
[----:B------:R2:W-:Y:S01]  /*38e90*/  STL.64 [R1+0x4b0], R146 ;  /* 0x0004b09201007387 */ /* 0x0005e20000100a00 */
[----:B------:R-:W-:Y:S02]  /*38ea0*/  IMAD R236, R140, 0xfc, RZ ;  /* 0x000000fc8cec7824 */ /* 0x000fe400078e02ff */
[----:B------:R-:W-:-:S03]  /*38eb0*/  IMAD R80, R80, 0x19c, RZ ;  /* 0x0000019c50507824 */ /* 0x000fc600078e02ff */
[----:B------:R-:W3:Y:S01]  /*38ec0*/  LDC R229, c[0x0][0x278] ;  /* 0x00009e00ffe57b82 */ /* 0x000ee20000000800 */
[-C--:B--2---:R-:W-:Y:S01]  /*38ed0*/  IADD3 R146, P6, R251, R2.reuse, RZ ;  /* 0x00000002fb927210 */ /* 0x084fe20007fde0ff */
[----:B0-----:R-:W-:Y:S01]  /*38ee0*/  IMAD R6, R6, 0x77, RZ ;  /* 0x0000007706067824 */ /* 0x001fe200078e02ff */
[----:B------:R-:W-:-:S05]  /*38ef0*/  IADD3 R150, P5, R29, R2, RZ ;  /* 0x000000021d967210 */ /* 0x000fca0007fbe0ff */
[----:B------:R-:W0:Y:S01]  /*38f00*/  LDC R64, c[0x0][0x278] ;  /* 0x00009e00ff407b82 */ /* 0x000e220000000800 */
[----:B------:R-:W-:-:S07]  /*38f10*/  LEA.HI.X.SX32 R147, R6, R3, 0x1, P6 ;  /* 0x0000000306937211 */ /* 0x000fce00030f0eff */
[----:B------:R-:W2:Y:S01]  /*38f20*/  LDC R6, c[0x0][0x278] ;  /* 0x00009e00ff067b82 */ /* 0x000ea20000000800 */
[----:B------:R-:W-:Y:S02]  /*38f30*/  LEA.HI.X.SX32 R151, R145, R3, 0x1, P5 ;  /* 0x0000000391977211 */ /* 0x000fe400028f0eff */
[----:B------:R-:W-:-:S04]  /*38f40*/  IADD3 R144, P5, R144, R2, RZ ;  /* 0x0000000290907210 */ /* 0x000fc80007fbe0ff */
[----:B------:R-:W-:Y:S01]  /*38f50*/  LEA.HI.X.SX32 R145, R4, R3, 0x1, P5 ;  /* 0x0000000304917211 */ /* 0x000fe200028f0eff */
[----:B------:R-:W0:Y:S01]  /*38f60*/  LDC R62, c[0x0][0x278] ;  /* 0x00009e00ff3e7b82 */ /* 0x000e220000000800 */
[----:B----4-:R-:W-:-:S07]  /*38f70*/  IMAD R249, R10, 0xf2, RZ ;  /* 0x000000f20af97824 */ /* 0x010fce00078e02ff */
[----:B------:R-:W4:Y:S01]  /*38f80*/  LDC R4, c[0x0][0x278] ;  /* 0x00009e00ff047b82 */ /* 0x000f220000000800 */
[----:B------:R1:W-:Y:S07]  /*38f90*/  STL.64 [R1+0x4a8], R150 ;  /* 0x0004a89601007387 */ /* 0x0003ee0000100a00 */
[----:B------:R-:W3:Y:S01]  /*38fa0*/  LDC R10, c[0x0][0x278] ;  /* 0x00009e00ff0a7b82 */ /* 0x000ee20000000800 */
[----:B--2---:R-:W-:Y:S01]  /*38fb0*/  IMAD R6, R6, 0x79, RZ ;  /* 0x0000007906067824 */ /* 0x004fe200078e02ff */
[----:B-1----:R-:W2:Y:S01]  /*38fc0*/  LDL.LU.64 R150, [R1+0x1030] ;  /* 0x0010300001967983 */ /* 0x002ea20000300a00 */
[----:B------:R-:W-:-:S05]  /*38fd0*/  IMAD R78, R78, 0x19e, RZ ;  /* 0x0000019e4e4e7824 */ /* 0x000fca00078e02ff */
[----:B------:R-:W1:Y:S01]  /*38fe0*/  LDC R69, c[0x0][0x278] ;  /* 0x00009e00ff457b82 */ /* 0x000e620000000800 */
[----:B------:R0:W-:Y:S01]  /*38ff0*/  STL.64 [R1+0x4a0], R146 ;  /* 0x0004a09201007387 */ /* 0x0001e20000100a00 */
[----:B------:R-:W-:-:S06]  /*39000*/  IMAD R76, R76, 0x1a0, RZ ;  /* 0x000001a04c4c7824 */ /* 0x000fcc00078e02ff */
[----:B------:R-:W1:Y:S01]  /*39010*/  LDC R227, c[0x0][0x278] ;  /* 0x00009e00ffe37b82 */ /* 0x000e620000000800 */
[----:B0-----:R-:W-:-:S07]  /*39020*/  IADD3 R146, P6, R249, R2, RZ ;  /* 0x00000002f9927210 */ /* 0x001fce0007fde0ff */
[----:B------:R-:W0:Y:S01]  /*39030*/  LDC R60, c[0x0][0x278] ;  /* 0x00009e00ff3c7b82 */ /* 0x000e220000000800 */
[----:B------:R-:W-:Y:S01]  /*39040*/  LEA.HI.X.SX32 R147, R6, R3, 0x1, P6 ;  /* 0x0000000306937211 */ /* 0x000fe200030f0eff */
[----:B----4-:R-:W-:-:S06]  /*39050*/  IMAD R242, R4, 0xf8, RZ ;  /* 0x000000f804f27824 */ /* 0x010fcc00078e02ff */
[----:B------:R-:W4:Y:S01]  /*39060*/  LDC R6, c[0x0][0x278] ;  /* 0x00009e00ff067b82 */ /* 0x000f220000000800 */
[----:B---3--:R-:W-:-:S07]  /*39070*/  IMAD R247, R10, 0xf6, RZ ;  /* 0x000000f60af77824 */ /* 0x008fce00078e02ff */
[----:B------:R-:W3:Y:S01]  /*39080*/  LDC R4, c[0x0][0x278] ;  /* 0x00009e00ff047b82 */ /* 0x000ee20000000800 */
[----:B------:R1:W-:Y:S04]  /*39090*/  STL.64 [R1+0x498], R144 ;  /* 0x0004989001007387 */ /* 0x0003e80000100a00 */
[----:B------:R1:W-:Y:S01]  /*390a0*/  STL.64 [R1+0x490], R146 ;  /* 0x0004909201007387 */ /* 0x0003e20000100a00 */
[----:B------:R-:W-:Y:S02]  /*390b0*/  IMAD R74, R74, 0x1a2, RZ ;  /* 0x000001a24a4a7824 */ /* 0x000fe400078e02ff */
[----:B------:R-:W0:Y:S01]  /*390c0*/  LDC R58, c[0x0][0x278] ;  /* 0x00009e00ff3a7b82 */ /* 0x000e220000000800 */
[----:B-1----:R-:W-:-:S07]  /*390d0*/  IADD3 R144, P5, R248, R2, RZ ;  /* 0x00000002f8907210 */ /* 0x002fce0007fbe0ff */
[----:B------:R-:W1:Y:S01]  /*390e0*/  LDC R65, c[0x0][0x278] ;  /* 0x00009e00ff417b82 */ /* 0x000e620000000800 */
[-C--:B------:R-:W-:Y:S02]  /*390f0*/  IADD3 R146, P6, R247, R2.reuse, RZ ;  /* 0x00000002f7927210 */ /* 0x080fe40007fde0ff */
[-C--:B------:R-:W-:Y:S02]  /*39100*/  LEA.HI.X.SX32 R145, R143, R3.reuse, 0x1, P5 ;  /* 0x000000038f917211 */ /* 0x080fe400028f0eff */
[-C--:B------:R-:W-:Y:S02]  /*39110*/  IADD3 R142, P5, R242, R2.reuse, RZ ;  /* 0x00000002f28e7210 */ /* 0x080fe40007fbe0ff */
[-C--:B------:R-:W-:Y:S01]  /*39120*/  LEA.HI.X.SX32 R147, R141, R3.reuse, 0x1, P6 ;  /* 0x000000038d937211 */ /* 0x080fe200030f0eff */
[----:B------:R3:W-:Y:S01]  /*39130*/  STL.64 [R1+0x488], R144 ;  /* 0x0004889001007387 */ /* 0x0007e20000100a00 */
[----:B------:R-:W-:Y:S01]  /*39140*/  LEA.HI.X.SX32 R143, R7, R3, 0x1, P5 ;  /* 0x00000003078f7211 */ /* 0x000fe200028f0eff */
[----:B----4-:R-:W-:Y:S01]  /*39150*/  IMAD R10, R6, 0xe3, RZ ;  /* 0x000000e3060a7824 */ /* 0x010fe200078e02ff */
[----:B------:R-:W4:Y:S01]  /*39160*/  LDC R225, c[0x0][0x278] ;  /* 0x00009e00ffe17b82 */ /* 0x000f220000000800 */
[----:B---3--:R-:W-:Y:S01]  /*39170*/  IMAD R4, R4, 0x7d, RZ ;  /* 0x0000007d04047824 */ /* 0x008fe200078e02ff */
[----:B------:R-:W-:-:S06]  /*39180*/  IADD3 R140, P6, R240, R2, RZ ;  /* 0x00000002f08c7210 */ /* 0x000fcc0007fde0ff */
[----:B------:R-:W3:Y:S01]  /*39190*/  LDC R6, c[0x0][0x278] ;  /* 0x00009e00ff067b82 */ /* 0x000ee20000000800 */
[----:B------:R-:W2:Y:S04]  /*391a0*/  LDL.LU.64 R144, [R1+0x1028] ;  /* 0x0010280001907983 */ /* 0x000ea80000300a00 */
[----:B------:R0:W-:Y:S01]  /*391b0*/  STL.64 [R1+0x480], R146 ;  /* 0x0004809201007387 */ /* 0x0001e20000100a00 */
[----:B------:R-:W-:Y:S02]  /*391c0*/  LEA.HI.X.SX32 R141, R4, R3, 0x1, P6 ;  /* 0x00000003048d7211 */ /* 0x000fe400030f0eff */
[----:B------:R-:W1:Y:S01]  /*391d0*/  LDC R4, c[0x0][0x278] ;  /* 0x00009e00ff047b82 */ /* 0x000e620000000800 */
[----:B------:R-:W-:Y:S02]  /*391e0*/  IMAD R72, R72, 0x1a4, RZ ;  /* 0x000001a448487824 */ /* 0x000fe400078e02ff */
[----:B------:R-:W-:-:S05]  /*391f0*/  IMAD R70, R70, 0x1a6, RZ ;  /* 0x000001a646467824 */ /* 0x000fca00078e02ff */
[----:B------:R-:W4:Y:S01]  /*39200*/  LDC R56, c[0x0][0x278] ;  /* 0x00009e00ff387b82 */ /* 0x000f220000000800 */
[----:B0-----:R-:W2:Y:S04]  /*39210*/  LDL.LU.64 R146, [R1+0x1020] ;  /* 0x0010200001927983 */ /* 0x001ea80000300a00 */
[----:B------:R0:W-:Y:S03]  /*39220*/  STL.64 [R1+0x478], R142 ;  /* 0x0004788e01007387 */ /* 0x0001e60000100a00 */
[----:B------:R-:W4:Y:S01]  /*39230*/  LDC R54, c[0x0][0x278] ;  /* 0x00009e00ff367b82 */ /* 0x000f220000000800 */
[----:B------:R-:W-:-:S07]  /*39240*/  IMAD R68, R68, 0x1aa, RZ ;  /* 0x000001aa44447824 */ /* 0x000fce00078e02ff */
[----:B------:R-:W2:Y:S08]  /*39250*/  LDC R61, c[0x0][0x278] ;  /* 0x00009e00ff3d7b82 */ /* 0x000eb00000000800 */
[----:B0-----:R-:W0:Y:S01]  /*39260*/  LDC R143, c[0x0][0x278] ;  /* 0x00009e00ff8f7b82 */ /* 0x001e220000000800 */
[----:B---3--:R-:W-:Y:S01]  /*39270*/  IMAD R6, R6, 0xfe, RZ ;  /* 0x000000fe06067824 */ /* 0x008fe200078e02ff */
[----:B------:R-:W-:-:S04]  /*39280*/  IADD3 R142, P5, R236, R2, RZ ;  /* 0x00000002ec8e7210 */ /* 0x000fc80007fbe0ff */
[----:B------:R-:W-:Y:S01]  /*39290*/  IADD3 R6, P6, R6, R2, RZ ;  /* 0x0000000206067210 */ /* 0x000fe20007fde0ff */
[----:B------:R3:W-:Y:S01]  /*392a0*/  STL.64 [R1+0x980], R140 ;  /* 0x0009808c01007387 */ /* 0x0007e20000100a00 */
[----:B-1----:R-:W-:Y:S01]  /*392b0*/  IMAD R4, R4, 0x15c, RZ ;  /* 0x0000015c04047824 */ /* 0x002fe200078e02ff */
[----:B------:R-:W1:Y:S01]  /*392c0*/  LDC R223, c[0x0][0x278] ;  /* 0x00009e00ffdf7b82 */ /* 0x000e620000000800 */
[----:B------:R-:W-:-:S07]  /*392d0*/  IMAD R66, R66, 0x1ac, RZ ;  /* 0x000001ac42427824 */ /* 0x000fce00078e02ff */
[----:B------:R-:W1:Y:S01]  /*392e0*/  LDC R52, c[0x0][0x278] ;  /* 0x00009e00ff347b82 */ /* 0x000e620000000800 */
[----:B---3--:R-:W3:Y:S01]  /*392f0*/  LDL.LU.64 R140, [R1+0x1018] ;  /* 0x00101800018c7983 */ /* 0x008ee20000300a00 */
[----:B0-----:R-:W-:Y:S01]  /*39300*/  IMAD R7, R143, 0x7f, RZ ;  /* 0x0000007f8f077824 */ /* 0x001fe200078e02ff */
[----:B------:R-:W-:-:S05]  /*39310*/  LEA.HI.X.SX32 R143, R137, R3, 0x1, P5 ;  /* 0x00000003898f7211 */ /* 0x000fca00028f0eff */
[----:B------:R-:W0:Y:S01]  /*39320*/  LDC R50, c[0x0][0x278] ;  /* 0x00009e00ff327b82 */ /* 0x000e220000000800 */
[----:B------:R-:W-:Y:S01]  /*39330*/  LEA.HI.X.SX32 R7, R7, R3, 0x1, P6 ;  /* 0x0000000307077211 */ /* 0x000fe200030f0eff */
[----:B------:R4:W-:Y:S06]  /*39340*/  STL.64 [R1+0x978], R142 ;  /* 0x0009788e01007387 */ /* 0x0009ec0000100a00 */
[----:B------:R-:W2:Y:S01]  /*39350*/  LDC R57, c[0x0][0x278] ;  /* 0x00009e00ff397b82 */ /* 0x000ea20000000800 */
[----:B----4-:R-:W4:Y:S07]  /*39360*/  LDL.LU.64 R142, [R1+0x1010] ;  /* 0x00101000018e7983 */ /* 0x010f2e0000300a00 */
[----:B------:R-:W0:Y:S01]  /*39370*/  LDC R221, c[0x0][0x278] ;  /* 0x00009e00ffdd7b82 */ /* 0x000e220000000800 */
[----:B------:R1:W-:Y:S07]  /*39380*/  STL.64 [R1+0x970], R6 ;  /* 0x0009700601007387 */ /* 0x0003ee0000100a00 */
[----:B------:R-:W0:Y:S01]  /*39390*/  LDC R48, c[0x0][0x278] ;  /* 0x00009e00ff307b82 */ /* 0x000e220000000800 */
[----:B-1----:R-:W-:-:S07]  /*393a0*/  IADD3 R6, P6, R4, R2, RZ ;  /* 0x0000000204067210 */ /* 0x002fce0007fde0ff */
[----:B------:R-:W1:Y:S08]  /*393b0*/  LDC R46, c[0x0][0x278] ;  /* 0x00009e00ff2e7b82 */ /* 0x000e700000000800 */
[----:B------:R-:W0:Y:S01]  /*393c0*/  LDC R4, c[0x0][0x278] ;  /* 0x00009e00ff047b82 */ /* 0x000e220000000800 */
[----:B------:R-:W-:Y:S02]  /*393d0*/  IADD3 R136, P5, R136, R2, RZ ;  /* 0x0000000288887210 */ /* 0x000fe40007fbe0ff */
[----:B------:R-:W-:-:S02]  /*393e0*/  LEA.HI.X.SX32 R7, R133, R3, 0x1, P6 ;  /* 0x0000000385077211 */ /* 0x000fc400030f0eff */
[----:B------:R-:W-:-:S03]  /*393f0*/  LEA.HI.X.SX32 R137, R139, R3, 0x1, P5 ;  /* 0x000000038b897211 */ /* 0x000fc600028f0eff */
[----:B------:R-:W2:Y:S02]  /*39400*/  LDC R53, c[0x0][0x278] ;  /* 0x00009e00ff357b82 */ /* 0x000ea40000000800 */
[----:B------:R1:W-:Y:S06]  /*39410*/  STL.64 [R1+0x800], R136 ;  /* 0x0008008801007387 */ /* 0x0003ec0000100a00 */
[----:B------:R-:W2:Y:S01]  /*39420*/  LDC R18, c[0x0][0x278] ;  /* 0x00009e00ff127b82 */ /* 0x000ea20000000800 */
[----:B-1----:R-:W4:Y:S07]  /*39430*/  LDL.LU.64 R136, [R1+0x1008] ;  /* 0x0010080001887983 */ /* 0x002f2e0000300a00 */
[----:B------:R-:W1:Y:S01]  /*39440*/  LDC R44, c[0x0][0x278] ;  /* 0x00009e00ff2c7b82 */ /* 0x000e620000000800 */
[----:B------:R0:W-:Y:S07]  /*39450*/  STL.64 [R1+0x7f8], R6 ;  /* 0x0007f80601007387 */ /* 0x0001ee0000100a00 */
[----:B------:R-:W3:Y:S01]  /*39460*/  LDC R42, c[0x0][0x278] ;  /* 0x00009e00ff2a7b82 */ /* 0x000ee20000000800 */
[----:B0-----:R-:W-:-:S07]  /*39470*/  IMAD R6, R4, 0xe5, RZ ;  /* 0x000000e504067824 */ /* 0x001fce00078e02ff */
[----:B------:R-:W0:Y:S01]  /*39480*/  LDC R4, c[0x0][0x278] ;  /* 0x00009e00ff047b82 */ /* 0x000e220000000800 */
[-C--:B------:R-:W-:Y:S02]  /*39490*/  IADD3 R132, P6, R132, R2.reuse, RZ ;  /* 0x0000000284847210 */ /* 0x080fe40007fde0ff */
[-C--:B------:R-:W-:Y:S02]  /*394a0*/  IADD3 R138, P5, R138, R2.reuse, RZ ;  /* 0x000000028a8a7210 */ /* 0x080fe40007fbe0ff */
[-C--:B------:R-:W-:Y:S02]  /*394b0*/  LEA.HI.X.SX32 R133, R5, R3.reuse, 0x1, P6 ;  /* 0x0000000305857211 */ /* 0x080fe400030f0eff */
[----:B------:R-:W-:Y:S01]  /*394c0*/  LEA.HI.X.SX32 R139, R135, R3, 0x1, P5 ;  /* 0x00000003878b7211 */ /* 0x000fe200028f0eff */
[----:B------:R-:W-:Y:S01]  /*394d0*/  IMAD R229, R229, 0xd5, RZ ;  /* 0x000000d5e5e57824 */ /* 0x000fe200078e02ff */
[-C--:B------:R-:W-:Y:S01]  /*394e0*/  IADD3 R134, P5, R134, R2.reuse, RZ ;  /* 0x0000000286867210 */ /* 0x080fe20007fbe0ff */
[----:B------:R-:W-:Y:S01]  /*394f0*/  IMAD R64, R64, 0x1ae, RZ ;  /* 0x000001ae40407824 */ /* 0x000fe200078e02ff */
[----:B------:R-:W-:Y:S01]  /*39500*/  IADD3 R128, P6, R128, R2, RZ ;  /* 0x0000000280807210 */ /* 0x000fe20007fde0ff */
[----:B------:R-:W-:Y:S01]  /*39510*/  IMAD R62, R62, 0x1b0, RZ ;  /* 0x000001b03e3e7824 */ /* 0x000fe200078e02ff */
[----:B------:R-:W3:Y:S01]  /*39520*/  LDC R49, c[0x0][0x278] ;  /* 0x00009e00ff317b82 */ /* 0x000ee20000000800 */
[----:B------:R-:W-:-:S02]  /*39530*/  IMAD R227, R227, 0xd7, RZ ;  /* 0x000000d7e3e37824 */ /* 0x000fc400078e02ff */
[----:B------:R-:W-:Y:S02]  /*39540*/  IMAD R60, R60, 0x1b2, RZ ;  /* 0x000001b23c3c7824 */ /* 0x000fe400078e02ff */
[----:B------:R-:W-:-:S03]  /*39550*/  IMAD R58, R58, 0x1b4, RZ ;  /* 0x000001b43a3a7824 */ /* 0x000fc600078e02ff */
[----:B------:R-:W3:Y:S01]  /*39560*/  LDC R14, c[0x0][0x278] ;  /* 0x00009e00ff0e7b82 */ /* 0x000ee20000000800 */
[----:B0-----:R-:W-:Y:S02]  /*39570*/  IMAD R5, R4, 0xb1, RZ ;  /* 0x000000b104057824 */ /* 0x001fe400078e02ff */
[----:B------:R-:W-:Y:S01]  /*39580*/  IMAD R4, R129, 0x166, RZ ;  /* 0x0000016681047824 */ /* 0x000fe200078e02ff */
[-C--:B------:R-:W-:Y:S02]  /*39590*/  LEA.HI.X.SX32 R129, R131, R3.reuse, 0x1, P6 ;  /* 0x0000000383817211 */ /* 0x080fe400030f0eff */
[----:B------:R-:W-:Y:S02]  /*395a0*/  LEA.HI.X.SX32 R135, R5, R3, 0x1, P5 ;  /* 0x0000000305877211 */ /* 0x000fe400028f0eff */
[----:B------:R-:W0:Y:S01]  /*395b0*/  LDC R40, c[0x0][0x278] ;  /* 0x00009e00ff287b82 */ /* 0x000e220000000800 */
[-C--:B------:R-:W-:Y:S02]  /*395c0*/  IADD3 R4, P5, R4, R2.reuse, RZ ;  /* 0x0000000204047210 */ /* 0x080fe40007fbe0ff */
[----:B------:R-:W-:-:S02]  /*395d0*/  IADD3 R130, P6, R130, R2, RZ ;  /* 0x0000000282827210 */ /* 0x000fc40007fde0ff */
[-C--:B------:R-:W-:Y:S02]  /*395e0*/  LEA.HI.X.SX32 R5, R125, R3.reuse, 0x1, P5 ;  /* 0x000000037d057211 */ /* 0x080fe400028f0eff */
[-C--:B------:R-:W-:Y:S01]  /*395f0*/  IADD3 R124, P5, R124, R2.reuse, RZ ;  /* 0x000000027c7c7210 */ /* 0x080fe20007fbe0ff */
[----:B------:R-:W0:Y:S01]  /*39600*/  LDC R38, c[0x0][0x278] ;  /* 0x00009e00ff267b82 */ /* 0x000e220000000800 */
[-C--:B------:R-:W-:Y:S02]  /*39610*/  LEA.HI.X.SX32 R131, R127, R3.reuse, 0x1, P6 ;  /* 0x000000037f837211 */ /* 0x080fe400030f0eff */
[-C--:B------:R-:W-:Y:S01]  /*39620*/  IADD3 R126, P6, R126, R2.reuse, RZ ;  /* 0x000000027e7e7210 */ /* 0x080fe20007fde0ff */
[----:B------:R1:W-:Y:S01]  /*39630*/  STL.64 [R1+0x7f0], R138 ;  /* 0x0007f08a01007387 */ /* 0x0003e20000100a00 */
[-C--:B------:R-:W-:Y:S02]  /*39640*/  LEA.HI.X.SX32 R125, R121, R3.reuse, 0x1, P5 ;  /* 0x00000003797d7211 */ /* 0x080fe400028f0eff */
[----:B------:R-:W-:Y:S01]  /*39650*/  IADD3 R120, P5, R120, R2, RZ ;  /* 0x0000000278787210 */ /* 0x000fe20007fbe0ff */
[----:B------:R-:W0:Y:S01]  /*39660*/  LDC R45, c[0x0][0x278] ;  /* 0x00009e00ff2d7b82 */ /* 0x000e220000000800 */
[----:B------:R-:W-:-:S02]  /*39670*/  LEA.HI.X.SX32 R127, R123, R3, 0x1, P6 ;  /* 0x000000037b7f7211 */ /* 0x000fc400030f0eff */
[-C--:B------:R-:W-:Y:S02]  /*39680*/  IADD3 R122, P6, R122, R2.reuse, RZ ;  /* 0x000000027a7a7210 */ /* 0x080fe40007fde0ff */
[-C--:B------:R-:W-:Y:S01]  /*39690*/  LEA.HI.X.SX32 R121, R117, R3.reuse, 0x1, P5 ;  /* 0x0000000375797211 */ /* 0x080fe200028f0eff */
[----:B-1----:R-:W4:Y:S01]  /*396a0*/  LDL.LU.64 R138, [R1+0x1000] ;  /* 0x00100000018a7983 */ /* 0x002f220000300a00 */
[-C--:B------:R-:W-:Y:S01]  /*396b0*/  IADD3 R116, P5, R116, R2.reuse, RZ ;  /* 0x0000000274747210 */ /* 0x080fe20007fbe0ff */
[----:B------:R-:W-:Y:S01]  /*396c0*/  IMAD R225, R225, 0xd9, RZ ;  /* 0x000000d9e1e17824 */ /* 0x000fe200078e02ff */
[----:B------:R-:W1:Y:S01]  /*396d0*/  LDC R36, c[0x0][0x278] ;  /* 0x00009e00ff247b82 */ /* 0x000e620000000800 */
[----:B------:R0:W-:Y:S01]  /*396e0*/  STL.64 [R1+0x7e8], R132 ;  /* 0x0007e88401007387 */ /* 0x0001e20000100a00 */
[----:B------:R-:W-:Y:S02]  /*396f0*/  LEA.HI.X.SX32 R123, R119, R3, 0x1, P6 ;  /* 0x00000003777b7211 */ /* 0x000fe400030f0eff */
[----:B------:R-:W-:-:S02]  /*39700*/  IADD3 R118, P6, R118, R2, RZ ;  /* 0x0000000276767210 */ /* 0x000fc40007fde0ff */
[----:B------:R-:W-:Y:S01]  /*39710*/  LEA.HI.X.SX32 R117, R115, R3, 0x1, P5 ;  /* 0x0000000373757211 */ /* 0x000fe200028f0eff */
[----:B------:R-:W-:Y:S01]  /*39720*/  IMAD R56, R56, 0x1b6, RZ ;  /* 0x000001b638387824 */ /* 0x000fe200078e02ff */
[----:B------:R-:W1:Y:S01]  /*39730*/  LDC R34, c[0x0][0x278] ;  /* 0x00009e00ff227b82 */ /* 0x000e620000000800 */
[----:B0-----:R-:W4:Y:S01]  /*39740*/  LDL.LU.64 R132, [R1+0xff8] ;  /* 0x000ff80001847983 */ /* 0x001f220000300a00 */
[----:B------:R-:W-:-:S06]  /*39750*/  IMAD R54, R54, 0x1b8, RZ ;  /* 0x000001b836367824 */ /* 0x000fcc00078e02ff */
[----:B------:R-:W0:Y:S01]  /*39760*/  LDC R41, c[0x0][0x278] ;  /* 0x00009e00ff297b82 */ /* 0x000e220000000800 */
[----:B------:R2:W-:Y:S01]  /*39770*/  STL.64 [R1+0x7e0], R134 ;  /* 0x0007e08601007387 */ /* 0x0005e20000100a00 */
[-C--:B------:R-:W-:Y:S02]  /*39780*/  IADD3 R114, P5, R114, R2.reuse, RZ ;  /* 0x0000000272727210 */ /* 0x080fe40007fbe0ff */
[----:B------:R-:W-:Y:S02]  /*39790*/  LEA.HI.X.SX32 R119, R113, R3, 0x1, P6 ;  /* 0x0000000371777211 */ /* 0x000fe400030f0eff */
[----:B------:R-:W-:Y:S01]  /*397a0*/  IADD3 R112, P6, R112, R2, RZ ;  /* 0x0000000270707210 */ /* 0x000fe20007fde0ff */
[----:B------:R-:W-:Y:S01]  /*397b0*/  IMAD R223, R223, 0xdb, RZ ;  /* 0x000000dbdfdf7824 */ /* 0x000fe200078e02ff */
[----:B------:R-:W0:Y:S01]  /*397c0*/  LDC R32, c[0x0][0x278] ;  /* 0x00009e00ff207b82 */ /* 0x000e220000000800 */
[----:B--2---:R-:W2:Y:S01]  /*397d0*/  LDL.LU.64 R134, [R1+0xff0] ;  /* 0x000ff00001867983 */ /* 0x004ea20000300a00 */
[----:B------:R-:W-:-:S02]  /*397e0*/  IMAD R52, R52, 0x1ba, RZ ;  /* 0x000001ba34347824 */ /* 0x000fc400078e02ff */
[----:B------:R-:W-:Y:S01]  /*397f0*/  IMAD R50, R50, 0x1bc, RZ ;  /* 0x000001bc32327824 */ /* 0x000fe200078e02ff */
[----:B------:R1:W-:Y:S01]  /*39800*/  STL.64 [R1+0x7d8], R128 ;  /* 0x0007d88001007387 */ /* 0x0003e20000100a00 */
[----:B------:R-:W-:Y:S02]  /*39810*/  LEA.HI.X.SX32 R115, R111, R3, 0x1, P5 ;  /* 0x000000036f737211 */ /* 0x000fe400028f0eff */
[----:B------:R-:W0:Y:S01]  /*39820*/  LDC R30, c[0x0][0x278] ;  /* 0x00009e00ff1e7b82 */ /* 0x000e220000000800 */
[----:B------:R-:W-:Y:S01]  /*39830*/  IADD3 R110, P5, R110, R2, RZ ;  /* 0x000000026e6e7210 */ /* 0x000fe20007fbe0ff */
[----:B------:R-:W-:Y:S02]  /*39840*/  IMAD R221, R221, 0xdd, RZ ;  /* 0x000000dddddd7824 */ /* 0x000fe400078e02ff */
[----:B------:R-:W-:-:S04]  /*39850*/  IMAD R48, R48, 0x1be, RZ ;  /* 0x000001be30307824 */ /* 0x000fc800078e02ff */
[----:B------:R-:W0:Y:S01]  /*39860*/  LDC R37, c[0x0][0x278] ;  /* 0x00009e00ff257b82 */ /* 0x000e220000000800 */
[----:B-1----:R-:W2:Y:S04]  /*39870*/  LDL.LU.64 R128, [R1+0xfe8] ;  /* 0x000fe80001807983 */ /* 0x002ea80000300a00 */
[----:B------:R-:W-:Y:S03]  /*39880*/  STL.64 [R1+0x7d0], R4 ;  /* 0x0007d00401007387 */ /* 0x000fe60000100a00 */
[----:B------:R-:W1:Y:S01]  /*39890*/  LDC R26, c[0x0][0x278] ;  /* 0x00009e00ff1a7b82 */ /* 0x000e620000000800 */
[----:B------:R3:W-:Y:S01]  /*398a0*/  STL.64 [R1+0x7c8], R130 ;  /* 0x0007c88201007387 */ /* 0x0007e20000100a00 */
[----:B------:R-:W-:-:S02]  /*398b0*/  LEA.HI.X.SX32 R113, R109, R3, 0x1, P6 ;  /* 0x000000036d717211 */ /* 0x000fc400030f0eff */
[-C--:B------:R-:W-:Y:S02]  /*398c0*/  IADD3 R108, P6, R108, R2.reuse, RZ ;  /* 0x000000026c6c7210 */ /* 0x080fe40007fde0ff */
[----:B------:R-:W-:Y:S01]  /*398d0*/  LEA.HI.X.SX32 R111, R107, R3, 0x1, P5 ;  /* 0x000000036b6f7211 */ /* 0x000fe200028f0eff */
[----:B------:R-:W-:Y:S01]  /*398e0*/  IMAD R46, R46, 0x1c0, RZ ;  /* 0x000001c02e2e7824 */ /* 0x000fe200078e02ff */
[----:B------:R-:W1:Y:S01]  /*398f0*/  LDC R22, c[0x0][0x278] ;  /* 0x00009e00ff167b82 */ /* 0x000e620000000800 */
[----:B---3--:R-:W3:Y:S07]  /*39900*/  LDL.LU.64 R130, [R1+0xfe0] ;  /* 0x000fe00001827983 */ /* 0x008eee0000300a00 */
[----:B------:R-:W1:Y:S01]  /*39910*/  LDC R4, c[0x0][0x278] ;  /* 0x00009e00ff047b82 */ /* 0x000e620000000800 */
[----:B------:R0:W-:Y:S01]  /*39920*/  STL.64 [R1+0x7c0], R124 ;  /* 0x0007c07c01007387 */ /* 0x0001e20000100a00 */
[----:B------:R-:W-:-:S02]  /*39930*/  IADD3 R106, P5, R106, R2, RZ ;  /* 0x000000026a6a7210 */ /* 0x000fc40007fbe0ff */
[----:B------:R-:W-:Y:S01]  /*39940*/  LEA.HI.X.SX32 R109, R105, R3, 0x1, P6 ;  /* 0x00000003696d7211 */ /* 0x000fe200030f0eff */
[----:B------:R-:W-:Y:S02]  /*39950*/  IMAD R18, R18, 0xdf, RZ ;  /* 0x000000df12127824 */ /* 0x000fe400078e02ff */
[----:B------:R-:W-:Y:S01]  /*39960*/  IMAD R44, R44, 0x1c2, RZ ;  /* 0x000001c22c2c7824 */ /* 0x000fe200078e02ff */
[----:B------:R-:W1:Y:S01]  /*39970*/  LDC R33, c[0x0][0x278] ;  /* 0x00009e00ff217b82 */ /* 0x000e620000000800 */
[----:B0-----:R-:W3:Y:S07]  /*39980*/  LDL.LU.64 R124, [R1+0xfd8] ;  /* 0x000fd800017c7983 */ /* 0x001eee0000300a00 */
[----:B------:R-:W0:Y:S01]  /*39990*/  LDC R5, c[0x0][0x278] ;  /* 0x00009e00ff057b82 */ /* 0x000e220000000800 */
[----:B------:R1:W-:Y:S01]  /*399a0*/  STL.64 [R1+0x7b8], R126 ;  /* 0x0007b87e01007387 */ /* 0x0003e20000100a00 */
[----:B------:R-:W-:-:S06]  /*399b0*/  IADD3 R104, P6, R104, R2, RZ ;  /* 0x0000000268687210 */ /* 0x000fcc0007fde0ff */
[----:B------:R-:W0:Y:S01]  /*399c0*/  LDC R20, c[0x0][0x278] ;  /* 0x00009e00ff147b82 */ /* 0x000e220000000800 */
[----:B-1----:R-:W3:Y:S07]  /*399d0*/  LDL.LU.64 R126, [R1+0xfd0] ;  /* 0x000fd000017e7983 */ /* 0x002eee0000300a00 */
[----:B------:R-:W1:Y:S01]  /*399e0*/  LDC R24, c[0x0][0x278] ;  /* 0x00009e00ff187b82 */ /* 0x000e620000000800 */
[----:B------:R0:W-:Y:S01]  /*399f0*/  STL.64 [R1+0x7b0], R120 ;  /* 0x0007b07801007387 */ /* 0x0001e20000100a00 */
[----:B------:R-:W-:-:S02]  /*39a00*/  LEA.HI.X.SX32 R107, R103, R3, 0x1, P5 ;  /* 0x00000003676b7211 */ /* 0x000fc400028f0eff */
[----:B------:R-:W-:-:S04]  /*39a10*/  IADD3 R102, P5, R102, R2, RZ ;  /* 0x0000000266667210 */ /* 0x000fc80007fbe0ff */
[----:B------:R-:W1:Y:S01]  /*39a20*/  LDC R27, c[0x0][0x278] ;  /* 0x00009e00ff1b7b82 */ /* 0x000e620000000800 */
[----:B0-----:R-:W3:Y:S07]  /*39a30*/  LDL.LU.64 R120, [R1+0xfc8] ;  /* 0x000fc80001787983 */ /* 0x001eee0000300a00 */
[----:B------:R-:W0:Y:S01]  /*39a40*/  LDC R7, c[0x0][0x278] ;  /* 0x00009e00ff077b82 */ /* 0x000e220000000800 */
[----:B------:R1:W-:Y:S01]  /*39a50*/  STL.64 [R1+0x7a8], R122 ;  /* 0x0007a87a01007387 */ /* 0x0003e20000100a00 */
[----:B------:R-:W-:-:S02]  /*39a60*/  LEA.HI.X.SX32 R105, R101, R3, 0x1, P6 ;  /* 0x0000000365697211 */ /* 0x000fc400030f0eff */
[----:B------:R-:W-:-:S04]  /*39a70*/  IADD3 R100, P6, R100, R2, RZ ;  /* 0x0000000264647210 */ /* 0x000fc80007fde0ff */
[----:B------:R-:W0:Y:S01]  /*39a80*/  LDC R244, c[0x0][0x278] ;  /* 0x00009e00fff47b82 */ /* 0x000e220000000800 */
[----:B-1----:R-:W3:Y:S07]  /*39a90*/  LDL.LU.64 R122, [R1+0xfc0] ;  /* 0x000fc000017a7983 */ /* 0x002eee0000300a00 */
[----:B------:R-:W1:Y:S01]  /*39aa0*/  LDC R21, c[0x0][0x278] ;  /* 0x00009e00ff157b82 */ /* 0x000e620000000800 */
[----:B------:R0:W-:Y:S01]  /*39ab0*/  STL.64 [R1+0x7a0], R116 ;  /* 0x0007a07401007387 */ /* 0x0001e20000100a00 */
[----:B------:R-:W-:-:S06]  /*39ac0*/  LEA.HI.X.SX32 R103, R99, R3, 0x1, P5 ;  /* 0x0000000363677211 */ /* 0x000fcc00028f0eff */
[----:B------:R-:W1:Y:S01]  /*39ad0*/  LDC R245, c[0x0][0x278] ;  /* 0x00009e00fff57b82 */ /* 0x000e620000000800 */
[----:B0-----:R-:W3:Y:S07]  /*39ae0*/  LDL.LU.64 R116, [R1+0xfb8] ;  /* 0x000fb80001747983 */ /* 0x001eee0000300a00 */
[----:B------:R-:W0:Y:S01]  /*39af0*/  LDC R28, c[0x0][0x278] ;  /* 0x00009e00ff1c7b82 */ /* 0x000e220000000800 */
[----:B------:R1:W-:Y:S01]  /*39b00*/  STL.64 [R1+0x798], R118 ;  /* 0x0007987601007387 */ /* 0x0003e20000100a00 */
[----:B------:R-:W-:-:S02]  /*39b10*/  IADD3 R98, P5, R98, R2, RZ ;  /* 0x0000000262627210 */ /* 0x000fc40007fbe0ff */
[----:B------:R-:W-:Y:S01]  /*39b20*/  LEA.HI.X.SX32 R101, R95, R3, 0x1, P6 ;  /* 0x000000035f657211 */ /* 0x000fe200030f0eff */
[----:B-1----:R-:W3:Y:S04]  /*39b30*/  LDL.LU.64 R118, [R1+0xfb0] ;  /* 0x000fb00001767983 */ /* 0x002ee80000300a00 */
[----:B------:R1:W-:Y:S01]  /*39b40*/  STL.64 [R1+0x790], R114 ;  /* 0x0007907201007387 */ /* 0x0003e20000100a00 */
[----:B------:R-:W-:-:S03]  /*39b50*/  IADD3 R94, P6, R94, R2, RZ ;  /* 0x000000025e5e7210 */ /* 0x000fc60007fde0ff */
[----:B-1----:R-:W3:Y:S04]  /*39b60*/  LDL.LU.64 R114, [R1+0xfa8] ;  /* 0x000fa80001727983 */ /* 0x002ee80000300a00 */
[----:B------:R1:W-:Y:S01]  /*39b70*/  STL.64 [R1+0x788], R112 ;  /* 0x0007887001007387 */ /* 0x0003e20000100a00 */
[----:B------:R-:W-:-:S03]  /*39b80*/  LEA.HI.X.SX32 R99, R97, R3, 0x1, P5 ;  /* 0x0000000361637211 */ /* 0x000fc600028f0eff */
[----:B-1----:R-:W3:Y:S04]  /*39b90*/  LDL.LU.64 R112, [R1+0xfa0] ;  /* 0x000fa00001707983 */ /* 0x002ee80000300a00 */
[----:B------:R1:W-:Y:S01]  /*39ba0*/  STL.64 [R1+0x780], R110 ;  /* 0x0007806e01007387 */ /* 0x0003e20000100a00 */
[-C--:B------:R-:W-:Y:S02]  /*39bb0*/  LEA.HI.X.SX32 R95, R250, R3.reuse, 0x1, P6 ;  /* 0x00000003fa5f7211 */ /* 0x080fe400030f0eff */
[----:B------:R-:W-:Y:S01]  /*39bc0*/  IADD3 R96, P5, R96, R2, RZ ;  /* 0x0000000260607210 */ /* 0x000fe20007fbe0ff */
[----:B------:R-:W0:Y:S01]  /*39bd0*/  LDC R250, c[0x0][0x278] ;  /* 0x00009e00fffa7b82 */ /* 0x000e220000000800 */
[----:B-1----:R-:W3:Y:S04]  /*39be0*/  LDL.LU.64 R110, [R1+0xf98] ;  /* 0x000f9800016e7983 */ /* 0x002ee80000300a00 */
[----:B------:R1:W-:Y:S04]  /*39bf0*/  STL.64 [R1+0x778], R108 ;  /* 0x0007786c01007387 */ /* 0x0003e80000100a00 */
[----:B-1----:R-:W3:Y:S04]  /*39c00*/  LDL.LU.64 R108, [R1+0xf90] ;  /* 0x000f9000016c7983 */ /* 0x002ee80000300a00 */
[----:B------:R1:W-:Y:S04]  /*39c10*/  STL.64 [R1+0x770], R106 ;  /* 0x0007706a01007387 */ /* 0x0003e80000100a00 */
[----:B-1----:R-:W3:Y:S04]  /*39c20*/  LDL.LU.64 R106, [R1+0xf88] ;  /* 0x000f8800016a7983 */ /* 0x002ee80000300a00 */
[----:B------:R1:W-:Y:S01]  /*39c30*/  STL.64 [R1+0x768], R104 ;  /* 0x0007686801007387 */ /* 0x0003e20000100a00 */
[----:B------:R-:W-:-:S03]  /*39c40*/  LEA.HI.X.SX32 R97, R11, R3, 0x1, P5 ;  /* 0x000000030b617211 */ /* 0x000fc600028f0eff */
[----:B-1----:R-:W3:Y:S04]  /*39c50*/  LDL.LU.64 R104, [R1+0xf80] ;  /* 0x000f800001687983 */ /* 0x002ee80000300a00 */
[----:B------:R1:W-:Y:S01]  /*39c60*/  STL.64 [R1+0x760], R102 ;  /* 0x0007606601007387 */ /* 0x0003e20000100a00 */
[----:B------:R-:W-:-:S03]  /*39c70*/  IADD3 R92, P5, R92, R2, RZ ;  /* 0x000000025c5c7210 */ /* 0x000fc60007fbe0ff */
[----:B-1----:R-:W3:Y:S04]  /*39c80*/  LDL.LU.64 R102, [R1+0xf78] ;  /* 0x000f780001667983 */ /* 0x002ee80000300a00 */
[----:B------:R1:W-:Y:S04]  /*39c90*/  STL.64 [R1+0x758], R100 ;  /* 0x0007586401007387 */ /* 0x0003e80000100a00 */
[----:B-1----:R-:W3:Y:S04]  /*39ca0*/  LDL.LU.64 R100, [R1+0xf70] ;  /* 0x000f700001647983 */ /* 0x002ee80000300a00 */
[----:B------:R1:W-:Y:S04]  /*39cb0*/  STL.64 [R1+0x750], R98 ;  /* 0x0007506201007387 */ /* 0x0003e80000100a00 */
[----:B-1----:R-:W3:Y:S04]  /*39cc0*/  LDL.LU.64 R98, [R1+0xf68] ;  /* 0x000f680001627983 */ /* 0x002ee80000300a00 */
[----:B------:R1:W-:Y:S02]  /*39cd0*/  STL.64 [R1+0x748], R94 ;  /* 0x0007485e01007387 */ /* 0x0003e40000100a00 */
[----:B-1----:R-:W-:-:S04]  /*39ce0*/  IADD3 R94, P6, R93, R2, RZ ;  /* 0x000000025d5e7210 */ /* 0x002fc80007fde0ff */
[-C--:B------:R-:W-:Y:S02]  /*39cf0*/  LEA.HI.X.SX32 R95, R91, R3.reuse, 0x1, P6 ;  /* 0x000000035b5f7211 */ /* 0x080fe400030f0eff */
[-C--:B------:R-:W-:Y:S02]  /*39d00*/  IADD3 R90, P6, R90, R2.reuse, RZ ;  /* 0x000000025a5a7210 */ /* 0x080fe40007fde0ff */
[-C--:B------:R-:W-:Y:S01]  /*39d10*/  LEA.HI.X.SX32 R93, R89, R3.reuse, 0x1, P5 ;  /* 0x00000003595d7211 */ /* 0x080fe200028f0eff */
[----:B------:R1:W-:Y:S01]  /*39d20*/  STL.64 [R1+0x740], R96 ;  /* 0x0007406001007387 */ /* 0x0003e20000100a00 */
[-C--:B------:R-:W-:Y:S02]  /*39d30*/  IADD3 R88, P5, R88, R2.reuse, RZ ;  /* 0x0000000258587210 */ /* 0x080fe40007fbe0ff */
[----:B------:R-:W-:Y:S02]  /*39d40*/  LEA.HI.X.SX32 R91, R85, R3, 0x1, P6 ;  /* 0x00000003555b7211 */ /* 0x000fe400030f0eff */
[----:B------:R-:W-:-:S02]  /*39d50*/  IADD3 R84, P6, R84, R2, RZ ;  /* 0x0000000254547210 */ /* 0x000fc40007fde0ff */
[-C--:B------:R-:W-:Y:S01]  /*39d60*/  LEA.HI.X.SX32 R89, R87, R3.reuse, 0x1, P5 ;  /* 0x0000000357597211 */ /* 0x080fe200028f0eff */
[----:B-1----:R-:W3:Y:S01]  /*39d70*/  LDL.LU.64 R96, [R1+0xf60] ;  /* 0x000f600001607983 */ /* 0x002ee20000300a00 */
[----:B------:R-:W-:-:S03]  /*39d80*/  LEA.HI.X.SX32 R85, R237, R3, 0x1, P6 ;  /* 0x00000003ed557211 */ /* 0x000fc600030f0eff */
[----:B------:R1:W-:Y:S01]  /*39d90*/  STL.64 [R1+0x738], R94 ;  /* 0x0007385e01007387 */ /* 0x0003e20000100a00 */
[----:B------:R-:W-:-:S03]  /*39da0*/  IADD3 R86, P5, R86, R2, RZ ;  /* 0x0000000256567210 */ /* 0x000fc60007fbe0ff */
[----:B-1----:R-:W3:Y:S04]  /*39db0*/  LDL.LU.64 R94, [R1+0xf58] ;  /* 0x000f5800015e7983 */ /* 0x002ee80000300a00 */
[----:B------:R1:W-:Y:S01]  /*39dc0*/  STL.64 [R1+0x730], R92 ;  /* 0x0007305c01007387 */ /* 0x0003e20000100a00 */
[----:B------:R-:W-:Y:S02]  /*39dd0*/  LEA.HI.X.SX32 R87, R15, R3, 0x1, P5 ;  /* 0x000000030f577211 */ /* 0x000fe400028f0eff */
[-C--:B------:R-:W-:Y:S01]  /*39de0*/  IADD3 R82, P5, R82, R2.reuse, RZ ;  /* 0x0000000252527210 */ /* 0x080fe20007fbe0ff */
[----:B-1----:R-:W3:Y:S04]  /*39df0*/  LDL.LU.64 R92, [R1+0xf50] ;  /* 0x000f5000015c7983 */ /* 0x002ee80000300a00 */
[----:B------:R1:W-:Y:S04]  /*39e00*/  STL.64 [R1+0x728], R90 ;  /* 0x0007285a01007387 */ /* 0x0003e80000100a00 */
[----:B-1----:R-:W3:Y:S04]  /*39e10*/  LDL.LU.64 R90, [R1+0xf48] ;  /* 0x000f4800015a7983 */ /* 0x002ee80000300a00 */
[----:B------:R1:W-:Y:S04]  /*39e20*/  STL.64 [R1+0x720], R88 ;  /* 0x0007205801007387 */ /* 0x0003e80000100a00 */
[----:B-1----:R-:W3:Y:S04]  /*39e30*/  LDL.LU.64 R88, [R1+0xf40] ;  /* 0x000f400001587983 */ /* 0x002ee80000300a00 */
[----:B------:R1:W-:Y:S01]  /*39e40*/  STL.64 [R1+0x718], R84 ;  /* 0x0007185401007387 */ /* 0x0003e20000100a00 */
[----:B------:R-:W-:Y:S01]  /*39e50*/  IMAD R15, R79, 0xef, RZ ;  /* 0x000000ef4f0f7824 */ /* 0x000fe200078e02ff */
[----:B-1----:R-:W-:-:S02]  /*39e60*/  IADD3 R84, P6, R83, R2, RZ ;  /* 0x0000000253547210 */ /* 0x002fc40007fde0ff */
[-C--:B------:R-:W-:Y:S02]  /*39e70*/  LEA.HI.X.SX32 R83, R235, R3.reuse, 0x1, P5 ;  /* 0x00000003eb537211 */ /* 0x080fe400028f0eff */
[-C--:B------:R-:W-:Y:S02]  /*39e80*/  LEA.HI.X.SX32 R85, R81, R3.reuse, 0x1, P6 ;  /* 0x0000000351557211 */ /* 0x080fe400030f0eff */
[-C--:B------:R-:W-:Y:S02]  /*39e90*/  IADD3 R80, P6, R80, R2.reuse, RZ ;  /* 0x0000000250507210 */ /* 0x080fe40007fde0ff */
[-C--:B------:R-:W-:Y:S02]  /*39ea0*/  IADD3 R78, P5, R78, R2.reuse, RZ ;  /* 0x000000024e4e7210 */ /* 0x080fe40007fbe0ff */
[----:B------:R-:W-:Y:S01]  /*39eb0*/  LEA.HI.X.SX32 R81, R77, R3, 0x1, P6 ;  /* 0x000000034d517211 */ /* 0x000fe200030f0eff */
[----:B------:R1:W-:Y:S01]  /*39ec0*/  STL.64 [R1+0x710], R86 ;  /* 0x0007105601007387 */ /* 0x0003e20000100a00 */
[----:B------:R-:W-:-:S02]  /*39ed0*/  IADD3 R76, P6, R76, R2, RZ ;  /* 0x000000024c4c7210 */ /* 0x000fc40007fde0ff */
[-C--:B------:R-:W-:Y:S02]  /*39ee0*/  LEA.HI.X.SX32 R79, R232, R3.reuse, 0x1, P5 ;  /* 0x00000003e84f7211 */ /* 0x080fe400028f0eff */
[-C--:B------:R-:W-:Y:S01]  /*39ef0*/  IADD3 R74, P5, R74, R2.reuse, RZ ;  /* 0x000000024a4a7210 */ /* 0x080fe20007fbe0ff */
[----:B------:R-:W-:Y:S01]  /*39f00*/  IMAD R237, R75, 0x1de, RZ ;  /* 0x000001de4bed7824 */ /* 0x000fe200078e02ff */
[-C--:B------:R-:W-:Y:S02]  /*39f10*/  LEA.HI.X.SX32 R77, R73, R3.reuse, 0x1, P6 ;  /* 0x00000003494d7211 */ /* 0x080fe400030f0eff */
[----:B------:R-:W-:Y:S01]  /*39f20*/  IADD3 R72, P6, R72, R2, RZ ;  /* 0x0000000248487210 */ /* 0x000fe20007fde0ff */
[----:B-1----:R-:W3:Y:S01]  /*39f30*/  LDL.LU.64 R86, [R1+0xf38] ;  /* 0x000f380001567983 */ /* 0x002ee20000300a00 */
[----:B------:R-:W-:-:S03]  /*39f40*/  LEA.HI.X.SX32 R75, R19, R3, 0x1, P5 ;  /* 0x00000003134b7211 */ /* 0x000fc600028f0eff */
[----:B------:R1:W-:Y:S01]  /*39f50*/  STL.64 [R1+0x708], R84 ;  /* 0x0007085401007387 */ /* 0x0003e20000100a00 */
[-C--:B------:R-:W-:Y:S01]  /*39f60*/  IADD3 R70, P5, R70, R2.reuse, RZ ;  /* 0x0000000246467210 */ /* 0x080fe20007fbe0ff */
[----:B0-----:R-:W-:Y:S01]  /*39f70*/  IMAD R11, R250, 0xed, RZ ;  /* 0x000000edfa0b7824 */ /* 0x001fe200078e02ff */
[-C--:B------:R-:W-:Y:S01]  /*39f80*/  LEA.HI.X.SX32 R73, R239, R3.reuse, 0x1, P6 ;  /* 0x00000003ef497211 */ /* 0x080fe200030f0eff */
[----:B------:R-:W-:Y:S01]  /*39f90*/  IMAD R250, R71, 0x1e0, RZ ;  /* 0x000001e047fa7824 */ /* 0x000fe200078e02ff */
[----:B------:R-:W-:Y:S01]  /*39fa0*/  IADD3 R238, P6, R238, R2, RZ ;  /* 0x00000002eeee7210 */ /* 0x000fe20007fde0ff */
[----:B-1----:R-:W3:Y:S04]  /*39fb0*/  LDL.LU.64 R84, [R1+0xf30] ;  /* 0x000f300001547983 */ /* 0x002ee80000300a00 */
[----:B------:R0:W-:Y:S01]  /*39fc0*/  STL.64 [R1+0x700], R82 ;  /* 0x0007005201007387 */ /* 0x0001e20000100a00 */
[----:B------:R-:W-:-:S02]  /*39fd0*/  LEA.HI.X.SX32 R71, R231, R3, 0x1, P5 ;  /* 0x00000003e7477211 */ /* 0x000fc400028f0eff */
[-C--:B------:R-:W-:Y:S01]  /*39fe0*/  IADD3 R68, P5, R68, R2.reuse, RZ ;  /* 0x0000000244447210 */ /* 0x080fe20007fbe0ff */
[----:B0-----:R-:W3:Y:S04]  /*39ff0*/  LDL.LU.64 R82, [R1+0xf28] ;  /* 0x000f280001527983 */ /* 0x001ee80000300a00 */
[----:B------:R0:W-:Y:S01]  /*3a000*/  STL.64 [R1+0x6f8], R80 ;  /* 0x0006f85001007387 */ /* 0x0001e20000100a00 */
[-C--:B------:R-:W-:Y:S01]  /*3a010*/  LEA.HI.X.SX32 R239, R67, R3.reuse, 0x1, P6 ;  /* 0x0000000343ef7211 */ /* 0x080fe200030f0eff */
[----:B------:R-:W-:Y:S01]  /*3a020*/  IMAD R19, R69, 0xf1, RZ ;  /* 0x000000f145137824 */ /* 0x000fe200078e02ff */
[----:B------:R-:W-:Y:S01]  /*3a030*/  IADD3 R66, P6, R66, R2, RZ ;  /* 0x0000000242427210 */ /* 0x000fe20007fde0ff */
[----:B0-----:R-:W3:Y:S04]  /*3a040*/  LDL.LU.64 R80, [R1+0xf20] ;  /* 0x000f200001507983 */ /* 0x001ee80000300a00 */
[----:B------:R0:W-:Y:S01]  /*3a050*/  STL.64 [R1+0x6f0], R78 ;  /* 0x0006f04e01007387 */ /* 0x0001e20000100a00 */
[----:B------:R-:W-:-:S02]  /*3a060*/  LEA.HI.X.SX32 R69, R229, R3, 0x1, P5 ;  /* 0x00000003e5457211 */ /* 0x000fc400028f0eff */
[-C--:B------:R-:W-:Y:S01]  /*3a070*/  IADD3 R64, P5, R64, R2.reuse, RZ ;  /* 0x0000000240407210 */ /* 0x080fe20007fbe0ff */
[----:B0-----:R-:W3:Y:S04]  /*3a080*/  LDL.LU.64 R78, [R1+0xf18] ;  /* 0x000f1800014e7983 */ /* 0x001ee80000300a00 */
[----:B------:R0:W-:Y:S01]  /*3a090*/  STL.64 [R1+0x6e8], R76 ;  /* 0x0006e84c01007387 */ /* 0x0001e20000100a00 */
[-C--:B------:R-:W-:Y:S02]  /*3a0a0*/  LEA.HI.X.SX32 R67, R63, R3.reuse, 0x1, P6 ;  /* 0x000000033f437211 */ /* 0x080fe400030f0eff */
[----:B------:R-:W-:Y:S01]  /*3a0b0*/  IADD3 R62, P6, R62, R2, RZ ;  /* 0x000000023e3e7210 */ /* 0x000fe20007fde0ff */
[----:B0-----:R-:W3:Y:S04]  /*3a0c0*/  LDL.LU.64 R76, [R1+0xf10] ;  /* 0x000f1000014c7983 */ /* 0x001ee80000300a00 */
[----:B------:R0:W-:Y:S01]  /*3a0d0*/  STL.64 [R1+0x6e0], R74 ;  /* 0x0006e04a01007387 */ /* 0x0001e20000100a00 */
[----:B------:R-:W-:-:S03]  /*3a0e0*/  LEA.HI.X.SX32 R63, R59, R3, 0x1, P6 ;  /* 0x000000033b3f7211 */ /* 0x000fc600030f0eff */
[----:B0-----:R-:W3:Y:S04]  /*3a0f0*/  LDL.LU.64 R74, [R1+0xf08] ;  /* 0x000f0800014a7983 */ /* 0x001ee80000300a00 */
[----:B------:R0:W-:Y:S01]  /*3a100*/  STL.64 [R1+0x6d8], R72 ;  /* 0x0006d84801007387 */ /* 0x0001e20000100a00 */
[----:B------:R-:W-:Y:S01]  /*3a110*/  IMAD R235, R61, 0x1e4, RZ ;  /* 0x000001e43deb7824 */ /* 0x000fe200078e02ff */
[----:B------:R-:W-:Y:S02]  /*3a120*/  IADD3 R58, P6, R58, R2, RZ ;  /* 0x000000023a3a7210 */ /* 0x000fe40007fde0ff */
[----:B0-----:R-:W3:Y:S04]  /*3a130*/  LDL.LU.64 R72, [R1+0xf00] ;  /* 0x000f000001487983 */ /* 0x001ee80000300a00 */
[----:B------:R0:W-:Y:S01]  /*3a140*/  STL.64 [R1+0x6d0], R70 ;  /* 0x0006d04601007387 */ /* 0x0001e20000100a00 */
[----:B------:R-:W-:-:S03]  /*3a150*/  LEA.HI.X.SX32 R59, R55, R3, 0x1, P6 ;  /* 0x00000003373b7211 */ /* 0x000fc600030f0eff */
[----:B0-----:R-:W3:Y:S04]  /*3a160*/  LDL.LU.64 R70, [R1+0xef8] ;  /* 0x000ef80001467983 */ /* 0x001ee80000300a00 */
[----:B------:R0:W-:Y:S01]  /*3a170*/  STL.64 [R1+0x6c8], R238 ;  /* 0x0006c8ee01007387 */ /* 0x0001e20000100a00 */
[-C--:B------:R-:W-:Y:S01]  /*3a180*/  IADD3 R54, P6, R54, R2.reuse, RZ ;  /* 0x0000000236367210 */ /* 0x080fe20007fde0ff */
[----:B0-----:R-:W-:Y:S01]  /*3a190*/  IMAD R238, R65, 0x1e2, RZ ;  /* 0x000001e241ee7824 */ /* 0x001fe200078e02ff */
[-C--:B------:R-:W-:Y:S01]  /*3a1a0*/  LEA.HI.X.SX32 R65, R227, R3.reuse, 0x1, P5 ;  /* 0x00000003e3417211 */ /* 0x080fe200028f0eff */
[----:B------:R-:W-:Y:S01]  /*3a1b0*/  IMAD R232, R53, 0x1e6, RZ ;  /* 0x000001e635e87824 */ /* 0x000fe200078e02ff */
[----:B------:R-:W-:Y:S01]  /*3a1c0*/  IADD3 R60, P5, R60, R2, RZ ;  /* 0x000000023c3c7210 */ /* 0x000fe20007fbe0ff */
[----:B------:R-:W-:Y:S01]  /*3a1d0*/  IMAD R42, R42, 0x1c4, RZ ;  /* 0x000001c42a2a7824 */ /* 0x000fe200078e02ff */
[----:B------:R-:W0:Y:S02]  /*3a1e0*/  LDC R239, c[0x0][0x278] ;  /* 0x00009e00ffef7b82 */ /* 0x000e240000000800 */
[----:B------:R-:W-:-:S02]  /*3a1f0*/  LEA.HI.X.SX32 R61, R225, R3, 0x1, P5 ;  /* 0x00000003e13d7211 */ /* 0x000fc400028f0eff */
[-C--:B------:R-:W-:Y:S01]  /*3a200*/  IADD3 R56, P5, R56, R2.reuse, RZ ;  /* 0x0000000238387210 */ /* 0x080fe20007fbe0ff */
[----:B------:R-:W-:Y:S01]  /*3a210*/  IMAD R227, R57, 0xf3, RZ ;  /* 0x000000f339e37824 */ /* 0x000fe200078e02ff */
[----:B------:R1:W-:Y:S02]  /*3a220*/  STL.64 [R1+0x6c0], R68 ;  /* 0x0006c04401007387 */ /* 0x0003e40000100a00 */
[-C--:B------:R-:W-:Y:S02]  /*3a230*/  LEA.HI.X.SX32 R57, R223, R3.reuse, 0x1, P5 ;  /* 0x00000003df397211 */ /* 0x080fe400028f0eff */
[-C--:B------:R-:W-:Y:S02]  /*3a240*/  IADD3 R52, P5, R52, R2.reuse, RZ ;  /* 0x0000000234347210 */ /* 0x080fe40007fbe0ff */
[----:B------:R-:W-:Y:S02]  /*3a250*/  LEA.HI.X.SX32 R55, R51, R3, 0x1, P6 ;  /* 0x0000000333377211 */ /* 0x000fe400030f0eff */
[----:B------:R-:W-:-:S02]  /*3a260*/  IADD3 R50, P6, R50, R2, RZ ;  /* 0x0000000232327210 */ /* 0x000fc40007fde0ff */
[----:B------:R-:W-:Y:S01]  /*3a270*/  LEA.HI.X.SX32 R53, R221, R3, 0x1, P5 ;  /* 0x00000003dd357211 */ /* 0x000fe200028f0eff */
[----:B-1----:R-:W3:Y:S01]  /*3a280*/  LDL.LU.64 R68, [R1+0xef0] ;  /* 0x000ef00001447983 */ /* 0x002ee20000300a00 */
[----:B------:R-:W-:-:S03]  /*3a290*/  IADD3 R48, P5, R48, R2, RZ ;  /* 0x0000000230307210 */ /* 0x000fc60007fbe0ff */
[----:B------:R1:W-:Y:S01]  /*3a2a0*/  STL.64 [R1+0x6b8], R66 ;  /* 0x0006b84201007387 */ /* 0x0003e20000100a00 */
[-C--:B------:R-:W-:Y:S01]  /*3a2b0*/  LEA.HI.X.SX32 R51, R47, R3.reuse, 0x1, P6 ;  /* 0x000000032f337211 */ /* 0x080fe200030f0eff */
[----:B------:R-:W-:Y:S01]  /*3a2c0*/  IMAD R231, R49, 0x1e8, RZ ;  /* 0x000001e831e77824 */ /* 0x000fe200078e02ff */
[-C--:B------:R-:W-:Y:S01]  /*3a2d0*/  IADD3 R46, P6, R46, R2.reuse, RZ ;  /* 0x000000022e2e7210 */ /* 0x080fe20007fde0ff */
[----:B------:R-:W-:Y:S01]  /*3a2e0*/  IMAD R14, R14, 0xe1, RZ ;  /* 0x000000e10e0e7824 */ /* 0x000fe200078e02ff */
[-C--:B------:R-:W-:Y:S01]  /*3a2f0*/  LEA.HI.X.SX32 R49, R18, R3.reuse, 0x1, P5 ;  /* 0x0000000312317211 */ /* 0x080fe200028f0eff */
[----:B------:R-:W-:Y:S01]  /*3a300*/  IMAD R40, R40, 0x1c6, RZ ;  /* 0x000001c628287824 */ /* 0x000fe200078e02ff */
[----:B-1----:R-:W3:Y:S04]  /*3a310*/  LDL.LU.64 R66, [R1+0xee8] ;  /* 0x000ee80001427983 */ /* 0x002ee80000300a00 */
[----:B------:R1:W-:Y:S01]  /*3a320*/  STL.64 [R1+0x6b0], R64 ;  /* 0x0006b04001007387 */ /* 0x0003e20000100a00 */
[-C--:B------:R-:W-:Y:S01]  /*3a330*/  IADD3 R44, P5, R44, R2.reuse, RZ ;  /* 0x000000022c2c7210 */ /* 0x080fe20007fbe0ff */
[----:B------:R-:W-:Y:S01]  /*3a340*/  IMAD R38, R38, 0x1c8, RZ ;  /* 0x000001c826267824 */ /* 0x000fe200078e02ff */
[-C--:B------:R-:W-:Y:S01]  /*3a350*/  LEA.HI.X.SX32 R47, R43, R3.reuse, 0x1, P6 ;  /* 0x000000032b2f7211 */ /* 0x080fe200030f0eff */
[----:B------:R-:W-:Y:S01]  /*3a360*/  IMAD R221, R45, 0xf5, RZ ;  /* 0x000000f52ddd7824 */ /* 0x000fe200078e02ff */
[-C--:B------:R-:W-:Y:S01]  /*3a370*/  IADD3 R42, P6, R42, R2.reuse, RZ ;  /* 0x000000022a2a7210 */ /* 0x080fe20007fde0ff */
[----:B-1----:R-:W3:Y:S04]  /*3a380*/  LDL.LU.64 R64, [R1+0xee0] ;  /* 0x000ee00001407983 */ /* 0x002ee80000300a00 */
[----:B------:R1:W-:Y:S01]  /*3a390*/  STL.64 [R1+0x6a8], R62 ;  /* 0x0006a83e01007387 */ /* 0x0003e20000100a00 */
        /* <DEDUP_REMOVED lines=8> */
[----:B------:R-:W-:Y:S01]  /*3a420*/  IMAD R229, R41, 0x1ea, RZ ;  /* 0x000001ea29e57824 */ /* 0x000fe200078e02ff */
        /* <DEDUP_REMOVED lines=12> */
[----:B------:R-:W-:Y:S01]  /*3a4f0*/  IMAD R14, R37, 0x1ec, RZ ;  /* 0x000001ec250e7824 */ /* 0x000fe200078e02ff */
[----:B------:R-:W-:Y:S01]  /*3a500*/  LEA.HI.X.SX32 R37, R6, R3, 0x1, P5 ;  /* 0x0000000306257211 */ /* 0x000fe200028f0eff */
[----:B------:R-:W-:Y:S01]  /*3a510*/  IMAD R4, R4, 0xe7, RZ ;  /* 0x000000e704047824 */ /* 0x000fe200078e02ff */
[----:B-1----:R-:W3:Y:S04]  /*3a520*/  LDL.LU.64 R54, [R1+0xeb8] ;  /* 0x000eb80001367983 */ /* 0x002ee80000300a00 */
[----:B------:R1:W-:Y:S01]  /*3a530*/  STL.64 [R1+0x680], R52 ;  /* 0x0006803401007387 */ /* 0x0003e20000100a00 */
[----:B------:R-:W-:Y:S01]  /*3a540*/  IMAD R26, R26, 0x1d2, RZ ;  /* 0x000001d21a1a7824 */ /* 0x000fe200078e02ff */
[----:B------:R-:W-:-:S02]  /*3a550*/  IADD3 R32, P5, R32, R2, RZ ;  /* 0x0000000220207210 */ /* 0x000fc40007fbe0ff */
        /* <DEDUP_REMOVED lines=30> */
[----:B------:R-:W-:Y:S01]  /*3a740*/  IADD3 R24, P6, R24, R2, RZ ;  /* 0x0000000218187210 */ /* 0x000fe20007fde0ff */
[----:B-1----:R-:W3:Y:S04]  /*3a750*/  LDL.LU.64 R40, [R1+0xe80] ;  /* 0x000e800001287983 */ /* 0x002ee80000300a00 */
[----:B------:R1:W-:Y:S01]  /*3a760*/  STL.64 [R1+0x648], R38 ;  /* 0x0006482601007387 */ /* 0x0003e20000100a00 */
[----:B------:R-:W-:-:S02]  /*3a770*/  LEA.HI.X.SX32 R21, R7, R3, 0x1, P5 ;  /* 0x0000000307157211 */ /* 0x000fc400028f0eff */
[----:B------:R-:W-:Y:S01]  /*3a780*/  IADD3 R244, P5, R244, R2, RZ ;  /* 0x00000002f4f47210 */ /* 0x000fe20007fbe0ff */
[----:B-1----:R-:W3:Y:S04]  /*3a790*/  LDL.LU.64 R38, [R1+0xe78] ;  /* 0x000e780001267983 */ /* 0x002ee80000300a00 */
[----:B------:R1:W-:Y:S01]  /*3a7a0*/  STL.64 [R1+0x640], R36 ;  /* 0x0006402401007387 */ /* 0x0003e20000100a00 */
[-C--:B------:R-:W-:Y:S01]  /*3a7b0*/  LEA.HI.X.SX32 R25, R29, R3.reuse, 0x1, P6 ;  /* 0x000000031d197211 */ /* 0x080fe200030f0eff */
[----:B------:R-:W-:Y:S02]  /*3a7c0*/  IMAD R6, R245, 0xf9, RZ ;  /* 0x000000f9f5067824 */ /* 0x000fe400078e02ff */
[----:B-1----:R-:W3:Y:S04]  /*3a7d0*/  LDL.LU.64 R36, [R1+0xe70] ;  /* 0x000e700001247983 */ /* 0x002ee80000300a00 */
[----:B------:R1:W-:Y:S01]  /*3a7e0*/  STL.64 [R1+0x638], R34 ;  /* 0x0006382201007387 */ /* 0x0003e20000100a00 */
[----:B------:R-:W-:-:S03]  /*3a7f0*/  LEA.HI.X.SX32 R245, R11, R3, 0x1, P5 ;  /* 0x000000030bf57211 */ /* 0x000fc600028f0eff */
[----:B-1----:R-:W3:Y:S04]  /*3a800*/  LDL.LU.64 R34, [R1+0xe68] ;  /* 0x000e680001227983 */ /* 0x002ee80000300a00 */
[----:B------:R1:W-:Y:S04]  /*3a810*/  STL.64 [R1+0x630], R32 ;  /* 0x0006302001007387 */ /* 0x0003e80000100a00 */
        /* <DEDUP_REMOVED lines=11> */
[----:B------:R1:W-:Y:S02]  /*3a8d0*/  STL.64 [R1+0x5f0], R244 ;  /* 0x0005f0f401007387 */ /* 0x0003e40000100a00 */
[----:B-1----:R-:W-:-:S02]  /*3a8e0*/  IADD3 R244, P5, R237, R2, RZ ;  /* 0x00000002edf47210 */ /* 0x002fc40007fbe0ff */
[----:B------:R-:W1:Y:S02]  /*3a8f0*/  LDC R237, c[0x0][0x278] ;  /* 0x00009e00ffed7b82 */ /* 0x000e640000000800 */
[----:B-1----:R-:W-:-:S06]  /*3a900*/  IMAD R18, R237, 0xf0, RZ ;  /* 0x000000f0ed127824 */ /* 0x002fcc00078e02ff */
[----:B------:R-:W1:Y:S01]  /*3a910*/  LDC R237, c[0x0][0x278] ;  /* 0x00009e00ffed7b82 */ /* 0x000e620000000800 */
[----:B0-----:R-:W-:-:S07]  /*3a920*/  IMAD R223, R239, 0x1f2, RZ ;  /* 0x000001f2efdf7824 */ /* 0x001fce00078e02ff */
[----:B------:R-:W0:Y:S01]  /*3a930*/  LDC R239, c[0x0][0x278] ;  /* 0x00009e00ffef7b82 */ /* 0x000e220000000800 */
[----:B------:R-:W-:Y:S02]  /*3a940*/  IMAD R28, R28, 0x1dc, RZ ;  /* 0x000001dc1c1c7824 */ /* 0x000fe400078e02ff */
[----:B-1----:R-:W-:-:S05]  /*3a950*/  IMAD R5, R237, 0xfb, RZ ;  /* 0x000000fbed057824 */ /* 0x002fca00078e02ff */
[----:B------:R-:W1:Y:S01]  /*3a960*/  LDC R237, c[0x0][0x278] ;  /* 0x00009e00ffed7b82 */ /* 0x000e620000000800 */
[----:B------:R-:W-:-:S04]  /*3a970*/  IADD3 R28, P6, R28, R2, RZ ;  /* 0x000000021c1c7210 */ /* 0x000fc80007fde0ff */
[-C--:B------:R-:W-:Y:S02]  /*3a980*/  LEA.HI.X.SX32 R29, R251, R3.reuse, 0x1, P6 ;  /* 0x00000003fb1d7211 */ /* 0x080fe400030f0eff */
[-C--:B------:R-:W-:Y:S02]  /*3a990*/  IADD3 R250, P6, R250, R2.reuse, RZ ;  /* 0x00000002fafa7210 */ /* 0x080fe40007fde0ff */
[-C--:B------:R-:W-:Y:S01]  /*3a9a0*/  LEA.HI.X.SX32 R245, R15, R3.reuse, 0x1, P5 ;  /* 0x000000030ff57211 */ /* 0x080fe200028f0eff */
[----:B------:R4:W-:Y:S01]  /*3a9b0*/  STL.64 [R1+0x5e8], R28 ;  /* 0x0005e81c01007387 */ /* 0x0009e20000100a00 */
[----:B------:R-:W-:Y:S02]  /*3a9c0*/  IADD3 R238, P5, R238, R2, RZ ;  /* 0x00000002eeee7210 */ /* 0x000fe40007fbe0ff */
[-C--:B------:R-:W-:Y:S01]  /*3a9d0*/  LEA.HI.X.SX32 R251, R18, R3.reuse, 0x1, P6 ;  /* 0x0000000312fb7211 */ /* 0x080fe200030f0eff */
[----:B0-----:R-:W-:Y:S01]  /*3a9e0*/  IMAD R7, R239, 0x1f4, RZ ;  /* 0x000001f4ef077824 */ /* 0x001fe200078e02ff */
[----:B------:R-:W-:Y:S01]  /*3a9f0*/  LEA.HI.X.SX32 R239, R19, R3, 0x1, P5 ;  /* 0x0000000313ef7211 */ /* 0x000fe200028f0eff */
[----:B----4-:R-:W4:Y:S01]  /*3aa00*/  LDL.LU.64 R28, [R1+0xe30] ;  /* 0x000e3000011c7983 */ /* 0x010f220000300a00 */
[----:B-1----:R-:W-:-:S02]  /*3aa10*/  IMAD R11, R237, 0x1f6, RZ ;  /* 0x000001f6ed0b7824 */ /* 0x002fc400078e02ff */
[----:B------:R-:W0:Y:S01]  /*3aa20*/  LDC R237, c[0x0][0x278] ;  /* 0x00009e00ffed7b82 */ /* 0x000e220000000800 */
[----:B------:R1:W-:Y:S04]  /*3aa30*/  STL.64 [R1+0x5e0], R244 ;  /* 0x0005e0f401007387 */ /* 0x0003e80000100a00 */
[----:B-1----:R-:W4:Y:S04]  /*3aa40*/  LDL.LU.64 R244, [R1+0xe28] ;  /* 0x000e280001f47983 */ /* 0x002f280000300a00 */
[----:B------:R1:W-:Y:S04]  /*3aa50*/  STL.64 [R1+0x5d8], R250 ;  /* 0x0005d8fa01007387 */ /* 0x0003e80000100a00 */
[----:B------:R2:W-:Y:S01]  /*3aa60*/  STL.64 [R1+0x5d0], R238 ;  /* 0x0005d0ee01007387 */ /* 0x0005e20000100a00 */
[----:B-1----:R-:W-:-:S02]  /*3aa70*/  IADD3 R250, P6, R235, R2, RZ ;  /* 0x00000002ebfa7210 */ /* 0x002fc40007fde0ff */
[-C--:B--2---:R-:W-:Y:S02]  /*3aa80*/  IADD3 R238, P5, R232, R2.reuse, RZ ;  /* 0x00000002e8ee7210 */ /* 0x084fe40007fbe0ff */
[-C--:B------:R-:W-:Y:S01]  /*3aa90*/  LEA.HI.X.SX32 R251, R249, R3.reuse, 0x1, P6 ;  /* 0x00000003f9fb7211 */ /* 0x080fe200030f0eff */
[----:B------:R-:W1:Y:S01]  /*3aaa0*/  LDC R232, c[0x0][0x278] ;  /* 0x00009e00ffe87b82 */ /* 0x000e620000000800 */
[-C--:B------:R-:W-:Y:S02]  /*3aab0*/  IADD3 R18, P6, R231, R2.reuse, RZ ;  /* 0x00000002e7127210 */ /* 0x080fe40007fde0ff */
[-C--:B------:R-:W-:Y:S02]  /*3aac0*/  LEA.HI.X.SX32 R239, R227, R3.reuse, 0x1, P5 ;  /* 0x00000003e3ef7211 */ /* 0x080fe400028f0eff */
[----:B------:R-:W-:Y:S01]  /*3aad0*/  LEA.HI.X.SX32 R19, R248, R3, 0x1, P6 ;  /* 0x00000003f8137211 */ /* 0x000fe200030f0eff */
[----:B------:R-:W-:Y:S02]  /*3aae0*/  STL.64 [R1+0x5c8], R250 ;  /* 0x0005c8fa01007387 */ /* 0x000fe40000100a00 */
[----:B------:R-:W2:Y:S02]  /*3aaf0*/  LDC R231, c[0x0][0x278] ;  /* 0x00009e00ffe77b82 */ /* 0x000ea40000000800 */
[----:B------:R-:W-:Y:S04]  /*3ab00*/  STL.64 [R1+0x5c0], R238 ;  /* 0x0005c0ee01007387 */ /* 0x000fe80000100a00 */
[----:B------:R0:W-:Y:S02]  /*3ab10*/  STL.64 [R1+0x988], R18 ;  /* 0x0009881201007387 */ /* 0x0001e40000100a00 */
[----:B0-----:R-:W-:Y:S01]  /*3ab20*/  IADD3 R18, P6, R14, R2, RZ ;  /* 0x000000020e127210 */ /* 0x001fe20007fde0ff */
[----:B------:R-:W-:-:S02]  /*3ab30*/  IMAD R14, R237, 0x1f8, RZ ;  /* 0x000001f8ed0e7824 */ /* 0x000fc400078e02ff */
[----:B------:R-:W0:Y:S01]  /*3ab40*/  LDC R237, c[0x0][0x278] ;  /* 0x00009e00ffed7b82 */ /* 0x000e220000000800 */
[-C--:B------:R-:W-:Y:S02]  /*3ab50*/  IADD3 R238, P5, R229, R2.reuse, RZ ;  /* 0x00000002e5ee7210 */ /* 0x080fe40007fbe0ff */
[-C--:B------:R-:W-:Y:S02]  /*3ab60*/  LEA.HI.X.SX32 R19, R247, R3.reuse, 0x1, P6 ;  /* 0x00000003f7137211 */ /* 0x080fe400030f0eff */
[----:B------:R-:W-:Y:S01]  /*3ab70*/  LEA.HI.X.SX32 R239, R221, R3, 0x1, P5 ;  /* 0x00000003ddef7211 */ /* 0x000fe200028f0eff */
[----:B-1----:R-:W-:Y:S02]  /*3ab80*/  IMAD R232, R232, 0xfe, RZ ;  /* 0x000000fee8e87824 */ /* 0x002fe400078e02ff */
[----:B------:R-:W1:Y:S02]  /*3ab90*/  LDC R229, c[0x0][0x278] ;  /* 0x00009e00ffe57b82 */ /* 0x000e640000000800 */
[----:B------:R-:W-:Y:S04]  /*3aba0*/  STL.64 [R1+0x9b0], R238 ;  /* 0x0009b0ee01007387 */ /* 0x000fe80000100a00 */
[----:B------:R2:W-:Y:S04]  /*3abb0*/  STL.64 [R1+0x9a8], R18 ;  /* 0x0009a81201007387 */ /* 0x0005e80000100a00 */
[----:B------:R-:W3:Y:S04]  /*3abc0*/  LDL R235, [R1+0x78] ;  /* 0x0000780001eb7983 */ /* 0x000ee80000100800 */
[----:B------:R-:W3:Y:S01]  /*3abd0*/  LDL R251, [R1+0x70] ;  /* 0x0000700001fb7983 */ /* 0x000ee20000100800 */
[----:B--2---:R-:W-:Y:S01]  /*3abe0*/  IADD3 R18, P6, R4, R2, RZ ;  /* 0x0000000204127210 */ /* 0x004fe20007fde0ff */
[----:B0-----:R-:W-:-:S02]  /*3abf0*/  IMAD R4, R237, 0xfd, RZ ;  /* 0x000000fded047824 */ /* 0x001fc400078e02ff */
[----:B------:R-:W0:Y:S01]  /*3ac00*/  LDC R237, c[0x0][0x278] ;  /* 0x00009e00ffed7b82 */ /* 0x000e220000000800 */
[----:B------:R-:W-:Y:S02]  /*3ac10*/  IADD3 R238, P5, R225, R2, RZ ;  /* 0x00000002e1ee7210 */ /* 0x000fe40007fbe0ff */
[-C--:B------:R-:W-:Y:S02]  /*3ac20*/  LEA.HI.X.SX32 R19, R242, R3.reuse, 0x1, P6 ;  /* 0x00000003f2137211 */ /* 0x080fe400030f0eff */
[----:B------:R-:W-:-:S03]  /*3ac30*/  LEA.HI.X.SX32 R239, R10, R3, 0x1, P5 ;  /* 0x000000030aef7211 */ /* 0x000fc600028f0eff */
[----:B------:R-:W2:Y:S02]  /*3ac40*/  LDC R242, c[0x0][0x278] ;  /* 0x00009e00fff27b82 */ /* 0x000ea40000000800 */
[----:B------:R1:W-:Y:S04]  /*3ac50*/  STL.64 [R1+0x9a0], R238 ;  /* 0x0009a0ee01007387 */ /* 0x0003e80000100a00 */
[----:B-1----:R-:W4:Y:S04]  /*3ac60*/  LDL R239, [R1+0x528] ;  /* 0x0005280001ef7983 */ /* 0x002f280000100800 */
[----:B------:R-:W4:Y:S04]  /*3ac70*/  LDL R238, [R1+0x520] ;  /* 0x0005200001ee7983 */ /* 0x000f280000100800 */
[----:B------:R1:W-:Y:S01]  /*3ac80*/  STL.64 [R1+0x998], R18 ;  /* 0x0009981201007387 */ /* 0x0003e20000100a00 */
[----:B------:R-:W-:-:S02]  /*3ac90*/  IADD3 R248, P5, R223, R2, RZ ;  /* 0x00000002dff87210 */ /* 0x000fc40007fbe0ff */
[-C--:B-1----:R-:W-:Y:S01]  /*3aca0*/  IADD3 R18, P6, R7, R2.reuse, RZ ;  /* 0x0000000207127210 */ /* 0x082fe20007fde0ff */
[----:B0-----:R-:W-:Y:S02]  /*3acb0*/  IMAD R7, R237, 0x1fa, RZ ;  /* 0x000001faed077824 */ /* 0x001fe400078e02ff */
[----:B------:R-:W0:Y:S01]  /*3acc0*/  LDC R237, c[0x0][0x278] ;  /* 0x00009e00ffed7b82 */ /* 0x000e220000000800 */
[-C--:B------:R-:W-:Y:S02]  /*3acd0*/  LEA.HI.X.SX32 R249, R6, R3.reuse, 0x1, P5 ;  /* 0x0000000306f97211 */ /* 0x080fe400028f0eff */
[-C--:B------:R-:W-:Y:S02]  /*3ace0*/  IADD3 R10, P5, R11, R2.reuse, RZ ;  /* 0x000000020b0a7210 */ /* 0x080fe40007fbe0ff */
[-C--:B------:R-:W-:Y:S02]  /*3acf0*/  LEA.HI.X.SX32 R19, R240, R3.reuse, 0x1, P6 ;  /* 0x00000003f0137211 */ /* 0x080fe400030f0eff */
[----:B------:R-:W-:Y:S01]  /*3ad00*/  IADD3 R14, P6, R14, R2, RZ ;  /* 0x000000020e0e7210 */ /* 0x000fe20007fde0ff */
[----:B------:R-:W-:Y:S01]  /*3ad10*/  STL.64 [R1+0x9d0], R248 ;  /* 0x0009d0f801007387 */ /* 0x000fe20000100a00 */
[-C--:B------:R-:W-:Y:S01]  /*3ad20*/  LEA.HI.X.SX32 R11, R5, R3.reuse, 0x1, P5 ;  /* 0x00000003050b7211 */ /* 0x080fe200028f0eff */
[----:B------:R-:W1:Y:S01]  /*3ad30*/  LDC R240, c[0x0][0x278] ;  /* 0x00009e00fff07b82 */ /* 0x000e620000000800 */
[----:B------:R-:W-:Y:S01]  /*3ad40*/  LEA.HI.X.SX32 R15, R236, R3, 0x1, P6 ;  /* 0x00000003ec0f7211 */ /* 0x000fe200030f0eff */
[----:B------:R-:W-:Y:S04]  /*3ad50*/  STL.64 [R1+0x9c8], R18 ;  /* 0x0009c81201007387 */ /* 0x000fe80000100a00 */
[----:B------:R2:W-:Y:S04]  /*3ad60*/  STL.64 [R1+0x9c0], R10 ;  /* 0x0009c00a01007387 */ /* 0x0005e80000100a00 */
[----:B------:R-:W-:Y:S01]  /*3ad70*/  STL.64 [R1+0x9e0], R14 ;  /* 0x0009e00e01007387 */ /* 0x000fe20000100a00 */
[----:B0-----:R-:W-:-:S03]  /*3ad80*/  IMAD R6, R237, 0x1fc, RZ ;  /* 0x000001fced067824 */ /* 0x001fc600078e02ff */
[----:B------:R-:W4:Y:S04]  /*3ad90*/  LDL R236, [R1+0x80] ;  /* 0x0000800001ec7983 */ /* 0x000f280000100800 */
[----:B------:R-:W4:Y:S01]  /*3ada0*/  LDL R237, [R1+0x88] ;  /* 0x0000880001ed7983 */ /* 0x000f220000100800 */
[----:B--2---:R-:W-:-:S03]  /*3adb0*/  IADD3 R10, P5, R7, R2, RZ ;  /* 0x00000002070a7210 */ /* 0x004fc60007fbe0ff */
[----:B------:R-:W2:Y:S01]  /*3adc0*/  LDL R250, [R1+0x558] ;  /* 0x0005580001fa7983 */ /* 0x000ea20000100800 */
[----:B------:R-:W-:-:S03]  /*3add0*/  LEA.HI.X.SX32 R11, R4, R3, 0x1, P5 ;  /* 0x00000003040b7211 */ /* 0x000fc600028f0eff */
[----:B------:R-:W2:Y:S04]  /*3ade0*/  LDL R249, [R1+0x550] ;  /* 0x0005500001f97983 */ /* 0x000ea80000100800 */
[----:B------:R-:W2:Y:S04]  /*3adf0*/  LDL R248, [R1+0x98] ;  /* 0x0000980001f87983 */ /* 0x000ea80000100800 */
[----:B------:R0:W-:Y:S04]  /*3ae00*/  STL.64 [R1+0x9d8], R10 ;  /* 0x0009d80a01007387 */ /* 0x0001e80000100a00 */
[----:B------:R-:W2:Y:S01]  /*3ae10*/  LDL R247, [R1+0x90] ;  /* 0x0000900001f77983 */ /* 0x000ea20000100800 */
[----:B------:R-:W-:-:S02]  /*3ae20*/  IMAD R242, R242, 0x280, RZ ;  /* 0x00000280f2f27824 */ /* 0x000fc400078e02ff */
[----:B-1----:R-:W-:Y:S01]  /*3ae30*/  IMAD R5, R240, 0x1fe, RZ ;  /* 0x000001fef0057824 */ /* 0x002fe200078e02ff */
[-C--:B------:R-:W-:Y:S01]  /*3ae40*/  IADD3 R6, P5, R6, R2.reuse, RZ ;  /* 0x0000000206067210 */ /* 0x080fe20007fbe0ff */
[----:B------:R-:W2:Y:S01]  /*3ae50*/  LDL R240, [R1+0x560] ;  /* 0x0005600001f07983 */ /* 0x000ea20000100800 */
[----:B------:R-:W-:-:S03]  /*3ae60*/  IADD3 RZ, P6, R242, R2, RZ ;  /* 0x00000002f2ff7210 */ /* 0x000fc60007fde0ff */
[----:B------:R-:W2:Y:S01]  /*3ae70*/  LDL R242, [R1+0x568] ;  /* 0x0005680001f27983 */ /* 0x000ea20000100800 */
[----:B------:R-:W-:Y:S02]  /*3ae80*/  LEA.HI.X.SX32 R7, R232, R3, 0x1, P5 ;  /* 0x00000003e8077211 */ /* 0x000fe400028f0eff */
[----:B------:R-:W-:-:S03]  /*3ae90*/  F2FP.F16.F32.PACK_AB R4, R233, R234 ;  /* 0x000000eae904723e */ /* 0x000fc600000000ff */
[----:B------:R3:W-:Y:S01]  /*3aea0*/  STL.64 [R1+0x9f8], R6 ;  /* 0x0009f80601007387 */ /* 0x0007e20000100a00 */
[----:B0-----:R-:W-:Y:S01]  /*3aeb0*/  IMAD R11, R231, 0xff, RZ ;  /* 0x000000ffe70b7824 */ /* 0x001fe200078e02ff */
[----:B------:R-:W-:-:S04]  /*3aec0*/  IADD3 R14, P5, R5, R2, RZ ;  /* 0x00000002050e7210 */ /* 0x000fc80007fbe0ff */
[----:B------:R-:W-:Y:S01]  /*3aed0*/  LEA.HI.X.SX32 R15, R11, R3, 0x1, P5 ;  /* 0x000000030b0f7211 */ /* 0x000fe200028f0eff */
[----:B------:R-:W-:-:S04]  /*3aee0*/  IMAD R10, R229, 0x282, RZ ;  /* 0x00000282e50a7824 */ /* 0x000fc800078e02ff */
[----:B------:R-:W-:Y:S04]  /*3aef0*/  STL.64 [R1+0x9f0], R14 ;  /* 0x0009f00e01007387 */ /* 0x000fe80000100a00 */
[----:B------:R-:W2:Y:S04]  /*3af00*/  LDL R229, [R1+0xa8] ;  /* 0x0000a80001e57983 */ /* 0x000ea80000100800 */
[----:B------:R-:W2:Y:S01]  /*3af10*/  LDL R231, [R1+0xa0] ;  /* 0x0000a00001e77983 */ /* 0x000ea20000100800 */
[----:B---3--:R-:W-:Y:S01]  /*3af20*/  F2FP.F16.F32.PACK_AB R6, R235, R251 ;  /* 0x000000fbeb06723e */ /* 0x008fe200000000ff */
[----:B------:R-:W-:Y:S06]  /*3af30*/  BAR.SYNC.DEFER_BLOCKING 0x0 ;  /* 0x0000000000007b1d */ /* 0x000fec0000010000 */
[----:B------:R-:W0:Y:S01]  /*3af40*/  LDS.128 R232, [R0] ;  /* 0x0000000000e87984 */ /* 0x000e220000000c00 */
[----:B----4-:R-:W-:-:S03]  /*3af50*/  F2FP.F16.F32.PACK_AB R7, R239, R238 ;  /* 0x000000eeef07723e */ /* 0x010fc600000000ff */
[----:B0-----:R0:W-:Y:S04]  /*3af60*/  STL.64 [R1+0x10], R232 ;  /* 0x000010e801007387 */ /* 0x0011e80000100a00 */
[----:B------:R1:W-:Y:S04]  /*3af70*/  STL.64 [R1+0x18], R234 ;  /* 0x000018ea01007387 */ /* 0x0003e80000100a00 */
[----:B------:R-:W3:Y:S04]  /*3af80*/  LDL R239, [R1+0xb8] ;  /* 0x0000b80001ef7983 */ /* 0x000ee80000100800 */
[----:B------:R-:W3:Y:S01]  /*3af90*/  LDL R238, [R1+0xb0] ;  /* 0x0000b00001ee7983 */ /* 0x000ee20000100800 */
[----:B------:R-:W-:-:S03]  /*3afa0*/  F2FP.F16.F32.PACK_AB R18, R237, R236 ;  /* 0x000000eced12723e */ /* 0x000fc600000000ff */
[----:B0-----:R-:W4:Y:S04]  /*3afb0*/  LDL R232, [R1+0x598] ;  /* 0x0005980001e87983 */ /* 0x001f280000100800 */
[----:B------:R-:W4:Y:S04]  /*3afc0*/  LDL R237, [R1+0x5a8] ;  /* 0x0005a80001ed7983 */ /* 0x000f280000100800 */
[----:B------:R-:W4:Y:S04]  /*3afd0*/  LDL R236, [R1+0x5a0] ;  /* 0x0005a00001ec7983 */ /* 0x000f280000100800 */
[----:B-1----:R-:W4:Y:S04]  /*3afe0*/  LDL R235, [R1+0x590] ;  /* 0x0005900001eb7983 */ /* 0x002f280000100800 */
[----:B------:R-:W4:Y:S01]  /*3aff0*/  LDL R223, [R1+0x448] ;  /* 0x0004480001df7983 */ /* 0x000f220000100800 */
[----:B--2---:R-:W-:-:S03]  /*3b000*/  F2FP.F16.F32.PACK_AB R14, R248, R247 ;  /* 0x000000f7f80e723e */ /* 0x004fc600000000ff */
[----:B------:R-:W2:Y:S01]  /*3b010*/  LDL R247, [R1+0x440] ;  /* 0x0004400001f77983 */ /* 0x000ea20000100800 */
[----:B------:R-:W-:Y:S01]  /*3b020*/  F2FP.F16.F32.PACK_AB R5, R241, R243 ;  /* 0x000000f3f105723e */ /* 0x000fe200000000ff */
[----:B------:R-:W-:Y:S06]  /*3b030*/  BAR.SYNC.DEFER_BLOCKING 0x0 ;  /* 0x0000000000007b1d */ /* 0x000fec0000010000 */
[----:B------:R-:W-:Y:S01]  /*3b040*/  STSM.16.M88.4 [R252], R4 ;  /* 0x00000004fc007844 */ /* 0x000fe20000000200 */
[----:B------:R-:W-:Y:S01]  /*3b050*/  F2FP.F16.F32.PACK_AB R19, R250, R249 ;  /* 0x000000f9fa13723e */ /* 0x000fe200000000ff */
[----:B------:R-:W-:Y:S01]  /*3b060*/  BAR.SYNC.DEFER_BLOCKING 0x0 ;  /* 0x0000000000007b1d */ /* 0x000fe20000010000 */
[----:B------:R-:W-:-:S02]  /*3b070*/  F2FP.F16.F32.PACK_AB R16, R228, R16 ;  /* 0x00000010e410723e */ /* 0x000fc400000000ff */
[----:B------:R-:W-:-:S03]  /*3b080*/  F2FP.F16.F32.PACK_AB R17, R230, R17 ;  /* 0x00000011e611723e */ /* 0x000fc600000000ff */
[----:B------:R-:W0:Y:S02]  /*3b090*/  LDS.128 R248, [R0] ;  /* 0x0000000000f87984 */ /* 0x000e240000000c00 */
[----:B------:R-:W-:Y:S06]  /*3b0a0*/  BAR.SYNC.DEFER_BLOCKING 0x0 ;  /* 0x0000000000007b1d */ /* 0x000fec0000010000 */
[----:B------:R-:W-:Y:S01]  /*3b0b0*/  STSM.16.M88.4 [R252], R16 ;  /* 0x00000010fc007844 */ /* 0x000fe20000000200 */
[----:B------:R-:W-:Y:S01]  /*3b0c0*/  F2FP.F16.F32.PACK_AB R15, R242, R240 ;  /* 0x000000f0f20f723e */ /* 0x000fe200000000ff */
[----:B------:R-:W-:Y:S06]  /*3b0d0*/  BAR.SYNC.DEFER_BLOCKING 0x0 ;  /* 0x0000000000007b1d */ /* 0x000fec0000010000 */
[----:B------:R-:W1:Y:S01]  /*3b0e0*/  LDS.128 R240, [R0] ;  /* 0x0000000000f07984 */ /* 0x000e620000000c00 */
[----:B------:R-:W-:-:S02]  /*3b0f0*/  F2FP.F16.F32.PACK_AB R12, R224, R12 ;  /* 0x0000000ce00c723e */ /* 0x000fc400000000ff */
[----:B------:R-:W-:Y:S01]  /*3b100*/  F2FP.F16.F32.PACK_AB R13, R226, R13 ;  /* 0x0000000de20d723e */ /* 0x000fe200000000ff */
[----:B------:R-:W-:Y:S01]  /*3b110*/  BAR.SYNC.DEFER_BLOCKING 0x0 ;  /* 0x0000000000007b1d */ /* 0x000fe20000010000 */
[----:B------:R-:W-:Y:S02]  /*3b120*/  IADD3 RZ, P5, R10, R2, RZ ;  /* 0x000000020aff7210 */ /* 0x000fe40007fbe0ff */
[----:B------:R-:W-:-:S03]  /*3b130*/  F2FP.F16.F32.PACK_AB R10, R229, R231 ;  /* 0x000000e7e50a723e */ /* 0x000fc600000000ff */
[----:B0-----:R-:W-:Y:S04]  /*3b140*/  STL.64 [R1+0xe08], R248 ;  /* 0x000e08f801007387 */ /* 0x001fe80000100a00 */
[----:B------:R-:W-:Y:S04]  /*3b150*/  STL.64 [R1+0xe00], R250 ;  /* 0x000e00fa01007387 */ /* 0x000fe80000100a00 */
[----:B------:R-:W-:Y:S04]  /*3b160*/  STSM.16.M88.4 [R252], R12 ;  /* 0x0000000cfc007844 */ /* 0x000fe80000000200 */
[----:B-1----:R0:W-:Y:S04]  /*3b170*/  STL.64 [R1+0xe10], R240 ;  /* 0x000e10f001007387 */ /* 0x0021e80000100a00 */
[----:B------:R-:W-:Y:S04]  /*3b180*/  STL.64 [R1+0xdf8], R242 ;  /* 0x000df8f201007387 */ /* 0x000fe80000100a00 */
[----:B------:R-:W2:Y:S04]  /*3b190*/  LDL R230, [R1+0x9e8] ;  /* 0x0009e80001e67983 */ /* 0x000ea80000100800 */
[----:B------:R-:W2:Y:S04]  /*3b1a0*/  LDL R228, [R1+0x9b8] ;  /* 0x0009b80001e47983 */ /* 0x000ea80000100800 */
[----:B------:R-:W2:Y:S04]  /*3b1b0*/  LDL R229, [R1+0xa08] ;  /* 0x000a080001e57983 */ /* 0x000ea80000100800 */
[----:B------:R-:W2:Y:S01]  /*3b1c0*/  LDL R231, [R1+0xa00] ;  /* 0x000a000001e77983 */ /* 0x000ea20000100800 */
[----:B------:R-:W-:-:S02]  /*3b1d0*/  F2FP.F16.F32.PACK_AB R8, R220, R8 ;  /* 0x00000008dc08723e */ /* 0x000fc400000000ff */
[----:B------:R-:W-:Y:S01]  /*3b1e0*/  F2FP.F16.F32.PACK_AB R9, R222, R9 ;  /* 0x00000009de09723e */ /* 0x000fe200000000ff */
[----:B------:R-:W2:Y:S04]  /*3b1f0*/  LDL R227, [R1+0x458] ;  /* 0x0004580001e37983 */ /* 0x000ea80000100800 */
[----:B------:R-:W2:Y:S04]  /*3b200*/  LDL R225, [R1+0x450] ;  /* 0x0004500001e17983 */ /* 0x000ea80000100800 */
[----:B0-----:R-:W2:Y:S04]  /*3b210*/  LDL R241, [R1+0x468] ;  /* 0x0004680001f17983 */ /* 0x001ea80000100800 */
[----:B------:R-:W2:Y:S01]  /*3b220*/  LDL R250, [R1+0x460] ;  /* 0x0004600001fa7983 */ /* 0x000ea20000100800 */
[----:B---3--:R-:W-:-:S02]  /*3b230*/  F2FP.F16.F32.PACK_AB R6, R239, R238 ;  /* 0x000000eeef06723e */ /* 0x008fc400000000ff */
[----:B----4-:R-:W-:Y:S01]  /*3b240*/  F2FP.F16.F32.PACK_AB R7, R237, R236 ;  /* 0x000000eced07723e */ /* 0x010fe200000000ff */
[----:B------:R-:W-:Y:S01]  /*3b250*/  BAR.SYNC.DEFER_BLOCKING 0x0 ;  /* 0x0000000000007b1d */ /* 0x000fe20000010000 */
[----:B------:R-:W-:-:S05]  /*3b260*/  F2FP.F16.F32.PACK_AB R11, R232, R235 ;  /* 0x000000ebe80b723e */ /* 0x000fca00000000ff */
[----:B------:R-:W0:Y:S02]  /*3b270*/  LDS.128 R236, [R0] ;  /* 0x0000000000ec7984 */ /* 0x000e240000000c00 */
[----:B------:R-:W-:Y:S06]  /*3b280*/  BAR.SYNC.DEFER_BLOCKING 0x0 ;  /* 0x0000000000007b1d */ /* 0x000fec0000010000 */
[----:B------:R-:W-:Y:S02]  /*3b290*/  STSM.16.M88.4 [R252], R8 ;  /* 0x00000008fc007844 */ /* 0x000fe40000000200 */
[----:B------:R-:W-:Y:S06]  /*3b2a0*/  BAR.SYNC.DEFER_BLOCKING 0x0 ;  /* 0x0000000000007b1d */ /* 0x000fec0000010000 */
[----:B------:R-:W1:Y:S04]  /*3b2b0*/  LDS.128 R232, [R0] ;  /* 0x0000000000e87984 */ /* 0x000e680000000c00 */
[----:B0-----:R-:W-:Y:S04]  /*3b2c0*/  STL.64 [R1+0xdf0], R236 ;  /* 0x000df0ec01007387 */ /* 0x001fe80000100a00 */
[----:B------:R-:W-:Y:S01]  /*3b2d0*/  STL.64 [R1+0xde0], R238 ;  /* 0x000de0ee01007387 */ /* 0x000fe20000100a00 */
[----:B--2---:R-:W-:-:S03]  /*3b2e0*/  F2FP.F16.F32.PACK_AB R18, R223, R247 ;  /* 0x000000f7df12723e */ /* 0x004fc600000000ff */
[----:B-1----:R-:W-:Y:S04]  /*3b2f0*/  STL.64 [R1+0xdd8], R232 ;  /* 0x000dd8e801007387 */ /* 0x002fe80000100a00 */
[----:B------:R-:W-:Y:S04]  /*3b300*/  STL.64 [R1+0xdd0], R234 ;  /* 0x000dd0ea01007387 */ /* 0x000fe80000100a00 */
[----:B------:R-:W2:Y:S04]  /*3b310*/  LDL.LU R251, [R1+0xa3c] ;  /* 0x000a3c0001fb7983 */ /* 0x000ea80000300800 */
[----:B------:R-:W2:Y:S04]  /*3b320*/  LDL.LU R248, [R1+0xa38] ;  /* 0x000a380001f87983 */ /* 0x000ea80000300800 */
[----:B------:R-:W3:Y:S04]  /*3b330*/  LDL R249, [R1+0x4d8] ;  /* 0x0004d80001f97983 */ /* 0x000ee80000100800 */
[----:B------:R-:W3:Y:S04]  /*3b340*/  LDL R221, [R1+0x470] ;  /* 0x0004700001dd7983 */ /* 0x000ee80000100800 */
[----:B------:R-:W4:Y:S04]  /*3b350*/  LDL.LU R223, [R1+0xa44] ;  /* 0x000a440001df7983 */ /* 0x000f280000300800 */
[----:B------:R-:W4:Y:S01]  /*3b360*/  LDL.LU R247, [R1+0xa40] ;  /* 0x000a400001f77983 */ /* 0x000f220000300800 */
[----:B------:R-:W-:-:S02]  /*3b370*/  F2FP.F16.F32.PACK_AB R4, R216, R217 ;  /* 0x000000d9d804723e */ /* 0x000fc400000000ff */
[----:B------:R-:W-:Y:S01]  /*3b380*/  F2FP.F16.F32.PACK_AB R5, R218, R219 ;  /* 0x000000dbda05723e */ /* 0x000fe200000000ff */
[----:B------:R-:W-:Y:S06]  /*3b390*/  BAR.SYNC.DEFER_BLOCKING 0x0 ;  /* 0x0000000000007b1d */ /* 0x000fec0000010000 */
[----:B------:R-:W-:Y:S01]  /*3b3a0*/  STSM.16.M88.4 [R252], R4 ;  /* 0x00000004fc007844 */ /* 0x000fe20000000200 */
[----:B------:R-:W-:Y:S02]  /*3b3b0*/  F2FP.F16.F32.PACK_AB R19, R230, R228 ;  /* 0x000000e4e613723e */ /* 0x000fe400000000ff */
        /* <DEDUP_REMOVED lines=9> */
[----:B------:R-:W1:Y:S04]  /*3b450*/  LDS.128 R224, [R0] ;  /* 0x0000000000e07984 */ /* 0x000e680000000c00 */
[----:B0-----:R-:W-:Y:S04]  /*3b460*/  STL.64 [R1+0xde8], R228 ;  /* 0x000de8e401007387 */ /* 0x001fe80000100a00 */
[----:B------:R-:W-:Y:S01]  /*3b470*/  STL.64 [R1+0xdc8], R230 ;  /* 0x000dc8e601007387 */ /* 0x000fe20000100a00 */
[----:B------:R-:W-:-:S03]  /*3b480*/  F2FP.F16.F32.PACK_AB R10, R241, R250 ;  /* 0x000000faf10a723e */ /* 0x000fc600000000ff */
[----:B-1----:R-:W-:Y:S04]  /*3b490*/  STL.64 [R1+0xdc0], R224 ;  /* 0x000dc0e001007387 */ /* 0x002fe80000100a00 */
[----:B------:R-:W-:Y:S04]  /*3b4a0*/  STL.64 [R1+0xda8], R226 ;  /* 0x000da8e201007387 */ /* 0x000fe80000100a00 */
[----:B------:R-:W4:Y:S04]  /*3b4b0*/  LDL R235, [R1+0x4e8] ;  /* 0x0004e80001eb7983 */ /* 0x000f280000100800 */
[----:B------:R-:W4:Y:S04]  /*3b4c0*/  LDL R232, [R1+0x4e0] ;  /* 0x0004e00001e87983 */ /* 0x000f280000100800 */
[----:B------:R-:W4:Y:S04]  /*3b4d0*/  LDL.LU R239, [R1+0xa5c] ;  /* 0x000a5c0001ef7983 */ /* 0x000f280000300800 */
[----:B------:R-:W4:Y:S04]  /*3b4e0*/  LDL.LU R236, [R1+0xa58] ;  /* 0x000a580001ec7983 */ /* 0x000f280000300800 */
[----:B------:R-:W4:Y:S04]  /*3b4f0*/  LDL R237, [R1+0x4f8] ;  /* 0x0004f80001ed7983 */ /* 0x000f280000100800 */
[----:B------:R-:W4:Y:S04]  /*3b500*/  LDL R242, [R1+0x4f0] ;  /* 0x0004f00001f27983 */ /* 0x000f280000100800 */
[----:B------:R-:W4:Y:S04]  /*3b510*/  LDL.LU R243, [R1+0xa64] ;  /* 0x000a640001f37983 */ /* 0x000f280000300800 */
[----:B------:R-:W4:Y:S04]  /*3b520*/  LDL.LU R240, [R1+0xa60] ;  /* 0x000a600001f07983 */ /* 0x000f280000300800 */
[----:B------:R-:W4:Y:S04]  /*3b530*/  LDL R233, [R1+0x508] ;  /* 0x0005080001e97983 */ /* 0x000f280000100800 */
[----:B------:R-:W4:Y:S04]  /*3b540*/  LDL R238, [R1+0x500] ;  /* 0x0005000001ee7983 */ /* 0x000f280000100800 */
[----:B------:R-:W4:Y:S04]  /*3b550*/  LDL.LU R241, [R1+0xa7c] ;  /* 0x000a7c0001f17983 */ /* 0x000f280000300800 */
[----:B------:R-:W4:Y:S01]  /*3b560*/  LDL.LU R250, [R1+0xa78] ;  /* 0x000a780001fa7983 */ /* 0x000f220000300800 */
[----:B--2---:R-:W-:-:S03]  /*3b570*/  F2FP.F16.F32.PACK_AB R11, R251, R248 ;  /* 0x000000f8fb0b723e */ /* 0x004fc600000000ff */
[----:B------:R-:W2:Y:S04]  /*3b580*/  LDL R251, [R1+0x518] ;  /* 0x0005180001fb7983 */ /* 0x000ea80000100800 */
[----:B------:R-:W2:Y:S01]  /*3b590*/  LDL R248, [R1+0x510] ;  /* 0x0005100001f87983 */ /* 0x000ea20000100800 */
[----:B---3--:R-:W-:-:S03]  /*3b5a0*/  F2FP.F16.F32.PACK_AB R6, R249, R221 ;  /* 0x000000ddf906723e */ /* 0x008fc600000000ff */
[----:B------:R-:W3:Y:S01]  /*3b5b0*/  LDL.LU R249, [R1+0xa84] ;  /* 0x000a840001f97983 */ /* 0x000ee20000300800 */
[----:B----4-:R-:W-:Y:S01]  /*3b5c0*/  F2FP.F16.F32.PACK_AB R7, R223, R247 ;  /* 0x000000f7df07723e */ /* 0x010fe200000000ff */
[----:B------:R-:W-:Y:S06]  /*3b5d0*/  BAR.SYNC.DEFER_BLOCKING 0x0 ;  /* 0x0000000000007b1d */ /* 0x000fec0000010000 */
[----:B------:R-:W3:Y:S01]  /*3b5e0*/  LDL.LU R247, [R1+0xa80] ;  /* 0x000a800001f77983 */ /* 0x000ee20000300800 */
[----:B------:R-:W-:Y:S02]  /*3b5f0*/  F2FP.F16.F32.PACK_AB R12, R208, R209 ;  /* 0x000000d1d00c723e */ /* 0x000fe400000000ff */
[----:B------:R-:W-:-:S05]  /*3b600*/  F2FP.F16.F32.PACK_AB R13, R210, R211 ;  /* 0x000000d3d20d723e */ /* 0x000fca00000000ff */
[----:B------:R-:W-:Y:S01]  /*3b610*/  STSM.16.M88.4 [R252], R12 ;  /* 0x0000000cfc007844 */ /* 0x000fe20000000200 */
[----:B------:R-:W-:Y:S01]  /*3b620*/  BAR.SYNC.DEFER_BLOCKING 0x0 ;  /* 0x0000000000007b1d */ /* 0x000fe20000010000 */
[----:B------:R-:W-:Y:S02]  /*3b630*/  F2FP.F16.F32.PACK_AB R8, R204, R205 ;  /* 0x000000cdcc08723e */ /* 0x000fe400000000ff */
[----:B------:R-:W-:-:S03]  /*3b640*/  F2FP.F16.F32.PACK_AB R9, R206, R207 ;  /* 0x000000cfce09723e */ /* 0x000fc600000000ff */
[----:B------:R-:W0:Y:S02]  /*3b650*/  LDS.128 R220, [R0] ;  /* 0x0000000000dc7984 */ /* 0x000e240000000c00 */
[----:B------:R-:W-:Y:S06]  /*3b660*/  BAR.SYNC.DEFER_BLOCKING 0x0 ;  /* 0x0000000000007b1d */ /* 0x000fec0000010000 */
[----:B------:R-:W-:Y:S02]  /*3b670*/  STSM.16.M88.4 [R252], R8 ;  /* 0x00000008fc007844 */ /* 0x000fe40000000200 */
[----:B------:R-:W-:Y:S01]  /*3b680*/  BAR.SYNC.DEFER_BLOCKING 0x0 ;  /* 0x0000000000007b1d */ /* 0x000fe20000010000 */
[----:B------:R-:W-:-:S02]  /*3b690*/  F2FP.F16.F32.PACK_AB R4, R200, R201 ;  /* 0x000000c9c804723e */ /* 0x000fc400000000ff */
[----:B------:R-:W-:-:S03]  /*3b6a0*/  F2FP.F16.F32.PACK_AB R5, R202, R203 ;  /* 0x000000cbca05723e */ /* 0x000fc600000000ff */
[----:B------:R-:W1:Y:S02]  /*3b6b0*/  LDS.128 R216, [R0] ;  /* 0x0000000000d87984 */ /* 0x000e640000000c00 */
[----:B------:R-:W-:Y:S06]  /*3b6c0*/  BAR.SYNC.DEFER_BLOCKING 0x0 ;  /* 0x0000000000007b1d */ /* 0x000fec0000010000 */
[----:B------:R-:W-:Y:S02]  /*3b6d0*/  STSM.16.M88.4 [R252], R4 ;  /* 0x00000004fc007844 */ /* 0x000fe40000000200 */
[----:B------:R-:W-:Y:S06]  /*3b6e0*/  BAR.SYNC.DEFER_BLOCKING 0x0 ;  /* 0x0000000000007b1d */ /* 0x000fec0000010000 */
[----:B------:R-:W4:Y:S04]  /*3b6f0*/  LDS.128 R212, [R0] ;  /* 0x0000000000d47984 */ /* 0x000f280000000c00 */
[----:B0-----:R-:W-:Y:S01]  /*3b700*/  STL.64 [R1+0xdb0], R220 ;  /* 0x000db0dc01007387 */ /* 0x001fe20000100a00 */
[----:B------:R-:W-:-:S03]  /*3b710*/  F2FP.F16.F32.PACK_AB R18, R235, R232 ;  /* 0x000000e8eb12723e */ /* 0x000fc600000000ff */
[----:B------:R-:W-:Y:S04]  /*3b720*/  STL.64 [R1+0xda0], R222 ;  /* 0x000da0de01007387 */ /* 0x000fe80000100a00 */
[----:B-1----:R-:W-:Y:S01]  /*3b730*/  STL.64 [R1+0xe18], R216 ;  /* 0x000e18d801007387 */ /* 0x002fe20000100a00 */
[----:B------:R-:W-:-:S03]  /*3b740*/  F2FP.F16.F32.PACK_AB R19, R239, R236 ;  /* 0x000000ecef13723e */ /* 0x000fc600000000ff */
[----:B------:R-:W-:Y:S04]  /*3b750*/  STL.64 [R1+0xdb8], R218 ;  /* 0x000db8da01007387 */ /* 0x000fe80000100a00 */
[----:B------:R-:W3:Y:S01]  /*3b760*/  LDL R235, [R1+0x538] ;  /* 0x0005380001eb7983 */ /* 0x000ee20000100800 */
[----:B------:R-:W-:-:S03]  /*3b770*/  F2FP.F16.F32.PACK_AB R14, R237, R242 ;  /* 0x000000f2ed0e723e */ /* 0x000fc600000000ff */
[----:B------:R-:W3:Y:S04]  /*3b780*/  LDL R232, [R1+0x530] ;  /* 0x0005300001e87983 */ /* 0x000ee80000100800 */
[----:B------:R-:W3:Y:S01]  /*3b790*/  LDL.LU R239, [R1+0xa9c] ;  /* 0x000a9c0001ef7983 */ /* 0x000ee20000300800 */
[----:B------:R-:W-:-:S03]  /*3b7a0*/  F2FP.F16.F32.PACK_AB R15, R243, R240 ;  /* 0x000000f0f30f723e */ /* 0x000fc600000000ff */
[----:B------:R-:W3:Y:S04]  /*3b7b0*/  LDL.LU R236, [R1+0xa98] ;  /* 0x000a980001ec7983 */ /* 0x000ee80000300800 */
[----:B------:R-:W3:Y:S01]  /*3b7c0*/  LDL R237, [R1+0x548] ;  /* 0x0005480001ed7983 */ /* 0x000ee20000100800 */
[----:B------:R-:W-:-:S03]  /*3b7d0*/  F2FP.F16.F32.PACK_AB R10, R233, R238 ;  /* 0x000000eee90a723e */ /* 0x000fc600000000ff */
[----:B------:R-:W3:Y:S04]  /*3b7e0*/  LDL R242, [R1+0x540] ;  /* 0x0005400001f27983 */ /* 0x000ee80000100800 */
[----:B------:R-:W3:Y:S01]  /*3b7f0*/  LDL.LU R243, [R1+0xaa4] ;  /* 0x000aa40001f37983 */ /* 0x000ee20000300800 */
[----:B------:R-:W-:-:S03]  /*3b800*/  F2FP.F16.F32.PACK_AB R11, R241, R250 ;  /* 0x000000faf10b723e */ /* 0x000fc600000000ff */
[----:B------:R-:W3:Y:S04]  /*3b810*/  LDL.LU R240, [R1+0xaa0] ;  /* 0x000aa00001f07983 */ /* 0x000ee80000300800 */
[----:B----4-:R-:W-:Y:S04]  /*3b820*/  STL.64 [R1+0xe20], R214 ;  /* 0x000e20d601007387 */ /* 0x010fe80000100a00 */
        /* <DEDUP_REMOVED lines=8> */
[----:B------:R-:W3:Y:S04]  /*3b8b0*/  LDL.LU R249, [R1+0xac4] ;  /* 0x000ac40001f97983 */ /* 0x000ee80000300800 */
[----:B------:R-:W3:Y:S01]  /*3b8c0*/  LDL.LU R247, [R1+0xac0] ;  /* 0x000ac00001f77983 */ /* 0x000ee20000300800 */
[----:B------:R-:W-:Y:S02]  /*3b8d0*/  F2FP.F16.F32.PACK_AB R16, R196, R197 ;  /* 0x000000c5c410723e */ /* 0x000fe400000000ff */
[----:B------:R-:W-:Y:S01]  /*3b8e0*/  F2FP.F16.F32.PACK_AB R17, R198, R199 ;  /* 0x000000c7c611723e */ /* 0x000fe200000000ff */
[----:B------:R-:W-:Y:S06]  /*3b8f0*/  BAR.SYNC.DEFER_BLOCKING 0x0 ;  /* 0x0000000000007b1d */ /* 0x000fec0000010000 */
[----:B------:R0:W-:Y:S02]  /*3b900*/  STSM.16.M88.4 [R252], R16 ;  /* 0x00000010fc007844 */ /* 0x0001e40000000200 */
[----:B------:R-:W-:Y:S01]  /*3b910*/  BAR.SYNC.DEFER_BLOCKING 0x0 ;  /* 0x0000000000007b1d */ /* 0x000fe20000010000 */
[----:B------:R-:W-:-:S02]  /*3b920*/  F2FP.F16.F32.PACK_AB R12, R192, R193 ;  /* 0x000000c1c00c723e */ /* 0x000fc400000000ff */
[----:B------:R-:W-:-:S03]  /*3b930*/  F2FP.F16.F32.PACK_AB R13, R194, R195 ;  /* 0x000000c3c20d723e */ /* 0x000fc600000000ff */
[----:B------:R-:W1:Y:S02]  /*3b940*/  LDS.128 R208, [R0] ;  /* 0x0000000000d07984 */ /* 0x000e640000000c00 */
        /* <DEDUP_REMOVED lines=12> */
[----:B------:R-:W-:Y:S01]  /*3ba10*/  BAR.SYNC.DEFER_BLOCKING 0x0 ;  /* 0x0000000000007b1d */ /* 0x000fe20000010000 */
[----:B0-----:R-:W-:-:S05]  /*3ba20*/  F2FP.F16.F32.PACK_AB R18, R235, R232 ;  /* 0x000000e8eb12723e */ /* 0x001fca00000000ff */
        /* <DEDUP_REMOVED lines=9> */
[----:B------:R-:W3:Y:S04]  /*3bac0*/  LDL.LU R243, [R1+0xae4] ;  /* 0x000ae40001f37983 */ /* 0x000ee80000300800 */
[----:B------:R-:W3:Y:S01]  /*3bad0*/  LDL.LU R240, [R1+0xae0] ;  /* 0x000ae00001f07983 */ /* 0x000ee20000300800 */
[----:B----4-:R-:W-:-:S03]  /*3bae0*/  F2FP.F16.F32.PACK_AB R10, R233, R238 ;  /* 0x000000eee90a723e */ /* 0x010fc600000000ff */
[----:B------:R-:W4:Y:S04]  /*3baf0*/  LDL R233, [R1+0xa18] ;  /* 0x000a180001e97983 */ /* 0x000f280000100800 */
[----:B------:R-:W4:Y:S01]  /*3bb00*/  LDL R238, [R1+0xa10] ;  /* 0x000a100001ee7983 */ /* 0x000f220000100800 */
[----:B------:R-:W-:-:S03]  /*3bb10*/  F2FP.F16.F32.PACK_AB R11, R241, R250 ;  /* 0x000000faf10b723e */ /* 0x000fc600000000ff */
[----:B------:R-:W4:Y:S04]  /*3bb20*/  LDL.LU R241, [R1+0xafc] ;  /* 0x000afc0001f17983 */ /* 0x000f280000300800 */
[----:B------:R-:W4:Y:S04]  /*3bb30*/  LDL.LU R250, [R1+0xaf8] ;  /* 0x000af80001fa7983 */ /* 0x000f280000300800 */
[----:B------:R2:W-:Y:S01]  /*3bb40*/  STSM.16.M88.4 [R252], R4 ;  /* 0x00000004fc007844 */ /* 0x0005e20000000200 */
[----:B------:R-:W-:Y:S01]  /*3bb50*/  BAR.SYNC.DEFER_BLOCKING 0x0 ;  /* 0x0000000000007b1d */ /* 0x000fe20000010000 */
[----:B------:R-:W-:-:S02]  /*3bb60*/  F2FP.F16.F32.PACK_AB R16, R180, R181 ;  /* 0x000000b5b410723e */ /* 0x000fc400000000ff */
[----:B------:R-:W-:-:S03]  /*3bb70*/  F2FP.F16.F32.PACK_AB R17, R182, R183 ;  /* 0x000000b7b611723e */ /* 0x000fc600000000ff */
[----:B------:R-:W0:Y:S02]  /*3bb80*/  LDS.128 R196, [R0] ;  /* 0x0000000000c47984 */ /* 0x000e240000000c00 */
[----:B------:R-:W-:Y:S01]  /*3bb90*/  BAR.SYNC.DEFER_BLOCKING 0x0 ;  /* 0x0000000000007b1d */ /* 0x000fe20000010000 */
[----:B--2---:R-:W-:-:S05]  /*3bba0*/  F2FP.F16.F32.PACK_AB R6, R251, R248 ;  /* 0x000000f8fb06723e */ /* 0x004fca00000000ff */
[----:B------:R-:W2:Y:S04]  /*3bbb0*/  LDL.LU R251, [R1+0xa34] ;  /* 0x000a340001fb7983 */ /* 0x000ea80000300800 */
[----:B------:R-:W2:Y:S01]  /*3bbc0*/  LDL.LU R248, [R1+0xa30] ;  /* 0x000a300001f87983 */ /* 0x000ea20000300800 */
[----:B---3--:R-:W-:-:S03]  /*3bbd0*/  F2FP.F16.F32.PACK_AB R7, R249, R247 ;  /* 0x000000f7f907723e */ /* 0x008fc600000000ff */
[----:B------:R-:W3:Y:S04]  /*3bbe0*/  LDL.LU R249, [R1+0xb04] ;  /* 0x000b040001f97983 */ /* 0x000ee80000300800 */
[----:B------:R-:W3:Y:S04]  /*3bbf0*/  LDL.LU R247, [R1+0xb00] ;  /* 0x000b000001f77983 */ /* 0x000ee80000300800 */
[----:B------:R1:W-:Y:S01]  /*3bc00*/  STSM.16.M88.4 [R252], R16 ;  /* 0x00000010fc007844 */ /* 0x0003e20000000200 */
[----:B------:R-:W-:Y:S01]  /*3bc10*/  BAR.SYNC.DEFER_BLOCKING 0x0 ;  /* 0x0000000000007b1d */ /* 0x000fe20000010000 */
[----:B------:R-:W-:-:S02]  /*3bc20*/  F2FP.F16.F32.PACK_AB R12, R176, R177 ;  /* 0x000000b1b00c723e */ /* 0x000fc400000000ff */
[----:B------:R-:W-:-:S03]  /*3bc30*/  F2FP.F16.F32.PACK_AB R13, R178, R179 ;  /* 0x000000b3b20d723e */ /* 0x000fc600000000ff */
[----:B------:R-:W0:Y:S02]  /*3bc40*/  LDS.128 R192, [R0] ;  /* 0x0000000000c07984 */ /* 0x000e240000000c00 */
[----:B------:R-:W-:Y:S06]  /*3bc50*/  BAR.SYNC.DEFER_BLOCKING 0x0 ;  /* 0x0000000000007b1d */ /* 0x000fec0000010000 */
[----:B------:R1:W-:Y:S02]  /*3bc60*/  STSM.16.M88.4 [R252], R12 ;  /* 0x0000000cfc007844 */ /* 0x0003e40000000200 */
        /* <DEDUP_REMOVED lines=10> */
[----:B------:R-:W-:Y:S01]  /*3bd10*/  BAR.SYNC.DEFER_BLOCKING 0x0 ;  /* 0x0000000000007b1d */ /* 0x000fe20000010000 */
[----:B-1----:R-:W-:-:S05]  /*3bd20*/  F2FP.F16.F32.PACK_AB R18, R235, R232 ;  /* 0x000000e8eb12723e */ /* 0x002fca00000000ff */
[----:B------:R-:W3:Y:S04]  /*3bd30*/  LDL.LU R235, [R1+0xa4c] ;  /* 0x000a4c0001eb7983 */ /* 0x000ee80000300800 */
[----:B------:R-:W3:Y:S01]  /*3bd40*/  LDL.LU R232, [R1+0xa48] ;  /* 0x000a480001e87983 */ /* 0x000ee20000300800 */
[----:B------:R-:W-:-:S03]  /*3bd50*/  F2FP.F16.F32.PACK_AB R19, R239, R236 ;  /* 0x000000ecef13723e */ /* 0x000fc600000000ff */
        /* <DEDUP_REMOVED lines=8> */
[----:B----4-:R-:W-:-:S03]  /*3bde0*/  F2FP.F16.F32.PACK_AB R10, R233, R238 ;  /* 0x000000eee90a723e */ /* 0x010fc600000000ff */
[----:B------:R-:W4:Y:S04]  /*3bdf0*/  LDL.LU R233, [R1+0xa6c] ;  /* 0x000a6c0001e97983 */ /* 0x000f280000300800 */
[----:B------:R-:W4:Y:S01]  /*3be00*/  LDL.LU R238, [R1+0xa68] ;  /* 0x000a680001ee7983 */ /* 0x000f220000300800 */
[----:B------:R-:W-:-:S03]  /*3be10*/  F2FP.F16.F32.PACK_AB R11, R241, R250 ;  /* 0x000000faf10b723e */ /* 0x000fc600000000ff */
[----:B------:R-:W4:Y:S04]  /*3be20*/  LDL.LU R241, [R1+0xb3c] ;  /* 0x000b3c0001f17983 */ /* 0x000f280000300800 */
[----:B------:R-:W4:Y:S04]  /*3be30*/  LDL.LU R250, [R1+0xb38] ;  /* 0x000b380001fa7983 */ /* 0x000f280000300800 */
[----:B------:R2:W-:Y:S01]  /*3be40*/  STSM.16.M88.4 [R252], R4 ;  /* 0x00000004fc007844 */ /* 0x0005e20000000200 */
[----:B------:R-:W-:Y:S01]  /*3be50*/  BAR.SYNC.DEFER_BLOCKING 0x0 ;  /* 0x0000000000007b1d */ /* 0x000fe20000010000 */
[----:B------:R-:W-:-:S02]  /*3be60*/  F2FP.F16.F32.PACK_AB R16, R164, R165 ;  /* 0x000000a5a410723e */ /* 0x000fc400000000ff */
[----:B------:R-:W-:-:S03]  /*3be70*/  F2FP.F16.F32.PACK_AB R17, R166, R167 ;  /* 0x000000a7a611723e */ /* 0x000fc600000000ff */
[----:B------:R-:W1:Y:S02]  /*3be80*/  LDS.128 R180, [R0] ;  /* 0x0000000000b47984 */ /* 0x000e640000000c00 */
        /* <DEDUP_REMOVED lines=161> */
[----:B------:R-:W3:Y:S02]  /*3c8a0*/  LDS.128 R124, [R0] ;  /* 0x00000000007c7984 */ /* 0x000ee40000000c00 */
[----:B------:R-:W-:Y:S06]  /*3c8b0*/  BAR.SYNC.DEFER_BLOCKING 0x0 ;  /* 0x0000000000007b1d */ /* 0x000fec0000010000 */
[----:B------:R4:W-:Y:S02]  /*3c8c0*/  STSM.16.M88.4 [R252], R8 ;  /* 0x00000008fc007844 */ /* 0x0009e40000000200 */
[----:B------:R-:W-:Y:S01]  /*3c8d0*/  BAR.SYNC.DEFER_BLOCKING 0x0 ;  /* 0x0000000000007b1d */ /* 0x000fe20000010000 */
[----:B------:R-:W-:-:S02]  /*3c8e0*/  F2FP.F16.F32.PACK_AB R4, R106, R107 ;  /* 0x0000006b6a04723e */ /* 0x000fc400000000ff */
[----:B------:R-:W-:-:S03]  /*3c8f0*/  F2FP.F16.F32.PACK_AB R5, R104, R105 ;  /* 0x000000696805723e */ /* 0x000fc600000000ff */
[----:B------:R-:W3:Y:S02]  /*3c900*/  LDS.128 R120, [R0] ;  /* 0x0000000000787984 */ /* 0x000ee40000000c00 */
[----:B------:R-:W-:Y:S01]  /*3c910*/  BAR.SYNC.DEFER_BLOCKING 0x0 ;  /* 0x0000000000007b1d */ /* 0x000fe20000010000 */
[----:B-1----:R-:W-:-:S05]  /*3c920*/  F2FP.F16.F32.PACK_AB R18, R235, R232 ;  /* 0x000000e8eb12723e */ /* 0x002fca00000000ff */
[----:B------:R-:W3:Y:S04]  /*3c930*/  LDL.LU R235, [R1+0xb4c] ;  /* 0x000b4c0001eb7983 */ /* 0x000ee80000300800 */
[----:B------:R-:W3:Y:S01]  /*3c940*/  LDL.LU R232, [R1+0xb48] ;  /* 0x000b480001e87983 */ /* 0x000ee20000300800 */
[----:B------:R-:W-:-:S03]  /*3c950*/  F2FP.F16.F32.PACK_AB R19, R239, R236 ;  /* 0x000000ecef13723e */ /* 0x000fc600000000ff */
[----:B------:R-:W3:Y:S04]  /*3c960*/  LDL.LU R239, [R1+0xc68] ;  /* 0x000c680001ef7983 */ /* 0x000ee80000300800 */
[----:B------:R-:W3:Y:S01]  /*3c970*/  LDL.LU R236, [R1+0xc64] ;  /* 0x000c640001ec7983 */ /* 0x000ee20000300800 */
[----:B0-----:R-:W-:-:S03]  /*3c980*/  F2FP.F16.F32.PACK_AB R14, R237, R242 ;  /* 0x000000f2ed0e723e */ /* 0x001fc600000000ff */
        /* <DEDUP_REMOVED lines=102> */
[----:B------:R2:W-:Y:S01]  /*3cff0*/  STSM.16.M88.4 [R252], R4 ;  /* 0x00000004fc007844 */ /* 0x0005e20000000200 */
[----:B------:R-:W-:Y:S01]  /*3d000*/  BAR.SYNC.DEFER_BLOCKING 0x0 ;  /* 0x0000000000007b1d */ /* 0x000fe20000010000 */
[----:B------:R-:W-:-:S05]  /*3d010*/  F2FP.F16.F32.PACK_AB R11, R241, R250 ;  /* 0x000000faf10b723e */ /* 0x000fca00000000ff */
[----:B------:R-:W4:Y:S04]  /*3d020*/  LDL.LU R241, [R1+0xc28] ;  /* 0x000c280001f17983 */ /* 0x000f280000300800 */
[----:B------:R-:W4:Y:S04]  /*3d030*/  LDL.LU R250, [R1+0xc24] ;  /* 0x000c240001fa7983 */ /* 0x000f280000300800 */
[----:B------:R-:W4:Y:S04]  /*3d040*/  LDL.LU R233, [R1+0xd08] ;  /* 0x000d080001e97983 */ /* 0x000f280000300800 */
[----:B------:R-:W4:Y:S04]  /*3d050*/  LDL.LU R238, [R1+0xd04] ;  /* 0x000d040001ee7983 */ /* 0x000f280000300800 */
[----:B------:R-:W0:Y:S01]  /*3d060*/  LDS.128 R84, [R0] ;  /* 0x0000000000547984 */ /* 0x000e220000000c00 */
[----:B--2---:R-:W-:-:S03]  /*3d070*/  F2FP.F16.F32.PACK_AB R6, R251, R248 ;  /* 0x000000f8fb06723e */ /* 0x004fc600000000ff */
[----:B------:R-:W2:Y:S04]  /*3d080*/  LDL.LU R251, [R1+0xc34] ;  /* 0x000c340001fb7983 */ /* 0x000ea80000300800 */
[----:B------:R-:W2:Y:S01]  /*3d090*/  LDL.LU R248, [R1+0xc2c] ;  /* 0x000c2c0001f87983 */ /* 0x000ea20000300800 */
        /* <DEDUP_REMOVED lines=32> */
[----:B------:R-:W3:Y:S04]  /*3d2a0*/  LDL.LU R240, [R1+0xc5c] ;  /* 0x000c5c0001f07983 */ /* 0x000ee80000300800 */
[----:B------:R2:W-:Y:S01]  /*3d2b0*/  STSM.16.M88.4 [R252], R4 ;  /* 0x00000004fc007844 */ /* 0x0005e20000000200 */
[----:B------:R-:W-:Y:S01]  /*3d2c0*/  BAR.SYNC.DEFER_BLOCKING 0x0 ;  /* 0x0000000000007b1d */ /* 0x000fe20000010000 */
[----:B----4-:R-:W-:-:S05]  /*3d2d0*/  F2FP.F16.F32.PACK_AB R10, R241, R250 ;  /* 0x000000faf10a723e */ /* 0x010fca00000000ff */
[----:B------:R-:W4:Y:S04]  /*3d2e0*/  LDL.LU R241, [R1+0xd30] ;  /* 0x000d300001f17983 */ /* 0x000f280000300800 */
[----:B------:R-:W4:Y:S04]  /*3d2f0*/  LDL.LU R250, [R1+0xd2c] ;  /* 0x000d2c0001fa7983 */ /* 0x000f280000300800 */
[----:B------:R-:W4:Y:S04]  /*3d300*/  LDL R230, [R1+0x50] ;  /* 0x0000500001e67983 */ /* 0x000f280000100800 */
[----:B------:R-:W4:Y:S04]  /*3d310*/  LDL R231, [R1+0x48] ;  /* 0x0000480001e77983 */ /* 0x000f280000100800 */
[----:B------:R-:W1:Y:S01]  /*3d320*/  LDS.128 R68, [R0] ;  /* 0x0000000000447984 */ /* 0x000e620000000c00 */
        /* <DEDUP_REMOVED lines=8> */
[----:B------:R-:W-:Y:S01]  /*3d3b0*/  BAR.SYNC.DEFER_BLOCKING 0x0 ;  /* 0x0000000000007b1d */ /* 0x000fe20000010000 */
[----:B------:R-:W-:Y:S02]  /*3d3c0*/  F2FP.F16.F32.PACK_AB R18, R235, R232 ;  /* 0x000000e8eb12723e */ /* 0x000fe400000000ff */
[----:B------:R-:W-:-:S02]  /*3d3d0*/  F2FP.F16.F32.PACK_AB R12, R50, R51 ;  /* 0x00000033320c723e */ /* 0x000fc400000000ff */
[----:B------:R-:W-:Y:S02]  /*3d3e0*/  F2FP.F16.F32.PACK_AB R13, R48, R49 ;  /* 0x00000031300d723e */ /* 0x000fe400000000ff */
[----:B------:R-:W-:Y:S01]  /*3d3f0*/  F2FP.F16.F32.PACK_AB R8, R46, R47 ;  /* 0x0000002f2e08723e */ /* 0x000fe200000000ff */
[----:B------:R-:W3:Y:S01]  /*3d400*/  LDL.LU R228, [R1+0xd38] ;  /* 0x000d380001e47983 */ /* 0x000ee20000300800 */
[----:B------:R-:W-:Y:S02]  /*3d410*/  F2FP.F16.F32.PACK_AB R9, R44, R45 ;  /* 0x0000002d2c09723e */ /* 0x000fe400000000ff */
[----:B------:R-:W-:Y:S01]  /*3d420*/  F2FP.F16.F32.PACK_AB R11, R233, R238 ;  /* 0x000000eee90b723e */ /* 0x000fe200000000ff */
[----:B------:R-:W3:Y:S04]  /*3d430*/  LDL.LU R229, [R1+0xd34] ;  /* 0x000d340001e57983 */ /* 0x000ee80000300800 */
[----:B------:R-:W3:Y:S04]  /*3d440*/  LDL.LU R235, [R1+0xc80] ;  /* 0x000c800001eb7983 */ /* 0x000ee80000300800 */
[----:B------:R-:W3:Y:S04]  /*3d450*/  LDL.LU R232, [R1+0xc7c] ;  /* 0x000c7c0001e87983 */ /* 0x000ee80000300800 */
[----:B------:R0:W-:Y:S01]  /*3d460*/  STSM.16.M88.4 [R252], R16 ;  /* 0x00000010fc007844 */ /* 0x0001e20000000200 */
[----:B------:R-:W-:Y:S01]  /*3d470*/  BAR.SYNC.DEFER_BLOCKING 0x0 ;  /* 0x0000000000007b1d */ /* 0x000fe20000010000 */
[----:B------:R-:W-:-:S02]  /*3d480*/  F2FP.F16.F32.PACK_AB R4, R42, R43 ;  /* 0x0000002b2a04723e */ /* 0x000fc400000000ff */
[----:B------:R-:W-:-:S03]  /*3d490*/  F2FP.F16.F32.PACK_AB R5, R40, R41 ;  /* 0x000000292805723e */ /* 0x000fc600000000ff */
[----:B------:R-:W3:Y:S04]  /*3d4a0*/  LDL.LU R233, [R1+0xd40] ;  /* 0x000d400001e97983 */ /* 0x000ee80000300800 */
[----:B------:R-:W3:Y:S04]  /*3d4b0*/  LDL.LU R238, [R1+0xd3c] ;  /* 0x000d3c0001ee7983 */ /* 0x000ee80000300800 */
[----:B------:R-:W1:Y:S01]  /*3d4c0*/  LDS.128 R64, [R0] ;  /* 0x0000000000407984 */ /* 0x000e620000000c00 */
[----:B------:R-:W-:Y:S06]  /*3d4d0*/  BAR.SYNC.DEFER_BLOCKING 0x0 ;  /* 0x0000000000007b1d */ /* 0x000fec0000010000 */
[----:B------:R0:W-:Y:S02]  /*3d4e0*/  STSM.16.M88.4 [R252], R12 ;  /* 0x0000000cfc007844 */ /* 0x0001e40000000200 */
[----:B------:R-:W-:Y:S06]  /*3d4f0*/  BAR.SYNC.DEFER_BLOCKING 0x0 ;  /* 0x0000000000007b1d */ /* 0x000fec0000010000 */
[----:B------:R-:W1:Y:S02]  /*3d500*/  LDS.128 R52, [R0] ;  /* 0x0000000000347984 */ /* 0x000e640000000c00 */
[----:B------:R-:W-:Y:S06]  /*3d510*/  BAR.SYNC.DEFER_BLOCKING 0x0 ;  /* 0x0000000000007b1d */ /* 0x000fec0000010000 */
[----:B------:R-:W-:Y:S02]  /*3d520*/  STSM.16.M88.4 [R252], R8 ;  /* 0x00000008fc007844 */ /* 0x000fe40000000200 */
[----:B------:R-:W-:Y:S06]  /*3d530*/  BAR.SYNC.DEFER_BLOCKING 0x0 ;  /* 0x0000000000007b1d */ /* 0x000fec0000010000 */
[----:B------:R-:W1:Y:S02]  /*3d540*/  LDS.128 R60, [R0] ;  /* 0x00000000003c7984 */ /* 0x000e640000000c00 */
[----:B------:R-:W-:Y:S01]  /*3d550*/  BAR.SYNC.DEFER_BLOCKING 0x0 ;  /* 0x0000000000007b1d */ /* 0x000fe20000010000 */
[----:B0-----:R-:W-:-:S05]  /*3d560*/  F2FP.F16.F32.PACK_AB R18, R239, R236 ;  /* 0x000000ecef12723e */ /* 0x001fca00000000ff */
[----:B------:R-:W3:Y:S04]  /*3d570*/  LDL.LU R239, [R1+0xb78] ;  /* 0x000b780001ef7983 */ /* 0x000ee80000300800 */
[----:B------:R-:W3:Y:S01]  /*3d580*/  LDL R236, [R1+0x68] ;  /* 0x0000680001ec7983 */ /* 0x000ee20000100800 */
        /* <DEDUP_REMOVED lines=20> */
[----:B------:R-:W-:Y:S01]  /*3d6d0*/  BAR.SYNC.DEFER_BLOCKING 0x0 ;  /* 0x0000000000007b1d */ /* 0x000fe20000010000 */
[----:B------:R-:W-:-:S05]  /*3d6e0*/  F2FP.F16.F32.PACK_AB R9, R230, R231 ;  /* 0x000000e7e609723e */ /* 0x000fca00000000ff */
[----:B------:R-:W3:Y:S04]  /*3d6f0*/  LDL.LU R221, [R1+0xba8] ;  /* 0x000ba80001dd7983 */ /* 0x000ee80000300800 */
[----:B------:R-:W3:Y:S04]  /*3d700*/  LDL.LU R226, [R1+0xba0] ;  /* 0x000ba00001e27983 */ /* 0x000ee80000300800 */
[----:B------:R-:W3:Y:S01]  /*3d710*/  LDL.LU R227, [R1+0xbb0] ;  /* 0x000bb00001e37983 */ /* 0x000ee20000300800 */
[----:B------:R-:W-:-:S03]  /*3d720*/  F2FP.F16.F32.PACK_AB R11, R228, R229 ;  /* 0x000000e5e40b723e */ /* 0x000fc600000000ff */
[----:B------:R-:W3:Y:S04]  /*3d730*/  LDL.LU R224, [R1+0xbac] ;  /* 0x000bac0001e07983 */ /* 0x000ee80000300800 */
[----:B------:R1:W-:Y:S01]  /*3d740*/  STSM.16.M88.4 [R252], R16 ;  /* 0x00000010fc007844 */ /* 0x0003e20000000200 */
[----:B------:R-:W-:Y:S01]  /*3d750*/  BAR.SYNC.DEFER_BLOCKING 0x0 ;  /* 0x0000000000007b1d */ /* 0x000fe20000010000 */
[----:B------:R-:W-:Y:S02]  /*3d760*/  F2FP.F16.F32.PACK_AB R12, R34, R35 ;  /* 0x00000023220c723e */ /* 0x000fe400000000ff */
[----:B------:R-:W-:-:S03]  /*3d770*/  F2FP.F16.F32.PACK_AB R13, R32, R33 ;  /* 0x00000021200d723e */ /* 0x000fc600000000ff */
[----:B------:R-:W3:Y:S01]  /*3d780*/  LDL.LU R225, [R1+0xcb8] ;  /* 0x000cb80001e17983 */ /* 0x000ee20000300800 */
[----:B------:R-:W-:-:S03]  /*3d790*/  F2FP.F16.F32.PACK_AB R6, R235, R232 ;  /* 0x000000e8eb06723e */ /* 0x000fc600000000ff */
[----:B------:R-:W3:Y:S04]  /*3d7a0*/  LDL.LU R230, [R1+0xcb4] ;  /* 0x000cb40001e67983 */ /* 0x000ee80000300800 */
[----:B------:R-:W3:Y:S01]  /*3d7b0*/  LDL.LU R231, [R1+0xd58] ;  /* 0x000d580001e77983 */ /* 0x000ee20000300800 */
[----:B------:R-:W-:-:S03]  /*3d7c0*/  F2FP.F16.F32.PACK_AB R7, R233, R238 ;  /* 0x000000eee907723e */ /* 0x000fc600000000ff */
[----:B------:R-:W3:Y:S04]  /*3d7d0*/  LDL.LU R228, [R1+0xd54] ;  /* 0x000d540001e47983 */ /* 0x000ee80000300800 */
[----:B------:R-:W0:Y:S01]  /*3d7e0*/  LDS.128 R48, [R0] ;  /* 0x0000000000307984 */ /* 0x000e220000000c00 */
[----:B------:R-:W-:Y:S06]  /*3d7f0*/  BAR.SYNC.DEFER_BLOCKING 0x0 ;  /* 0x0000000000007b1d */ /* 0x000fec0000010000 */
[----:B------:R-:W3:Y:S04]  /*3d800*/  LDL.LU R229, [R1+0xcc0] ;  /* 0x000cc00001e57983 */ /* 0x000ee80000300800 */
[----:B------:R-:W3:Y:S04]  /*3d810*/  LDL.LU R235, [R1+0xcbc] ;  /* 0x000cbc0001eb7983 */ /* 0x000ee80000300800 */
[----:B------:R-:W3:Y:S04]  /*3d820*/  LDL.LU R232, [R1+0xd60] ;  /* 0x000d600001e87983 */ /* 0x000ee80000300800 */
[----:B------:R-:W3:Y:S04]  /*3d830*/  LDL.LU R233, [R1+0xd5c] ;  /* 0x000d5c0001e97983 */ /* 0x000ee80000300800 */
[----:B------:R-:W3:Y:S04]  /*3d840*/  LDL.LU R238, [R1+0xbd8] ;  /* 0x000bd80001ee7983 */ /* 0x000ee80000300800 */
[----:B------:R0:W-:Y:S01]  /*3d850*/  STSM.16.M88.4 [R252], R12 ;  /* 0x0000000cfc007844 */ /* 0x0001e20000000200 */
[----:B------:R-:W-:Y:S01]  /*3d860*/  BAR.SYNC.DEFER_BLOCKING 0x0 ;  /* 0x0000000000007b1d */ /* 0x000fe20000010000 */
[----:B------:R-:W-:-:S05]  /*3d870*/  F2FP.F16.F32.PACK_AB R8, R30, R31 ;  /* 0x0000001f1e08723e */ /* 0x000fca00000000ff */
[----:B------:R-:W3:Y:S02]  /*3d880*/  LDS.128 R44, [R0] ;  /* 0x00000000002c7984 */ /* 0x000ee40000000c00 */
[----:B------:R-:W-:Y:S01]  /*3d890*/  BAR.SYNC.DEFER_BLOCKING 0x0 ;  /* 0x0000000000007b1d */ /* 0x000fe20000010000 */
[----:B-1----:R-:W-:-:S05]  /*3d8a0*/  F2FP.F16.F32.PACK_AB R17, R239, R236 ;  /* 0x000000ecef11723e */ /* 0x002fca00000000ff */
[----:B------:R-:W3:Y:S04]  /*3d8b0*/  LDL.LU R239, [R1+0xbd0] ;  /* 0x000bd00001ef7983 */ /* 0x000ee80000300800 */
[----:B------:R-:W3:Y:S01]  /*3d8c0*/  LDL.LU R236, [R1] ;  /* 0x0000000001ec7983 */ /* 0x000ee20000300800 */
        /* <DEDUP_REMOVED lines=9> */
[----:B--2---:R-:W-:-:S03]  /*3d960*/  F2FP.F16.F32.PACK_AB R14, R251, R248 ;  /* 0x000000f8fb0e723e */ /* 0x004fc600000000ff */
[----:B------:R-:W2:Y:S04]  /*3d970*/  LDL.LU R251, [R1+0xce0] ;  /* 0x000ce00001fb7983 */ /* 0x000ea80000300800 */
[----:B------:R-:W2:Y:S01]  /*3d980*/  LDL.LU R248, [R1+0xcdc] ;  /* 0x000cdc0001f87983 */ /* 0x000ea20000300800 */
[----:B---3--:R-:W-:-:S03]  /*3d990*/  F2FP.F16.F32.PACK_AB R15, R249, R247 ;  /* 0x000000f7f90f723e */ /* 0x008fc600000000ff */
[----:B------:R-:W3:Y:S04]  /*3d9a0*/  LDL.LU R249, [R1+0xd70] ;  /* 0x000d700001f97983 */ /* 0x000ee80000300800 */
[----:B------:R-:W3:Y:S04]  /*3d9b0*/  LDL.LU R247, [R1+0xd6c] ;  /* 0x000d6c0001f77983 */ /* 0x000ee80000300800 */
[----:B------:R-:W-:Y:S01]  /*3d9c0*/  STSM.16.M88.4 [R252], R8 ;  /* 0x00000008fc007844 */ /* 0x000fe20000000200 */
[----:B------:R-:W-:Y:S01]  /*3d9d0*/  BAR.SYNC.DEFER_BLOCKING 0x0 ;  /* 0x0000000000007b1d */ /* 0x000fe20000010000 */
[----:B------:R-:W-:-:S05]  /*3d9e0*/  F2FP.F16.F32.PACK_AB R4, R26, R27 ;  /* 0x0000001b1a04723e */ /* 0x000fca00000000ff */
[----:B------:R-:W0:Y:S02]  /*3d9f0*/  LDS.128 R32, [R0] ;  /* 0x0000000000207984 */ /* 0x000e240000000c00 */
[----:B------:R-:W-:Y:S06]  /*3da00*/  BAR.SYNC.DEFER_BLOCKING 0x0 ;  /* 0x0000000000007b1d */ /* 0x000fec0000010000 */
[----:B------:R-:W-:Y:S02]  /*3da10*/  STSM.16.M88.4 [R252], R4 ;  /* 0x00000004fc007844 */ /* 0x000fe40000000200 */
[----:B------:R-:W-:Y:S01]  /*3da20*/  BAR.SYNC.DEFER_BLOCKING 0x0 ;  /* 0x0000000000007b1d */ /* 0x000fe20000010000 */
[----:B------:R-:W-:-:S05]  /*3da30*/  F2FP.F16.F32.PACK_AB R16, R22, R23 ;  /* 0x000000171610723e */ /* 0x000fca00000000ff */
[----:B------:R-:W1:Y:S02]  /*3da40*/  LDS.128 R40, [R0] ;  /* 0x0000000000287984 */ /* 0x000e640000000c00 */
[----:B------:R-:W-:Y:S06]  /*3da50*/  BAR.SYNC.DEFER_BLOCKING 0x0 ;  /* 0x0000000000007b1d */ /* 0x000fec0000010000 */
[----:B------:R0:W-:Y:S02]  /*3da60*/  STSM.16.M88.4 [R252], R16 ;  /* 0x00000010fc007844 */ /* 0x0001e40000000200 */
[----:B------:R-:W-:Y:S01]  /*3da70*/  BAR.SYNC.DEFER_BLOCKING 0x0 ;  /* 0x0000000000007b1d */ /* 0x000fe20000010000 */
[----:B0-----:R-:W-:-:S05]  /*3da80*/  F2FP.F16.F32.PACK_AB R16, R245, R244 ;  /* 0x000000f4f510723e */ /* 0x001fca00000000ff */
[----:B------:R-:W0:Y:S01]  /*3da90*/  LDS.128 R36, [R0] ;  /* 0x0000000000247984 */ /* 0x000e220000000c00 */
[----:B------:R-:W-:Y:S02]  /*3daa0*/  F2FP.F16.F32.PACK_AB R244, R236, R246 ;  /* 0x000000f6ecf4723e */ /* 0x000fe400000000ff */
[----:B--2---:R-:W-:Y:S02]  /*3dab0*/  F2FP.F16.F32.PACK_AB R246, R251, R248 ;  /* 0x000000f8fbf6723e */ /* 0x004fe400000000ff */
[----:B------:R-:W2:Y:S01]  /*3dac0*/  LDL.LU R248, [R1+0x8] ;  /* 0x0000080001f87983 */ /* 0x000ea20000300800 */
[----:B---3--:R-:W-:-:S03]  /*3dad0*/  F2FP.F16.F32.PACK_AB R247, R249, R247 ;  /* 0x000000f7f9f7723e */ /* 0x008fc600000000ff */
[----:B------:R-:W2:Y:S01]  /*3dae0*/  LDL.LU R249, [R1+0x4] ;  /* 0x0000040001f97983 */ /* 0x000ea20000300800 */
[----:B------:R-:W-:Y:S01]  /*3daf0*/  F2FP.F16.F32.PACK_AB R12, R21, R20 ;  /* 0x00000014150c723e */ /* 0x000fe200000000ff */
[----:B------:R-:W-:Y:S01]  /*3db00*/  BAR.SYNC.DEFER_BLOCKING 0x0 ;  /* 0x0000000000007b1d */ /* 0x000fe20000010000 */
[----:B------:R-:W-:Y:S02]  /*3db10*/  F2FP.F16.F32.PACK_AB R4, R29, R28 ;  /* 0x0000001c1d04723e */ /* 0x000fe400000000ff */
[----:B------:R-:W-:-:S03]  /*3db20*/  F2FP.F16.F32.PACK_AB R9, R221, R226 ;  /* 0x000000e2dd09723e */ /* 0x000fc600000000ff */
[----:B------:R-:W3:Y:S04]  /*3db30*/  LDL.LU R219, [R1+0xc08] ;  /* 0x000c080001db7983 */ /* 0x000ee80000300800 */
[----:B------:R-:W3:Y:S04]  /*3db40*/  LDL.LU R216, [R1+0xc00] ;  /* 0x000c000001d87983 */ /* 0x000ee80000300800 */
[----:B------:R-:W3:Y:S04]  /*3db50*/  LDL R217, [R1+0x20] ;  /* 0x0000200001d97983 */ /* 0x000ee80000100800 */
[----:B------:R-:W3:Y:S04]  /*3db60*/  LDL.LU R222, [R1+0xc] ;  /* 0x00000c0001de7983 */ /* 0x000ee80000300800 */
[----:B------:R-:W-:Y:S01]  /*3db70*/  STSM.16.M88.4 [R252], R12 ;  /* 0x0000000cfc007844 */ /* 0x000fe20000000200 */
[----:B------:R-:W-:Y:S01]  /*3db80*/  BAR.SYNC.DEFER_BLOCKING 0x0 ;  /* 0x0000000000007b1d */ /* 0x000fe20000010000 */
[----:B------:R-:W-:-:S02]  /*3db90*/  F2FP.F16.F32.PACK_AB R5, R227, R224 ;  /* 0x000000e0e305723e */ /* 0x000fc400000000ff */
[----:B------:R-:W-:-:S03]  /*3dba0*/  F2FP.F16.F32.PACK_AB R10, R225, R230 ;  /* 0x000000e6e10a723e */ /* 0x000fc600000000ff */
[----:B------:R-:W3:Y:S04]  /*3dbb0*/  LDL.LU R223, [R1+0xc10] ;  /* 0x000c100001df7983 */ /* 0x000ee80000300800 */
[----:B------:R-:W3:Y:S04]  /*3dbc0*/  LDL.LU R220, [R1+0xc0c] ;  /* 0x000c0c0001dc7983 */ /* 0x000ee80000300800 */
[----:B------:R-:W3:Y:S04]  /*3dbd0*/  LDL.LU R221, [R1+0xcf8] ;  /* 0x000cf80001dd7983 */ /* 0x000ee80000300800 */
[----:B------:R-:W3:Y:S04]  /*3dbe0*/  LDL.LU R226, [R1+0xcf4] ;  /* 0x000cf40001e27983 */ /* 0x000ee80000300800 */
[----:B------:R-:W0:Y:S01]  /*3dbf0*/  LDS.128 R28, [R0] ;  /* 0x00000000001c7984 */ /* 0x000e220000000c00 */
[----:B------:R-:W-:-:S03]  /*3dc00*/  F2FP.F16.F32.PACK_AB R11, R231, R228 ;  /* 0x000000e4e70b723e */ /* 0x000fc600000000ff */
[----:B------:R-:W3:Y:S04]  /*3dc10*/  LDL.LU R227, [R1+0xd78] ;  /* 0x000d780001e37983 */ /* 0x000ee80000300800 */
[----:B------:R-:W3:Y:S01]  /*3dc20*/  LDL.LU R224, [R1+0xd74] ;  /* 0x000d740001e07983 */ /* 0x000ee20000300800 */
[----:B------:R-:W-:-:S03]  /*3dc30*/  F2FP.F16.F32.PACK_AB R6, R229, R235 ;  /* 0x000000ebe506723e */ /* 0x000fc600000000ff */
[----:B------:R-:W3:Y:S01]  /*3dc40*/  LDL.LU R225, [R1+0xd00] ;  /* 0x000d000001e17983 */ /* 0x000ee20000300800 */
[----:B------:R-:W-:Y:S01]  /*3dc50*/  F2FP.F16.F32.PACK_AB R7, R232, R233 ;  /* 0x000000e9e807723e */ /* 0x000fe200000000ff */
[----:B------:R-:W-:Y:S01]  /*3dc60*/  BAR.SYNC.DEFER_BLOCKING 0x0 ;  /* 0x0000000000007b1d */ /* 0x000fe20000010000 */
[----:B------:R-:W-:Y:S02]  /*3dc70*/  F2FP.F16.F32.PACK_AB R17, R238, R239 ;  /* 0x000000efee11723e */ /* 0x000fe400000000ff */
[----:B------:R-:W-:-:S03]  /*3dc80*/  F2FP.F16.F32.PACK_AB R245, R237, R242 ;  /* 0x000000f2edf5723e */ /* 0x000fc600000000ff */
[----:B------:R-:W3:Y:S04]  /*3dc90*/  LDL.LU R230, [R1+0xcfc] ;  /* 0x000cfc0001e67983 */ /* 0x000ee80000300800 */
[----:B------:R-:W3:Y:S04]  /*3dca0*/  LDL.LU R231, [R1+0xd80] ;  /* 0x000d800001e77983 */ /* 0x000ee80000300800 */
[----:B------:R-:W3:Y:S04]  /*3dcb0*/  LDL.LU R228, [R1+0xd7c] ;  /* 0x000d7c0001e47983 */ /* 0x000ee80000300800 */
[----:B------:R-:W3:Y:S04]  /*3dcc0*/  LDL R229, [R1+0x30] ;  /* 0x0000300001e57983 */ /* 0x000ee80000100800 */
[----:B------:R-:W3:Y:S04]  /*3dcd0*/  LDL R235, [R1+0x28] ;  /* 0x0000280001eb7983 */ /* 0x000ee80000100800 */
[----:B------:R-:W3:Y:S04]  /*3dce0*/  LDL.LU R232, [R1+0xc38] ;  /* 0x000c380001e87983 */ /* 0x000ee80000300800 */
[----:B------:R-:W3:Y:S01]  /*3dcf0*/  LDL.LU R233, [R1+0xc30] ;  /* 0x000c300001e97983 */ /* 0x000ee20000300800 */
[----:B------:R-:W-:-:S03]  /*3dd00*/  F2FP.F16.F32.PACK_AB R18, R243, R240 ;  /* 0x000000f0f312723e */ /* 0x000fc600000000ff */
[----:B------:R-:W3:Y:S04]  /*3dd10*/  LDL R238, [R1+0x40] ;  /* 0x0000400001ee7983 */ /* 0x000ee80000100800 */
[----:B------:R-:W3:Y:S04]  /*3dd20*/  LDL R242, [R1+0x38] ;  /* 0x0000380001f27983 */ /* 0x000ee80000100800 */
[----:B------:R-:W3:Y:S01]  /*3dd30*/  LDL.LU R239, [R1+0xc40] ;  /* 0x000c400001ef7983 */ /* 0x000ee20000300800 */
[----:B------:R-:W-:-:S03]  /*3dd40*/  F2FP.F16.F32.PACK_AB R8, R25, R24 ;  /* 0x000000181908723e */ /* 0x000fc600000000ff */
[----:B------:R-:W3:Y:S01]  /*3dd50*/  LDL.LU R236, [R1+0xc3c] ;  /* 0x000c3c0001ec7983 */ /* 0x000ee20000300800 */
[----:B----4-:R-:W-:-:S03]  /*3dd60*/  F2FP.F16.F32.PACK_AB R19, R241, R250 ;  /* 0x000000faf113723e */ /* 0x010fc600000000ff */
[----:B------:R-:W4:Y:S04]  /*3dd70*/  LDL.LU R237, [R1+0xd18] ;  /* 0x000d180001ed7983 */ /* 0x000f280000300800 */
[----:B------:R-:W4:Y:S04]  /*3dd80*/  LDL.LU R243, [R1+0xd14] ;  /* 0x000d140001f37983 */ /* 0x000f280000300800 */
[----:B------:R-:W4:Y:S04]  /*3dd90*/  LDL.LU R240, [R1+0xd88] ;  /* 0x000d880001f07983 */ /* 0x000f280000300800 */
[----:B------:R-:W4:Y:S04]  /*3dda0*/  LDL.LU R241, [R1+0xd84] ;  /* 0x000d840001f17983 */ /* 0x000f280000300800 */
[----:B------:R2:W-:Y:S04]  /*3ddb0*/  STSM.16.M88.4 [R252], R8 ;  /* 0x00000008fc007844 */ /* 0x0005e80000000200 */
[----:B------:R-:W4:Y:S04]  /*3ddc0*/  LDL.LU R250, [R1+0xd20] ;  /* 0x000d200001fa7983 */ /* 0x000f280000300800 */
[----:B------:R-:W4:Y:S01]  /*3ddd0*/  LDL.LU R251, [R1+0xd1c] ;  /* 0x000d1c0001fb7983 */ /* 0x000f220000300800 */
[----:B------:R-:W-:Y:S06]  /*3dde0*/  BAR.SYNC.DEFER_BLOCKING 0x0 ;  /* 0x0000000000007b1d */ /* 0x000fec0000010000 */
[----:B------:R-:W0:Y:S02]  /*3ddf0*/  LDS.128 R24, [R0] ;  /* 0x0000000000187984 */ /* 0x000e240000000c00 */
[----:B------:R-:W-:Y:S01]  /*3de00*/  BAR.SYNC.DEFER_BLOCKING 0x0 ;  /* 0x0000000000007b1d */ /* 0x000fe20000010000 */
[----:B--2---:R-:W-:-:S05]  /*3de10*/  F2FP.F16.F32.PACK_AB R8, R248, R249 ;  /* 0x000000f9f808723e */ /* 0x004fca00000000ff */
[----:B------:R-:W2:Y:S04]  /*3de20*/  LDL.LU R248, [R1+0xd90] ;  /* 0x000d900001f87983 */ /* 0x000ea80000300800 */
[----:B------:R-:W2:Y:S04]  /*3de30*/  LDL.LU R249, [R1+0xd8c] ;  /* 0x000d8c0001f97983 */ /* 0x000ea80000300800 */
[----:B------:R3:W-:Y:S01]  /*3de40*/  STSM.16.M88.4 [R252], R4 ;  /* 0x00000004fc007844 */ /* 0x0007e20000000200 */
[----:B------:R-:W-:Y:S06]  /*3de50*/  BAR.SYNC.DEFER_BLOCKING 0x0 ;  /* 0x0000000000007b1d */ /* 0x000fec0000010000 */
[----:B------:R-:W0:Y:S02]  /*3de60*/  LDS.128 R12, [R0] ;  /* 0x00000000000c7984 */ /* 0x000e240000000c00 */
[----:B------:R-:W-:Y:S06]  /*3de70*/  BAR.SYNC.DEFER_BLOCKING 0x0 ;  /* 0x0000000000007b1d */ /* 0x000fec0000010000 */
[----:B------:R-:W-:Y:S02]  /*3de80*/  STSM.16.M88.4 [R252], R16 ;  /* 0x00000010fc007844 */ /* 0x000fe40000000200 */
[----:B------:R-:W-:Y:S06]  /*3de90*/  BAR.SYNC.DEFER_BLOCKING 0x0 ;  /* 0x0000000000007b1d */ /* 0x000fec0000010000 */
[----:B------:R-:W0:Y:S02]  /*3dea0*/  LDS.128 R20, [R0] ;  /* 0x0000000000147984 */ /* 0x000e240000000c00 */
[----:B------:R-:W-:Y:S01]  /*3deb0*/  BAR.SYNC.DEFER_BLOCKING 0x0 ;  /* 0x0000000000007b1d */ /* 0x000fe20000010000 */
[----:B---3--:R-:W-:-:S02]  /*3dec0*/  F2FP.F16.F32.PACK_AB R7, R231, R228 ;  /* 0x000000e4e707723e */ /* 0x008fc400000000ff */
[----:B------:R-:W-:Y:S02]  /*3ded0*/  F2FP.F16.F32.PACK_AB R9, R219, R216 ;  /* 0x000000d8db09723e */ /* 0x000fe400000000ff */
[----:B------:R-:W-:Y:S02]  /*3dee0*/  F2FP.F16.F32.PACK_AB R4, R217, R222 ;  /* 0x000000ded904723e */ /* 0x000fe400000000ff */
[----:B------:R-:W-:Y:S01]  /*3def0*/  F2FP.F16.F32.PACK_AB R228, R238, R242 ;  /* 0x000000f2eee4723e */ /* 0x000fe200000000ff */
[----:B------:R3:W-:Y:S01]  /*3df00*/  STSM.16.M88.4 [R252], R244 ;  /* 0x000000f4fc007844 */ /* 0x0007e20000000200 */
[----:B------:R-:W-:Y:S02]  /*3df10*/  F2FP.F16.F32.PACK_AB R11, R227, R224 ;  /* 0x000000e0e30b723e */ /* 0x000fe400000000ff */
[----:B------:R-:W-:Y:S01]  /*3df20*/  F2FP.F16.F32.PACK_AB R6, R225, R230 ;  /* 0x000000e6e106723e */ /* 0x000fe200000000ff */
[----:B------:R-:W-:Y:S01]  /*3df30*/  BAR.SYNC.DEFER_BLOCKING 0x0 ;  /* 0x0000000000007b1d */ /* 0x000fe20000010000 */
[----:B---3--:R-:W-:-:S05]  /*3df40*/  F2FP.F16.F32.PACK_AB R244, R229, R235 ;  /* 0x000000ebe5f4723e */ /* 0x008fca00000000ff */
[----:B------:R-:W3:Y:S01]  /*3df50*/  LDL.LU R235, [R1+0x10] ;  /* 0x0000100001eb7983 */ /* 0x000ee20000300800 */
[----:B------:R-:W-:-:S03]  /*3df60*/  F2FP.F16.F32.PACK_AB R245, R232, R233 ;  /* 0x000000e9e8f5723e */ /* 0x000fc600000000ff */
[----:B------:R-:W3:Y:S01]  /*3df70*/  LDL.LU R242, [R1+0x14] ;  /* 0x0000140001f27983 */ /* 0x000ee20000300800 */
[----:B----4-:R-:W-:-:S03]  /*3df80*/  F2FP.F16.F32.PACK_AB R247, R240, R241 ;  /* 0x000000f1f0f7723e */ /* 0x010fc600000000ff */
[----:B------:R-:W4:Y:S01]  /*3df90*/  LDL.LU.64 R214, [R1+0x438] ;  /* 0x0004380001d67983 */ /* 0x000f220000300a00 */
[----:B------:R-:W-:-:S03]  /*3dfa0*/  F2FP.F16.F32.PACK_AB R246, R237, R243 ;  /* 0x000000f3edf6723e */ /* 0x000fc600000000ff */
[----:B------:R-:W4:Y:S04]  /*3dfb0*/  LDL.LU.64 R216, [R1+0x430] ;  /* 0x0004300001d87983 */ /* 0x000f280000300a00 */
[----:B------:R-:W4:Y:S04]  /*3dfc0*/  LDL.LU.64 R232, [R1+0x428] ;  /* 0x0004280001e87983 */ /* 0x000f280000300a00 */
[----:B------:R-:W4:Y:S04]  /*3dfd0*/  LDL.LU.64 R240, [R1+0x420] ;  /* 0x0004200001f07983 */ /* 0x000f280000300a00 */
[----:B------:R-:W4:Y:S04]  /*3dfe0*/  LDL.LU R243, [R1+0x18] ;  /* 0x0000180001f37983 */ /* 0x000f280000300800 */
[----:B------:R-:W4:Y:S04]  /*3dff0*/  LDL.LU R219, [R1+0x1c] ;  /* 0x00001c0001db7983 */ /* 0x000f280000300800 */
[----:B------:R-:W4:Y:S04]  /*3e000*/  LDL.LU.64 R224, [R1+0x418] ;  /* 0x0004180001e07983 */ /* 0x000f280000300a00 */
[----:B------:R-:W0:Y:S01]  /*3e010*/  LDS.128 R16, [R0] ;  /* 0x0000000000107984 */ /* 0x000e220000000c00 */
[----:B------:R-:W-:Y:S01]  /*3e020*/  F2FP.F16.F32.PACK_AB R10, R221, R226 ;  /* 0x000000e2dd0a723e */ /* 0x000fe200000000ff */
[----:B------:R-:W-:Y:S01]  /*3e030*/  BAR.SYNC.DEFER_BLOCKING 0x0 ;  /* 0x0000000000007b1d */ /* 0x000fe20000010000 */
[----:B--2---:R-:W-:-:S05]  /*3e040*/  F2FP.F16.F32.PACK_AB R231, R248, R249 ;  /* 0x000000f9f8e7723e */ /* 0x004fca00000000ff */
[----:B------:R-:W2:Y:S04]  /*3e050*/  LDL.LU.64 R248, [R1+0x410] ;  /* 0x0004100001f87983 */ /* 0x000ea80000300a00 */
[----:B------:R-:W-:Y:S01]  /*3e060*/  STSM.16.M88.4 [R252], R8 ;  /* 0x00000008fc007844 */ /* 0x000fe20000000200 */
[----:B------:R-:W-:Y:S01]  /*3e070*/  BAR.SYNC.DEFER_BLOCKING 0x0 ;  /* 0x0000000000007b1d */ /* 0x000fe20000010000 */
[----:B------:R-:W-:Y:S02]  /*3e080*/  F2FP.F16.F32.PACK_AB R5, R223, R220 ;  /* 0x000000dcdf05723e */ /* 0x000fe400000000ff */
[----:B------:R-:W-:Y:S02]  /*3e090*/  F2FP.F16.F32.PACK_AB R229, R239, R236 ;  /* 0x000000ecefe5723e */ /* 0x000fe400000000ff */
[----:B------:R-:W-:Y:S01]  /*3e0a0*/  F2FP.F16.F32.PACK_AB R230, R250, R251 ;  /* 0x000000fbfae6723e */ /* 0x000fe200000000ff */
[----:B------:R-:W2:Y:S04]  /*3e0b0*/  LDL.LU.64 R220, [R1+0x408] ;  /* 0x0004080001dc7983 */ /* 0x000ea80000300a00 */
[----:B------:R-:W2:Y:S04]  /*3e0c0*/  LDL.LU.64 R236, [R1+0x400] ;  /* 0x0004000001ec7983 */ /* 0x000ea80000300a00 */
[----:B------:R-:W2:Y:S04]  /*3e0d0*/  LDL.LU.64 R250, [R1+0x3f8] ;  /* 0x0003f80001fa7983 */ /* 0x000ea80000300a00 */
[----:B------:R-:W2:Y:S04]  /*3e0e0*/  LDL.LU.64 R222, [R1+0x3f0] ;  /* 0x0003f00001de7983 */ /* 0x000ea80000300a00 */
[----:B------:R-:W0:Y:S01]  /*3e0f0*/  LDS.128 R8, [R0] ;  /* 0x0000000000087984 */ /* 0x000e220000000c00 */
[----:B------:R-:W-:Y:S06]  /*3e100*/  BAR.SYNC.DEFER_BLOCKING 0x0 ;  /* 0x0000000000007b1d */ /* 0x000fec0000010000 */
[----:B------:R-:W2:Y:S04]  /*3e110*/  LDL.LU.64 R226, [R1+0x3e8] ;  /* 0x0003e80001e27983 */ /* 0x000ea80000300a00 */
[----:B------:R-:W-:Y:S01]  /*3e120*/  STSM.16.M88.4 [R252], R4 ;  /* 0x00000004fc007844 */ /* 0x000fe20000000200 */
[----:B------:R-:W-:Y:S06]  /*3e130*/  BAR.SYNC.DEFER_BLOCKING 0x0 ;  /* 0x0000000000007b1d */ /* 0x000fec0000010000 */
[----:B------:R-:W0:Y:S02]  /*3e140*/  LDS.128 R4, [R0] ;  /* 0x0000000000047984 */ /* 0x000e240000000c00 */
[----:B------:R-:W-:Y:S06]  /*3e150*/  BAR.SYNC.DEFER_BLOCKING 0x0 ;  /* 0x0000000000007b1d */ /* 0x000fec0000010000 */
[----:B------:R-:W-:Y:S02]  /*3e160*/  STSM.16.M88.4 [R252], R244 ;  /* 0x000000f4fc007844 */ /* 0x000fe40000000200 */
[----:B------:R-:W-:Y:S06]  /*3e170*/  BAR.SYNC.DEFER_BLOCKING 0x0 ;  /* 0x0000000000007b1d */ /* 0x000fec0000010000 */
[----:B------:R-:W0:Y:S02]  /*3e180*/  LDS.128 R244, [R0] ;  /* 0x0000000000f47984 */ /* 0x000e240000000c00 */
[----:B------:R-:W-:Y:S01]  /*3e190*/  BAR.SYNC.DEFER_BLOCKING 0x0 ;  /* 0x0000000000007b1d */ /* 0x000fe20000010000 */
[----:B---3--:R-:W-:-:S05]  /*3e1a0*/  PRMT R234, R235, 0x7632, R234 ;  /* 0x00007632ebea7816 */ /* 0x008fca00000000ea */
[----:B------:R3:W-:Y:S02]  /*3e1b0*/  STSM.16.M88.4 [R252], R228 ;  /* 0x000000e4fc007844 */ /* 0x0007e40000000200 */
[----:B------:R-:W-:Y:S01]  /*3e1c0*/  BAR.SYNC.DEFER_BLOCKING 0x0 ;  /* 0x0000000000007b1d */ /* 0x000fe20000010000 */
[----:B----4-:R-:W-:-:S05]  /*3e1d0*/  PRMT R218, R243, 0x7632, R218 ;  /* 0x00007632f3da7816 */ /* 0x010fca00000000da */
[----:B---3--:R-:W3:Y:S01]  /*3e1e0*/  LDL.LU.64 R228, [R1+0x3e0] ;  /* 0x0003e00001e47983 */ /* 0x008ee20000300a00 */
[----:B------:R-:W-:-:S03]  /*3e1f0*/  PRMT R252, R242, 0x7632, R252 ;  /* 0x00007632f2fc7816 */ /* 0x000fc600000000fc */
[----:B------:R-:W4:Y:S04]  /*3e200*/  LDL.LU.64 R238, [R1+0x3d8] ;  /* 0x0003d80001ee7983 */ /* 0x000f280000300a00 */
[----:B------:R-:W4:Y:S04]  /*3e210*/  LDL.LU.64 R230, [R1+0x3d0] ;  /* 0x0003d00001e67983 */ /* 0x000f280000300a00 */
[----:B------:R-:W-:Y:S04]  /*3e220*/  STG.E.U16 desc[UR60][R2.64], R235 ;  /* 0x000000eb02007986 */ /* 0x000fe8000c10153c */
[----:B------:R1:W-:Y:S04]  /*3e230*/  STG.E.U16 desc[UR60][R214.64], R234 ;  /* 0x000000ead6007986 */ /* 0x0003e8000c10153c */
[----:B------:R0:W-:Y:S04]  /*3e240*/  STG.E.U16 desc[UR60][R216.64], R242 ;  /* 0x000000f2d8007986 */ /* 0x0001e8000c10153c */
[----:B------:R0:W-:Y:S04]  /*3e250*/  STG.E.U16 desc[UR60][R232.64], R252 ;  /* 0x000000fce8007986 */ /* 0x0001e8000c10153c */
[----:B-1----:R-:W4:Y:S04]  /*3e260*/  LDL.LU.64 R214, [R1+0xe20] ;  /* 0x000e200001d67983 */ /* 0x002f280000300a00 */
[----:B------:R-:W4:Y:S04]  /*3e270*/  LDL.LU.64 R234, [R1+0x3c8] ;  /* 0x0003c80001ea7983 */ /* 0x000f280000300a00 */
[----:B0-----:R-:W4:Y:S04]  /*3e280*/  LDL.LU.64 R216, [R1+0xe18] ;  /* 0x000e180001d87983 */ /* 0x001f280000300a00 */
[----:B------:R-:W4:Y:S04]  /*3e290*/  LDL.LU.64 R232, [R1+0x3c0] ;  /* 0x0003c00001e87983 */ /* 0x000f280000300a00 */
[----:B------:R0:W-:Y:S04]  /*3e2a0*/  STG.E.U16 desc[UR60][R240.64], R243 ;  /* 0x000000f3f0007986 */ /* 0x0001e8000c10153c */
[----:B------:R1:W-:Y:S04]  /*3e2b0*/  STG.E.U16 desc[UR60][R224.64], R218 ;  /* 0x000000dae0007986 */ /* 0x0003e8000c10153c */
[----:B0-----:R-:W4:Y:S04]  /*3e2c0*/  LDL.LU.64 R240, [R1+0xe10] ;  /* 0x000e100001f07983 */ /* 0x001f280000300a00 */
[----:B------:R-:W4:Y:S04]  /*3e2d0*/  LDL.LU.64 R242, [R1+0x3b8] ;  /* 0x0003b80001f27983 */ /* 0x000f280000300a00 */
[----:B-1----:R-:W4:Y:S04]  /*3e2e0*/  LDL.LU.64 R224, [R1+0x3a8] ;  /* 0x0003a80001e07983 */ /* 0x002f280000300a00 */
[----:B--2---:R0:W-:Y:S04]  /*3e2f0*/  STG.E.U16 desc[UR60][R248.64], R219 ;  /* 0x000000dbf8007986 */ /* 0x0041e8000c10153c */
[----:B0-----:R-:W2:Y:S01]  /*3e300*/  LDL.LU.64 R248, [R1+0xe08] ;  /* 0x000e080001f87983 */ /* 0x001ea20000300a00 */
[----:B------:R-:W-:-:S03]  /*3e310*/  PRMT R252, R219, 0x7632, R252 ;  /* 0x00007632dbfc7816 */ /* 0x000fc600000000fc */
[----:B------:R-:W4:Y:S04]  /*3e320*/  LDL.LU.64 R218, [R1+0x3a0] ;  /* 0x0003a00001da7983 */ /* 0x000f280000300a00 */
[----:B------:R2:W-:Y:S02]  /*3e330*/  STG.E.U16 desc[UR60][R220.64], R252 ;  /* 0x000000fcdc007986 */ /* 0x0005e4000c10153c */
[----:B--2---:R-:W-:Y:S02]  /*3e340*/  PRMT R252, R248, 0x7632, R252 ;  /* 0x00007632f8fc7816 */ /* 0x004fe400000000fc */
[----:B------:R0:W-:Y:S04]  /*3e350*/  STG.E.U16 desc[UR60][R236.64], R248 ;  /* 0x000000f8ec007986 */ /* 0x0001e8000c10153c */
[----:B------:R1:W-:Y:S04]  /*3e360*/  STG.E.U16 desc[UR60][R250.64], R252 ;  /* 0x000000fcfa007986 */ /* 0x0003e8000c10153c */
[----:B0-----:R-:W2:Y:S04]  /*3e370*/  LDL.LU.64 R236, [R1+0x398] ;  /* 0x0003980001ec7983 */ /* 0x001ea80000300a00 */
[----:B------:R-:W2:Y:S04]  /*3e380*/  LDL.LU.64 R220, [R1+0x390] ;  /* 0x0003900001dc7983 */ /* 0x000ea80000300a00 */
[----:B-1----:R-:W3:Y:S01]  /*3e390*/  LDL.LU.64 R250, [R1+0xe00] ;  /* 0x000e000001fa7983 */ /* 0x002ee20000300a00 */
[----:B------:R-:W-:-:S03]  /*3e3a0*/  PRMT R248, R249, 0x7632, R248 ;  /* 0x00007632f9f87816 */ /* 0x000fc600000000f8 */
[----:B------:R-:W-:Y:S04]  /*3e3b0*/  STG.E.U16 desc[UR60][R222.64], R249 ;  /* 0x000000f9de007986 */ /* 0x000fe8000c10153c */
[----:B------:R0:W-:Y:S04]  /*3e3c0*/  STG.E.U16 desc[UR60][R226.64], R248 ;  /* 0x000000f8e2007986 */ /* 0x0001e8000c10153c */
[----:B0-----:R-:W2:Y:S01]  /*3e3d0*/  LDL.LU.64 R226, [R1+0x380] ;  /* 0x0003800001e27983 */ /* 0x001ea20000300a00 */
[----:B---3--:R-:W-:Y:S02]  /*3e3e0*/  PRMT R249, R250, 0x7632, R249 ;  /* 0x00007632faf97816 */ /* 0x008fe400000000f9 */
[----:B------:R-:W-:Y:S01]  /*3e3f0*/  PRMT R248, R251, 0x7632, R248 ;  /* 0x00007632fbf87816 */ /* 0x000fe200000000f8 */
[----:B------:R0:W-:Y:S04]  /*3e400*/  STG.E.U16 desc[UR60][R228.64], R250 ;  /* 0x000000fae4007986 */ /* 0x0001e8000c10153c */
[----:B----4-:R1:W-:Y:S04]  /*3e410*/  STG.E.U16 desc[UR60][R238.64], R249 ;  /* 0x000000f9ee007986 */ /* 0x0103e8000c10153c */
[----:B------:R-:W-:Y:S04]  /*3e420*/  STG.E.U16 desc[UR60][R230.64], R251 ;  /* 0x000000fbe6007986 */ /* 0x000fe8000c10153c */
[----:B0-----:R-:W3:Y:S04]  /*3e430*/  LDL.LU.64 R228, [R1+0x378] ;  /* 0x0003780001e47983 */ /* 0x001ee80000300a00 */
[----:B------:R0:W-:Y:S04]  /*3e440*/  STG.E.U16 desc[UR60][R234.64], R248 ;  /* 0x000000f8ea007986 */ /* 0x0001e8000c10153c */
[----:B-1----:R-:W4:Y:S04]  /*3e450*/  LDL.LU.64 R238, [R1+0x370] ;  /* 0x0003700001ee7983 */ /* 0x002f280000300a00 */
[----:B------:R-:W4:Y:S01]  /*3e460*/  LDL.LU.64 R222, [R1+0x368] ;  /* 0x0003680001de7983 */ /* 0x000f220000300a00 */
[----:B0-----:R-:W-:-:S03]  /*3e470*/  PRMT R248, R240, 0x7632, R248 ;  /* 0x00007632f0f87816 */ /* 0x001fc600000000f8 */
[----:B------:R-:W3:Y:S04]  /*3e480*/  LDL.LU.64 R250, [R1+0x388] ;  /* 0x0003880001fa7983 */ /* 0x000ee80000300a00 */
[----:B------:R-:W4:Y:S04]  /*3e490*/  LDL.LU.64 R230, [R1+0x360] ;  /* 0x0003600001e67983 */ /* 0x000f280000300a00 */
[----:B------:R0:W-:Y:S04]  /*3e4a0*/  STG.E.U16 desc[UR60][R232.64], R240 ;  /* 0x000000f0e8007986 */ /* 0x0001e8000c10153c */
[----:B------:R1:W-:Y:S04]  /*3e4b0*/  STG.E.U16 desc[UR60][R242.64], R248 ;  /* 0x000000f8f2007986 */ /* 0x0003e8000c10153c */
[----:B0-----:R-:W4:Y:S04]  /*3e4c0*/  LDL.LU.64 R232, [R1+0x358] ;  /* 0x0003580001e87983 */ /* 0x001f280000300a00 */
[----:B------:R-:W4:Y:S04]  /*3e4d0*/  LDL.LU.64 R234, [R1+0x350] ;  /* 0x0003500001ea7983 */ /* 0x000f280000300a00 */
[----:B-1----:R-:W2:Y:S04]  /*3e4e0*/  LDL.LU.64 R242, [R1+0xdf8] ;  /* 0x000df80001f27983 */ /* 0x002ea80000300a00 */
[----:B------:R-:W3:Y:S01]  /*3e4f0*/  LDL.LU.64 R248, [R1+0x3b0] ;  /* 0x0003b00001f87983 */ /* 0x000ee20000300a00 */
[----:B------:R-:W-:-:S03]  /*3e500*/  PRMT R240, R241, 0x7632, R240 ;  /* 0x00007632f1f07816 */ /* 0x000fc600000000f0 */
[----:B---3--:R0:W-:Y:S04]  /*3e510*/  STG.E.U16 desc[UR60][R248.64], R241 ;  /* 0x000000f1f8007986 */ /* 0x0081e8000c10153c */
[----:B------:R1:W-:Y:S04]  /*3e520*/  STG.E.U16 desc[UR60][R224.64], R240 ;  /* 0x000000f0e0007986 */ /* 0x0003e8000c10153c */
[----:B--2---:R2:W-:Y:S01]  /*3e530*/  STG.E.U16 desc[UR60][R218.64], R242 ;  /* 0x000000f2da007986 */ /* 0x0045e2000c10153c */
[----:B0-----:R-:W-:-:S03]  /*3e540*/  PRMT R241, R242, 0x7632, R241 ;  /* 0x00007632f2f17816 */ /* 0x001fc600000000f1 */
[----:B-1----:R-:W3:Y:S04]  /*3e550*/  LDL.LU.64 R224, [R1+0x338] ;  /* 0x0003380001e07983 */ /* 0x002ee80000300a00 */
[----:B------:R-:W3:Y:S04]  /*3e560*/  LDL.LU.64 R248, [R1+0x330] ;  /* 0x0003300001f87983 */ /* 0x000ee80000300a00 */
[----:B--2---:R-:W2:Y:S04]  /*3e570*/  LDL.LU.64 R218, [R1+0x328] ;  /* 0x0003280001da7983 */ /* 0x004ea80000300a00 */
[----:B------:R0:W-:Y:S04]  /*3e580*/  STG.E.U16 desc[UR60][R236.64], R241 ;  /* 0x000000f1ec007986 */ /* 0x0001e8000c10153c */
[----:B0-----:R-:W4:Y:S01]  /*3e590*/  LDL.LU.64 R236, [R1+0xdf0] ;  /* 0x000df00001ec7983 */ /* 0x001f220000300a00 */
[----:B------:R-:W-:-:S03]  /*3e5a0*/  PRMT R240, R243, 0x7632, R240 ;  /* 0x00007632f3f07816 */ /* 0x000fc600000000f0 */
[----:B------:R0:W-:Y:S04]  /*3e5b0*/  STG.E.U16 desc[UR60][R220.64], R243 ;  /* 0x000000f3dc007986 */ /* 0x0001e8000c10153c */
[----:B------:R4:W-:Y:S04]  /*3e5c0*/  STG.E.U16 desc[UR60][R250.64], R240 ;  /* 0x000000f0fa007986 */ /* 0x0009e8000c10153c */
[----:B0-----:R-:W3:Y:S04]  /*3e5d0*/  LDL.LU.64 R242, [R1+0x340] ;  /* 0x0003400001f27983 */ /* 0x001ee80000300a00 */
[----:B------:R-:W2:Y:S01]  /*3e5e0*/  LDL.LU.64 R220, [R1+0x320] ;  /* 0x0003200001dc7983 */ /* 0x000ea20000300a00 */
[----:B----4-:R-:W-:-:S03]  /*3e5f0*/  PRMT R240, R236, 0x7632, R240 ;  /* 0x00007632ecf07816 */ /* 0x010fc600000000f0 */
[----:B------:R0:W-:Y:S04]  /*3e600*/  STG.E.U16 desc[UR60][R226.64], R236 ;  /* 0x000000ece2007986 */ /* 0x0001e8000c10153c */
[----:B------:R1:W-:Y:S04]  /*3e610*/  STG.E.U16 desc[UR60][R228.64], R240 ;  /* 0x000000f0e4007986 */ /* 0x0003e8000c10153c */
[----:B------:R4:W-:Y:S04]  /*3e620*/  STG.E.U16 desc[UR60][R238.64], R237 ;  /* 0x000000edee007986 */ /* 0x0009e8000c10153c */
[----:B0-----:R-:W2:Y:S04]  /*3e630*/  LDL.LU.64 R226, [R1+0x318] ;  /* 0x0003180001e27983 */ /* 0x001ea80000300a00 */
[----:B------:R-:W2:Y:S04]  /*3e640*/  LDL.LU.64 R250, [R1+0x310] ;  /* 0x0003100001fa7983 */ /* 0x000ea80000300a00 */
[----:B-1----:R-:W2:Y:S04]  /*3e650*/  LDL.LU.64 R228, [R1+0xde8] ;  /* 0x000de80001e47983 */ /* 0x002ea80000300a00 */
[----:B------:R-:W3:Y:S04]  /*3e660*/  LDL.LU.64 R240, [R1+0x348] ;  /* 0x0003480001f07983 */ /* 0x000ee80000300a00 */
[----:B----4-:R-:W4:Y:S01]  /*3e670*/  LDL.LU.64 R238, [R1+0xde0] ;  /* 0x000de00001ee7983 */ /* 0x010f220000300a00 */
[----:B------:R-:W-:-:S05]  /*3e680*/  PRMT R236, R237, 0x7632, R236 ;  /* 0x00007632edec7816 */ /* 0x000fca00000000ec */
[----:B------:R0:W-:Y:S04]  /*3e690*/  STG.E.U16 desc[UR60][R222.64], R236 ;  /* 0x000000ecde007986 */ /* 0x0001e8000c10153c */
[----:B0-----:R-:W2:Y:S01]  /*3e6a0*/  LDL.LU.64 R222, [R1+0x300] ;  /* 0x0003000001de7983 */ /* 0x001ea20000300a00 */
[----:B----4-:R-:W-:-:S03]  /*3e6b0*/  PRMT R237, R238, 0x7632, R237 ;  /* 0x00007632eeed7816 */ /* 0x010fc600000000ed */
[----:B------:R0:W-:Y:S04]  /*3e6c0*/  STG.E.U16 desc[UR60][R230.64], R238 ;  /* 0x000000eee6007986 */ /* 0x0001e8000c10153c */
[----:B------:R1:W-:Y:S04]  /*3e6d0*/  STG.E.U16 desc[UR60][R232.64], R237 ;  /* 0x000000ede8007986 */ /* 0x0003e8000c10153c */
[----:B0-----:R-:W4:Y:S04]  /*3e6e0*/  LDL.LU.64 R230, [R1+0x2f8] ;  /* 0x0002f80001e67983 */ /* 0x001f280000300a00 */
[----:B-1----:R-:W2:Y:S01]  /*3e6f0*/  LDL.LU.64 R232, [R1+0xdd8] ;  /* 0x000dd80001e87983 */ /* 0x002ea20000300a00 */
[----:B------:R-:W-:-:S03]  /*3e700*/  PRMT R236, R239, 0x7632, R236 ;  /* 0x00007632efec7816 */ /* 0x000fc600000000ec */
[----:B------:R0:W-:Y:S04]  /*3e710*/  STG.E.U16 desc[UR60][R234.64], R239 ;  /* 0x000000efea007986 */ /* 0x0001e8000c10153c */
[----:B---3--:R1:W-:Y:S04]  /*3e720*/  STG.E.U16 desc[UR60][R240.64], R236 ;  /* 0x000000ecf0007986 */ /* 0x0083e8000c10153c */
[----:B0-----:R-:W3:Y:S04]  /*3e730*/  LDL.LU.64 R234, [R1+0xdd0] ;  /* 0x000dd00001ea7983 */ /* 0x001ee80000300a00 */
[----:B------:R-:W4:Y:S04]  /*3e740*/  LDL.LU.64 R238, [R1+0x2e0] ;  /* 0x0002e00001ee7983 */ /* 0x000f280000300a00 */
[----:B-1----:R-:W4:Y:S01]  /*3e750*/  LDL.LU.64 R240, [R1+0x2d8] ;  /* 0x0002d80001f07983 */ /* 0x002f220000300a00 */
[----:B--2---:R-:W-:-:S03]  /*3e760*/  PRMT R236, R232, 0x7632, R236 ;  /* 0x00007632e8ec7816 */ /* 0x004fc600000000ec */
[----:B------:R-:W-:Y:S04]  /*3e770*/  STG.E.U16 desc[UR60][R242.64], R232 ;  /* 0x000000e8f2007986 */ /* 0x000fe8000c10153c */
[----:B------:R0:W-:Y:S04]  /*3e780*/  STG.E.U16 desc[UR60][R224.64], R236 ;  /* 0x000000ece0007986 */ /* 0x0001e8000c10153c */
[----:B0-----:R-:W2:Y:S01]  /*3e790*/  LDL.LU.64 R236, [R1+0x308] ;  /* 0x0003080001ec7983 */ /* 0x001ea20000300a00 */
[----:B------:R-:W-:-:S03]  /*3e7a0*/  PRMT R232, R233, 0x7632, R232 ;  /* 0x00007632e9e87816 */ /* 0x000fc600000000e8 */
[----:B------:R3:W-:Y:S04]  /*3e7b0*/  STG.E.U16 desc[UR60][R248.64], R233 ;  /* 0x000000e9f8007986 */ /* 0x0007e8000c10153c */
[----:B------:R0:W-:Y:S04]  /*3e7c0*/  STG.E.U16 desc[UR60][R218.64], R232 ;  /* 0x000000e8da007986 */ /* 0x0001e8000c10153c */
[----:B------:R-:W4:Y:S01]  /*3e7d0*/  LDL.LU.64 R224, [R1+0x2d0] ;  /* 0x0002d00001e07983 */ /* 0x000f220000300a00 */
[----:B---3--:R-:W-:-:S03]  /*3e7e0*/  PRMT R233, R234, 0x7632, R233 ;  /* 0x00007632eae97816 */ /* 0x008fc600000000e9 */
[----:B------:R1:W-:Y:S01]  /*3e7f0*/  STG.E.U16 desc[UR60][R220.64], R234 ;  /* 0x000000eadc007986 */ /* 0x0003e2000c10153c */
[----:B0-----:R-:W-:-:S03]  /*3e800*/  PRMT R232, R235, 0x7632, R232 ;  /* 0x00007632ebe87816 */ /* 0x001fc600000000e8 */
[----:B------:R-:W3:Y:S04]  /*3e810*/  LDL.LU.64 R242, [R1+0x2c8] ;  /* 0x0002c80001f27983 */ /* 0x000ee80000300a00 */
[----:B------:R0:W-:Y:S04]  /*3e820*/  STG.E.U16 desc[UR60][R226.64], R233 ;  /* 0x000000e9e2007986 */ /* 0x0001e8000c10153c */
[----:B------:R-:W3:Y:S04]  /*3e830*/  LDL.LU.64 R218, [R1+0x2c0] ;  /* 0x0002c00001da7983 */ /* 0x000ee80000300a00 */
[----:B------:R0:W-:Y:S04]  /*3e840*/  STG.E.U16 desc[UR60][R250.64], R235 ;  /* 0x000000ebfa007986 */ /* 0x0001e8000c10153c */
[----:B-1----:R-:W3:Y:S04]  /*3e850*/  LDL.LU.64 R220, [R1+0x2b8] ;  /* 0x0002b80001dc7983 */ /* 0x002ee80000300a00 */
[----:B------:R-:W3:Y:S04]  /*3e860*/  LDL.LU.64 R248, [R1+0x2b0] ;  /* 0x0002b00001f87983 */ /* 0x000ee80000300a00 */
[----:B0-----:R-:W3:Y:S04]  /*3e870*/  LDL.LU.64 R226, [R1+0x2a8] ;  /* 0x0002a80001e27983 */ /* 0x001ee80000300a00 */
[----:B------:R-:W3:Y:S04]  /*3e880*/  LDL.LU.64 R234, [R1+0x2e8] ;  /* 0x0002e80001ea7983 */ /* 0x000ee80000300a00 */
[----:B------:R-:W3:Y:S04]  /*3e890*/  LDL.LU.64 R250, [R1+0x2a0] ;  /* 0x0002a00001fa7983 */ /* 0x000ee80000300a00 */
[----:B--2---:R0:W-:Y:S04]  /*3e8a0*/  STG.E.U16 desc[UR60][R236.64], R232 ;  /* 0x000000e8ec007986 */ /* 0x0041e8000c10153c */
[----:B------:R1:W-:Y:S01]  /*3e8b0*/  STG.E.U16 desc[UR60][R222.64], R228 ;  /* 0x000000e4de007986 */ /* 0x0003e2000c10153c */
[----:B0-----:R-:W-:-:S03]  /*3e8c0*/  PRMT R232, R228, 0x7632, R232 ;  /* 0x00007632e4e87816 */ /* 0x001fc600000000e8 */
[----:B-1----:R-:W2:Y:S04]  /*3e8d0*/  LDL.LU.64 R222, [R1+0x290] ;  /* 0x0002900001de7983 */ /* 0x002ea80000300a00 */
[----:B------:R-:W2:Y:S04]  /*3e8e0*/  LDL.LU.64 R236, [R1+0x288] ;  /* 0x0002880001ec7983 */ /* 0x000ea80000300a00 */
[----:B----4-:R0:W-:Y:S04]  /*3e8f0*/  STG.E.U16 desc[UR60][R230.64], R232 ;  /* 0x000000e8e6007986 */ /* 0x0101e8000c10153c */
[----:B0-----:R-:W4:Y:S04]  /*3e900*/  LDL.LU.64 R230, [R1+0xdc8] ;  /* 0x000dc80001e67983 */ /* 0x001f280000300a00 */
[----:B------:R-:W3:Y:S01]  /*3e910*/  LDL.LU.64 R232, [R1+0x2f0] ;  /* 0x0002f00001e87983 */ /* 0x000ee20000300a00 */
[----:B------:R-:W-:-:S03]  /*3e920*/  PRMT R228, R229, 0x7632, R228 ;  /* 0x00007632e5e47816 */ /* 0x000fc600000000e4 */
[----:B---3--:R0:W-:Y:S04]  /*3e930*/  STG.E.U16 desc[UR60][R232.64], R229 ;  /* 0x000000e5e8007986 */ /* 0x0081e8000c10153c */
[----:B------:R1:W-:Y:S04]  /*3e940*/  STG.E.U16 desc[UR60][R234.64], R228 ;  /* 0x000000e4ea007986 */ /* 0x0003e8000c10153c */
[----:B----4-:R3:W-:Y:S01]  /*3e950*/  STG.E.U16 desc[UR60][R238.64], R230 ;  /* 0x000000e6ee007986 */ /* 0x0107e2000c10153c */
[----:B0-----:R-:W-:-:S03]  /*3e960*/  PRMT R229, R230, 0x7632, R229 ;  /* 0x00007632e6e57816 */ /* 0x001fc600000000e5 */
[----:B------:R-:W4:Y:S04]  /*3e970*/  LDL.LU.64 R232, [R1+0x280] ;  /* 0x0002800001e87983 */ /* 0x000f280000300a00 */
[----:B-1----:R-:W4:Y:S04]  /*3e980*/  LDL.LU.64 R234, [R1+0x278] ;  /* 0x0002780001ea7983 */ /* 0x002f280000300a00 */
[----:B---3--:R-:W3:Y:S04]  /*3e990*/  LDL.LU.64 R238, [R1+0x270] ;  /* 0x0002700001ee7983 */ /* 0x008ee80000300a00 */
[----:B------:R0:W-:Y:S04]  /*3e9a0*/  STG.E.U16 desc[UR60][R240.64], R229 ;  /* 0x000000e5f0007986 */ /* 0x0001e8000c10153c */
[----:B------:R1:W-:Y:S04]  /*3e9b0*/  STG.E.U16 desc[UR60][R224.64], R231 ;  /* 0x000000e7e0007986 */ /* 0x0003e8000c10153c */
[----:B0-----:R-:W3:Y:S04]  /*3e9c0*/  LDL.LU.64 R240, [R1+0x268] ;  /* 0x0002680001f07983 */ /* 0x001ee80000300a00 */
[----:B-1----:R-:W2:Y:S01]  /*3e9d0*/  LDL.LU.64 R224, [R1+0xdc0] ;  /* 0x000dc00001e07983 */ /* 0x002ea20000300a00 */
[----:B------:R-:W-:-:S03]  /*3e9e0*/  PRMT R228, R231, 0x7632, R228 ;  /* 0x00007632e7e47816 */ /* 0x000fc600000000e4 */
[----:B------:R-:W4:Y:S04]  /*3e9f0*/  LDL.LU.64 R230, [R1+0x298] ;  /* 0x0002980001e67983 */ /* 0x000f280000300a00 */
[----:B------:R0:W-:Y:S04]  /*3ea00*/  STG.E.U16 desc[UR60][R242.64], R228 ;  /* 0x000000e4f2007986 */ /* 0x0001e8000c10153c */
[----:B0-----:R-:W3:Y:S01]  /*3ea10*/  LDL.LU.64 R242, [R1+0x250] ;  /* 0x0002500001f27983 */ /* 0x001ee20000300a00 */
[----:B--2---:R-:W-:-:S03]  /*3ea20*/  PRMT R228, R224, 0x7632, R228 ;  /* 0x00007632e0e47816 */ /* 0x004fc600000000e4 */
[----:B------:R0:W-:Y:S04]  /*3ea30*/  STG.E.U16 desc[UR60][R218.64], R224 ;  /* 0x000000e0da007986 */ /* 0x0001e8000c10153c */
[----:B------:R1:W-:Y:S04]  /*3ea40*/  STG.E.U16 desc[UR60][R220.64], R228 ;  /* 0x000000e4dc007986 */ /* 0x0003e8000c10153c */
[----:B------:R2:W-:Y:S01]  /*3ea50*/  STG.E.U16 desc[UR60][R248.64], R225 ;  /* 0x000000e1f8007986 */ /* 0x0005e2000c10153c */
[----:B0-----:R-:W-:-:S03]  /*3ea60*/  PRMT R224, R225, 0x7632, R224 ;  /* 0x00007632e1e07816 */ /* 0x001fc600000000e0 */
[----:B------:R-:W3:Y:S04]  /*3ea70*/  LDL.LU.64 R218, [R1+0xdb8] ;  /* 0x000db80001da7983 */ /* 0x000ee80000300a00 */
[----:B-1----:R-:W3:Y:S04]  /*3ea80*/  LDL.LU.64 R220, [R1+0xdb0] ;  /* 0x000db00001dc7983 */ /* 0x002ee80000300a00 */
[----:B------:R-:W3:Y:S04]  /*3ea90*/  LDL.LU.64 R228, [R1+0x258] ;  /* 0x0002580001e47983 */ /* 0x000ee80000300a00 */
[----:B--2---:R-:W2:Y:S04]  /*3eaa0*/  LDL.LU.64 R248, [R1+0x248] ;  /* 0x0002480001f87983 */ /* 0x004ea80000300a00 */
[----:B------:R0:W-:Y:S04]  /*3eab0*/  STG.E.U16 desc[UR60][R226.64], R224 ;  /* 0x000000e0e2007986 */ /* 0x0001e8000c10153c */
[----:B0-----:R-:W4:Y:S02]  /*3eac0*/  LDL.LU.64 R226, [R1+0xda8] ;  /* 0x000da80001e27983 */ /* 0x001f240000300a00 */
[----:B----4-:R-:W-:-:S02]  /*3ead0*/  PRMT R225, R226, 0x7632, R225 ;  /* 0x00007632e2e17816 */ /* 0x010fc400000000e1 */
[----:B------:R-:W-:Y:S01]  /*3eae0*/  PRMT R224, R227, 0x7632, R224 ;  /* 0x00007632e3e07816 */ /* 0x000fe200000000e0 */
[----:B------:R0:W-:Y:S04]  /*3eaf0*/  STG.E.U16 desc[UR60][R250.64], R226 ;  /* 0x000000e2fa007986 */ /* 0x0001e8000c10153c */
[----:B------:R1:W-:Y:S04]  /*3eb00*/  STG.E.U16 desc[UR60][R230.64], R225 ;  /* 0x000000e1e6007986 */ /* 0x0003e8000c10153c */
[----:B------:R-:W-:Y:S04]  /*3eb10*/  STG.E.U16 desc[UR60][R222.64], R227 ;  /* 0x000000e3de007986 */ /* 0x000fe8000c10153c */
[----:B------:R3:W-:Y:S04]  /*3eb20*/  STG.E.U16 desc[UR60][R236.64], R224 ;  /* 0x000000e0ec007986 */ /* 0x0007e8000c10153c */
[----:B0-----:R-:W4:Y:S04]  /*3eb30*/  LDL.LU.64 R250, [R1+0x230] ;  /* 0x0002300001fa7983 */ /* 0x001f280000300a00 */
[----:B-1----:R-:W4:Y:S01]  /*3eb40*/  LDL.LU.64 R230, [R1+0x228] ;  /* 0x0002280001e67983 */ /* 0x002f220000300a00 */
[----:B---3--:R-:W-:-:S03]  /*3eb50*/  PRMT R224, R220, 0x7632, R224 ;  /* 0x00007632dce07816 */ /* 0x008fc600000000e0 */
[----:B------:R-:W3:Y:S04]  /*3eb60*/  LDL.LU.64 R222, [R1+0xda0] ;  /* 0x000da00001de7983 */ /* 0x000ee80000300a00 */
[----:B------:R-:W4:Y:S04]  /*3eb70*/  LDL.LU.64 R226, [R1+0x238] ;  /* 0x0002380001e27983 */ /* 0x000f280000300a00 */
[----:B------:R-:W4:Y:S04]  /*3eb80*/  LDL.LU.64 R236, [R1+0x220] ;  /* 0x0002200001ec7983 */ /* 0x000f280000300a00 */
[----:B------:R0:W-:Y:S04]  /*3eb90*/  STG.E.U16 desc[UR60][R232.64], R220 ;  /* 0x000000dce8007986 */ /* 0x0001e8000c10153c */
[----:B------:R1:W-:Y:S04]  /*3eba0*/  STG.E.U16 desc[UR60][R234.64], R224 ;  /* 0x000000e0ea007986 */ /* 0x0003e8000c10153c */
[----:B0-----:R-:W4:Y:S04]  /*3ebb0*/  LDL.LU.64 R232, [R1+0x218] ;  /* 0x0002180001e87983 */ /* 0x001f280000300a00 */
[----:B-1----:R-:W2:Y:S01]  /*3ebc0*/  LDL.LU.64 R224, [R1+0x260] ;  /* 0x0002600001e07983 */ /* 0x002ea20000300a00 */
[----:B------:R-:W-:-:S03]  /*3ebd0*/  PRMT R220, R221, 0x7632, R220 ;  /* 0x00007632dddc7816 */ /* 0x000fc600000000dc */
[----:B------:R0:W-:Y:S04]  /*3ebe0*/  STG.E.U16 desc[UR60][R238.64], R221 ;  /* 0x000000ddee007986 */ /* 0x0001e8000c10153c */
[----:B------:R1:W-:Y:S04]  /*3ebf0*/  STG.E.U16 desc[UR60][R240.64], R220 ;  /* 0x000000dcf0007986 */ /* 0x0003e8000c10153c */
[----:B------:R-:W4:Y:S04]  /*3ec00*/  LDL.LU.64 R234, [R1+0x210] ;  /* 0x0002100001ea7983 */ /* 0x000f280000300a00 */
[----:B0-----:R-:W4:Y:S04]  /*3ec10*/  LDL.LU.64 R238, [R1+0x208] ;  /* 0x0002080001ee7983 */ /* 0x001f280000300a00 */
[----:B-1----:R-:W4:Y:S01]  /*3ec20*/  LDL.LU.64 R240, [R1+0x200] ;  /* 0x0002000001f07983 */ /* 0x002f220000300a00 */
[----:B---3--:R-:W-:-:S02]  /*3ec30*/  PRMT R221, R222, 0x7632, R221 ;  /* 0x00007632dedd7816 */ /* 0x008fc400000000dd */
[----:B------:R-:W-:Y:S01]  /*3ec40*/  PRMT R220, R223, 0x7632, R220 ;  /* 0x00007632dfdc7816 */ /* 0x000fe200000000dc */
[----:B--2---:R-:W-:Y:S04]  /*3ec50*/  STG.E.U16 desc[UR60][R224.64], R222 ;  /* 0x000000dee0007986 */ /* 0x004fe8000c10153c */
[----:B------:R-:W-:Y:S04]  /*3ec60*/  STG.E.U16 desc[UR60][R228.64], R221 ;  /* 0x000000dde4007986 */ /* 0x000fe8000c10153c */
[----:B------:R0:W-:Y:S04]  /*3ec70*/  STG.E.U16 desc[UR60][R242.64], R223 ;  /* 0x000000dff2007986 */ /* 0x0001e8000c10153c */
[----:B0-----:R-:W2:Y:S04]  /*3ec80*/  LDL.LU.64 R222, [R1+0x240] ;  /* 0x0002400001de7983 */ /* 0x001ea80000300a00 */
[----:B------:R-:W3:Y:S04]  /*3ec90*/  LDL.LU.64 R224, [R1+0x1f8] ;  /* 0x0001f80001e07983 */ /* 0x000ee80000300a00 */
[----:B------:R-:W3:Y:S04]  /*3eca0*/  LDL.LU.64 R228, [R1+0x1f0] ;  /* 0x0001f00001e47983 */ /* 0x000ee80000300a00 */
[----:B------:R-:W3:Y:S04]  /*3ecb0*/  LDL.LU.64 R242, [R1+0x1e8] ;  /* 0x0001e80001f27983 */ /* 0x000ee80000300a00 */
[----:B------:R0:W-:Y:S04]  /*3ecc0*/  STG.E.U16 desc[UR60][R248.64], R220 ;  /* 0x000000dcf8007986 */ /* 0x0001e8000c10153c */
[----:B0-----:R-:W3:Y:S01]  /*3ecd0*/  LDL.LU.64 R248, [R1+0x1e0] ;  /* 0x0001e00001f87983 */ /* 0x001ee20000300a00 */
[----:B------:R-:W-:-:S03]  /*3ece0*/  PRMT R220, R216, 0x7632, R220 ;  /* 0x00007632d8dc7816 */ /* 0x000fc600000000dc */
[----:B--2---:R0:W-:Y:S04]  /*3ecf0*/  STG.E.U16 desc[UR60][R222.64], R216 ;  /* 0x000000d8de007986 */ /* 0x0041e8000c10153c */
[----:B----4-:R1:W-:Y:S04]  /*3ed00*/  STG.E.U16 desc[UR60][R226.64], R220 ;  /* 0x000000dce2007986 */ /* 0x0103e8000c10153c */
[----:B------:R2:W-:Y:S01]  /*3ed10*/  STG.E.U16 desc[UR60][R250.64], R217 ;  /* 0x000000d9fa007986 */ /* 0x0005e2000c10153c */
[----:B0-----:R-:W-:-:S03]  /*3ed20*/  PRMT R216, R217, 0x7632, R216 ;  /* 0x00007632d9d87816 */ /* 0x001fc600000000d8 */
[----:B-1----:R-:W4:Y:S01]  /*3ed30*/  LDL.LU.64 R220, [R1+0x1d0] ;  /* 0x0001d00001dc7983 */ /* 0x002f220000300a00 */
[----:B--2---:R-:W-:-:S03]  /*3ed40*/  PRMT R217, R218, 0x7632, R217 ;  /* 0x00007632dad97816 */ /* 0x004fc600000000d9 */
[----:B------:R-:W2:Y:S04]  /*3ed50*/  LDL.LU.64 R250, [R1+0x1c8] ;  /* 0x0001c80001fa7983 */ /* 0x000ea80000300a00 */
[----:B------:R0:W-:Y:S04]  /*3ed60*/  STG.E.U16 desc[UR60][R230.64], R216 ;  /* 0x000000d8e6007986 */ /* 0x0001e8000c10153c */
[----:B------:R1:W-:Y:S04]  /*3ed70*/  STG.E.U16 desc[UR60][R236.64], R218 ;  /* 0x000000daec007986 */ /* 0x0003e8000c10153c */
[----:B------:R3:W-:Y:S04]  /*3ed80*/  STG.E.U16 desc[UR60][R232.64], R217 ;  /* 0x000000d9e8007986 */ /* 0x0007e8000c10153c */
[----:B0-----:R-:W2:Y:S01]  /*3ed90*/  LDL.LU.64 R230, [R1+0x1c0] ;  /* 0x0001c00001e67983 */ /* 0x001ea20000300a00 */
[----:B------:R-:W-:-:S03]  /*3eda0*/  PRMT R216, R219, 0x7632, R216 ;  /* 0x00007632dbd87816 */ /* 0x000fc600000000d8 */
[----:B------:R-:W2:Y:S04]  /*3edb0*/  LDL.LU.64 R226, [R1+0x1b8] ;  /* 0x0001b80001e27983 */ /* 0x000ea80000300a00 */
[----:B-1----:R-:W2:Y:S04]  /*3edc0*/  LDL.LU.64 R236, [R1+0x1b0] ;  /* 0x0001b00001ec7983 */ /* 0x002ea80000300a00 */
[----:B---3--:R-:W3:Y:S04]  /*3edd0*/  LDL.LU.64 R232, [R1+0x1a8] ;  /* 0x0001a80001e87983 */ /* 0x008ee80000300a00 */
[----:B------:R0:W-:Y:S04]  /*3ede0*/  STG.E.U16 desc[UR60][R234.64], R219 ;  /* 0x000000dbea007986 */ /* 0x0001e8000c10153c */
[----:B0-----:R-:W4:Y:S04]  /*3edf0*/  LDL.LU.64 R218, [R1+0x1d8] ;  /* 0x0001d80001da7983 */ /* 0x001f280000300a00 */
[----:B------:R0:W-:Y:S04]  /*3ee00*/  STG.E.U16 desc[UR60][R238.64], R216 ;  /* 0x000000d8ee007986 */ /* 0x0001e8000c10153c */
[----:B------:R-:W3:Y:S04]  /*3ee10*/  LDL.LU.64 R222, [R1+0x1a0] ;  /* 0x0001a00001de7983 */ /* 0x000ee80000300a00 */
[----:B------:R1:W-:Y:S01]  /*3ee20*/  STG.E.U16 desc[UR60][R240.64], R212 ;  /* 0x000000d4f0007986 */ /* 0x0003e2000c10153c */
[----:B0-----:R-:W-:-:S03]  /*3ee30*/  PRMT R216, R212, 0x7632, R216 ;  /* 0x00007632d4d87816 */ /* 0x001fc600000000d8 */
[----:B------:R-:W3:Y:S04]  /*3ee40*/  LDL.LU.64 R234, [R1+0x198] ;  /* 0x0001980001ea7983 */ /* 0x000ee80000300a00 */
[----:B------:R-:W3:Y:S01]  /*3ee50*/  LDL.LU.64 R238, [R1+0x190] ;  /* 0x0001900001ee7983 */ /* 0x000ee20000300a00 */
[----:B-1----:R-:W-:-:S03]  /*3ee60*/  PRMT R212, R213, 0x7632, R212 ;  /* 0x00007632d5d47816 */ /* 0x002fc600000000d4 */
[----:B------:R-:W-:Y:S04]  /*3ee70*/  STG.E.U16 desc[UR60][R224.64], R216 ;  /* 0x000000d8e0007986 */ /* 0x000fe8000c10153c */
[----:B------:R-:W3:Y:S04]  /*3ee80*/  LDL.LU.64 R240, [R1+0x188] ;  /* 0x0001880001f07983 */ /* 0x000ee80000300a00 */
[----:B------:R-:W-:Y:S04]  /*3ee90*/  STG.E.U16 desc[UR60][R228.64], R213 ;  /* 0x000000d5e4007986 */ /* 0x000fe8000c10153c */
[----:B------:R0:W-:Y:S04]  /*3eea0*/  STG.E.U16 desc[UR60][R242.64], R212 ;  /* 0x000000d4f2007986 */ /* 0x0001e8000c10153c */
[----:B------:R1:W-:Y:S04]  /*3eeb0*/  STG.E.U16 desc[UR60][R248.64], R214 ;  /* 0x000000d6f8007986 */ /* 0x0003e8000c10153c */
[----:B0-----:R-:W3:Y:S04]  /*3eec0*/  LDL.LU.64 R242, [R1+0x180] ;  /* 0x0001800001f27983 */ /* 0x001ee80000300a00 */
[----:B------:R-:W3:Y:S04]  /*3eed0*/  LDL.LU.64 R224, [R1+0x178] ;  /* 0x0001780001e07983 */ /* 0x000ee80000300a00 */
[----:B------:R-:W3:Y:S04]  /*3eee0*/  LDL.LU.64 R228, [R1+0x170] ;  /* 0x0001700001e47983 */ /* 0x000ee80000300a00 */
[----:B-1----:R-:W3:Y:S01]  /*3eef0*/  LDL.LU.64 R248, [R1+0x168] ;  /* 0x0001680001f87983 */ /* 0x002ee20000300a00 */
[----:B------:R-:W-:-:S02]  /*3ef00*/  PRMT R213, R214, 0x7632, R213 ;  /* 0x00007632d6d57816 */ /* 0x000fc400000000d5 */
[----:B------:R-:W-:-:S03]  /*3ef10*/  PRMT R212, R215, 0x7632, R212 ;  /* 0x00007632d7d47816 */ /* 0x000fc600000000d4 */
[----:B----4-:R-:W-:Y:S04]  /*3ef20*/  STG.E.U16 desc[UR60][R218.64], R213 ;  /* 0x000000d5da007986 */ /* 0x010fe8000c10153c */
[----:B------:R-:W-:Y:S04]  /*3ef30*/  STG.E.U16 desc[UR60][R220.64], R215 ;  /* 0x000000d7dc007986 */ /* 0x000fe8000c10153c */
[----:B--2---:R0:W-:Y:S04]  /*3ef40*/  STG.E.U16 desc[UR60][R250.64], R212 ;  /* 0x000000d4fa007986 */ /* 0x0041e8000c10153c */
[----:B0-----:R-:W2:Y:S01]  /*3ef50*/  LDL.LU.64 R250, [R1+0x160] ;  /* 0x0001600001fa7983 */ /* 0x001ea20000300a00 */
[----:B------:R-:W-:-:S03]  /*3ef60*/  PRMT R212, R208, 0x7632, R212 ;  /* 0x00007632d0d47816 */ /* 0x000fc600000000d4 */
[----:B------:R0:W-:Y:S04]  /*3ef70*/  STG.E.U16 desc[UR60][R230.64], R208 ;  /* 0x000000d0e6007986 */ /* 0x0001e8000c10153c */
[----:B------:R-:W-:Y:S04]  /*3ef80*/  STG.E.U16 desc[UR60][R226.64], R212 ;  /* 0x000000d4e2007986 */ /* 0x000fe8000c10153c */
[----:B------:R1:W-:Y:S04]  /*3ef90*/  STG.E.U16 desc[UR60][R236.64], R209 ;  /* 0x000000d1ec007986 */ /* 0x0003e8000c10153c */
[----:B0-----:R-:W4:Y:S01]  /*3efa0*/  LDL.LU.64 R230, [R1+0x158] ;  /* 0x0001580001e67983 */ /* 0x001f220000300a00 */
[----:B------:R-:W-:-:S03]  /*3efb0*/  PRMT R208, R209, 0x7632, R208 ;  /* 0x00007632d1d07816 */ /* 0x000fc600000000d0 */
[----:B-1----:R-:W4:Y:S01]  /*3efc0*/  LDL.LU.64 R236, [R1+0x150] ;  /* 0x0001500001ec7983 */ /* 0x002f220000300a00 */
[----:B------:R-:W-:-:S03]  /*3efd0*/  PRMT R209, R210, 0x7632, R209 ;  /* 0x00007632d2d17816 */ /* 0x000fc600000000d1 */
[----:B------:R-:W4:Y:S04]  /*3efe0*/  LDL.LU.64 R226, [R1+0x148] ;  /* 0x0001480001e27983 */ /* 0x000f280000300a00 */
[----:B---3--:R0:W-:Y:S04]  /*3eff0*/  STG.E.U16 desc[UR60][R232.64], R208 ;  /* 0x000000d0e8007986 */ /* 0x0081e8000c10153c */
[----:B------:R-:W-:Y:S04]  /*3f000*/  STG.E.U16 desc[UR60][R222.64], R210 ;  /* 0x000000d2de007986 */ /* 0x000fe8000c10153c */
[----:B------:R-:W-:Y:S01]  /*3f010*/  STG.E.U16 desc[UR60][R234.64], R209 ;  /* 0x000000d1ea007986 */ /* 0x000fe2000c10153c */
[----:B0-----:R-:W-:-:S03]  /*3f020*/  PRMT R208, R211, 0x7632, R208 ;  /* 0x00007632d3d07816 */ /* 0x001fc600000000d0 */
[----:B------:R-:W3:Y:S04]  /*3f030*/  LDL.LU.64 R232, [R1+0x140] ;  /* 0x0001400001e87983 */ /* 0x000ee80000300a00 */
[----:B------:R0:W-:Y:S04]  /*3f040*/  STG.E.U16 desc[UR60][R238.64], R211 ;  /* 0x000000d3ee007986 */ /* 0x0001e8000c10153c */
[----:B------:R1:W-:Y:S04]  /*3f050*/  STG.E.U16 desc[UR60][R240.64], R208 ;  /* 0x000000d0f0007986 */ /* 0x0003e8000c10153c */
[----:B0-----:R-:W3:Y:S01]  /*3f060*/  LDL.LU.64 R238, [R1+0x138] ;  /* 0x0001380001ee7983 */ /* 0x001ee20000300a00 */
[----:B-1----:R-:W-:-:S03]  /*3f070*/  PRMT R208, R204, 0x7632, R208 ;  /* 0x00007632ccd07816 */ /* 0x002fc600000000d0 */
[----:B------:R0:W-:Y:S04]  /*3f080*/  STG.E.U16 desc[UR60][R242.64], R204 ;  /* 0x000000ccf2007986 */ /* 0x0001e8000c10153c */
[----:B------:R-:W3:Y:S04]  /*3f090*/  LDL.LU.64 R234, [R1+0x130] ;  /* 0x0001300001ea7983 */ /* 0x000ee80000300a00 */
[----:B------:R-:W3:Y:S01]  /*3f0a0*/  LDL.LU.64 R240, [R1+0x128] ;  /* 0x0001280001f07983 */ /* 0x000ee20000300a00 */
[----:B0-----:R-:W-:-:S03]  /*3f0b0*/  PRMT R204, R205, 0x7632, R204 ;  /* 0x00007632cdcc7816 */ /* 0x001fc600000000cc */
[----:B------:R-:W-:Y:S04]  /*3f0c0*/  STG.E.U16 desc[UR60][R224.64], R208 ;  /* 0x000000d0e0007986 */ /* 0x000fe8000c10153c */
[----:B------:R-:W-:Y:S04]  /*3f0d0*/  STG.E.U16 desc[UR60][R228.64], R205 ;  /* 0x000000cde4007986 */ /* 0x000fe8000c10153c */
[----:B------:R-:W3:Y:S04]  /*3f0e0*/  LDL.LU.64 R242, [R1+0x120] ;  /* 0x0001200001f27983 */ /* 0x000ee80000300a00 */
[----:B------:R0:W-:Y:S04]  /*3f0f0*/  STG.E.U16 desc[UR60][R248.64], R204 ;  /* 0x000000ccf8007986 */ /* 0x0001e8000c10153c */
[----:B0-----:R-:W3:Y:S04]  /*3f100*/  LDL.LU.64 R248, [R1+0x118] ;  /* 0x0001180001f87983 */ /* 0x001ee80000300a00 */
[----:B------:R-:W3:Y:S04]  /*3f110*/  LDL.LU.64 R216, [R1+0x110] ;  /* 0x0001100001d87983 */ /* 0x000ee80000300a00 */
[----:B------:R-:W3:Y:S01]  /*3f120*/  LDL.LU.64 R218, [R1+0x108] ;  /* 0x0001080001da7983 */ /* 0x000ee20000300a00 */
[----:B------:R-:W-:-:S02]  /*3f130*/  PRMT R205, R206, 0x7632, R205 ;  /* 0x00007632cecd7816 */ /* 0x000fc400000000cd */
[----:B------:R-:W-:Y:S01]  /*3f140*/  PRMT R204, R207, 0x7632, R204 ;  /* 0x00007632cfcc7816 */ /* 0x000fe200000000cc */
[----:B--2---:R0:W-:Y:S04]  /*3f150*/  STG.E.U16 desc[UR60][R250.64], R206 ;  /* 0x000000cefa007986 */ /* 0x0041e8000c10153c */
[----:B0-----:R-:W2:Y:S04]  /*3f160*/  LDL.LU.64 R250, [R1+0x100] ;  /* 0x0001000001fa7983 */ /* 0x001ea80000300a00 */
[----:B------:R-:W2:Y:S04]  /*3f170*/  LDL.LU.64 R220, [R1+0xf8] ;  /* 0x0000f80001dc7983 */ /* 0x000ea80000300a00 */
[----:B----4-:R0:W-:Y:S04]  /*3f180*/  STG.E.U16 desc[UR60][R230.64], R205 ;  /* 0x000000cde6007986 */ /* 0x0101e8000c10153c */
[----:B------:R-:W4:Y:S04]  /*3f190*/  LDL.LU.64 R228, [R1+0xf0] ;  /* 0x0000f00001e47983 */ /* 0x000f280000300a00 */
[----:B------:R1:W-:Y:S04]  /*3f1a0*/  STG.E.U16 desc[UR60][R236.64], R207 ;  /* 0x000000cfec007986 */ /* 0x0003e8000c10153c */
[----:B0-----:R-:W4:Y:S04]  /*3f1b0*/  LDL.LU.64 R230, [R1+0xe8] ;  /* 0x0000e80001e67983 */ /* 0x001f280000300a00 */
[----:B------:R0:W-:Y:S04]  /*3f1c0*/  STG.E.U16 desc[UR60][R226.64], R204 ;  /* 0x000000cce2007986 */ /* 0x0001e8000c10153c */
[----:B-1----:R-:W4:Y:S04]  /*3f1d0*/  LDL.LU.64 R236, [R1+0xe0] ;  /* 0x0000e00001ec7983 */ /* 0x002f280000300a00 */
[----:B------:R-:W4:Y:S01]  /*3f1e0*/  LDL.LU.64 R222, [R1+0xd8] ;  /* 0x0000d80001de7983 */ /* 0x000f220000300a00 */
[----:B0-----:R-:W-:-:S03]  /*3f1f0*/  PRMT R204, R200, 0x7632, R204 ;  /* 0x00007632c8cc7816 */ /* 0x001fc600000000cc */
[----:B---3--:R0:W-:Y:S04]  /*3f200*/  STG.E.U16 desc[UR60][R232.64], R200 ;  /* 0x000000c8e8007986 */ /* 0x0081e8000c10153c */
[----:B------:R-:W3:Y:S04]  /*3f210*/  LDL.LU.64 R224, [R1+0xd0] ;  /* 0x0000d00001e07983 */ /* 0x000ee80000300a00 */
[----:B0-----:R-:W3:Y:S01]  /*3f220*/  LDL.LU.64 R232, [R1+0xc8] ;  /* 0x0000c80001e87983 */ /* 0x001ee20000300a00 */
[----:B------:R-:W-:-:S03]  /*3f230*/  PRMT R200, R201, 0x7632, R200 ;  /* 0x00007632c9c87816 */ /* 0x000fc600000000c8 */
[----:B------:R0:W-:Y:S04]  /*3f240*/  STG.E.U16 desc[UR60][R238.64], R204 ;  /* 0x000000ccee007986 */ /* 0x0001e8000c10153c */
[----:B------:R1:W-:Y:S04]  /*3f250*/  STG.E.U16 desc[UR60][R234.64], R201 ;  /* 0x000000c9ea007986 */ /* 0x0003e8000c10153c */
[----:B0-----:R-:W3:Y:S04]  /*3f260*/  LDL.LU.64 R238, [R1+0xc0] ;  /* 0x0000c00001ee7983 */ /* 0x001ee80000300a00 */
[----:B------:R-:W3:Y:S01]  /*3f270*/  LDL.LU.64 R226, [R1+0x4d0] ;  /* 0x0004d00001e27983 */ /* 0x000ee20000300a00 */
[----:B-1----:R-:W-:-:S03]  /*3f280*/  PRMT R201, R202, 0x7632, R201 ;  /* 0x00007632cac97816 */ /* 0x002fc600000000c9 */
[----:B------:R0:W-:Y:S04]  /*3f290*/  STG.E.U16 desc[UR60][R240.64], R200 ;  /* 0x000000c8f0007986 */ /* 0x0001e8000c10153c */
[----:B------:R-:W3:Y:S04]  /*3f2a0*/  LDL.LU.64 R234, [R1+0x4c8] ;  /* 0x0004c80001ea7983 */ /* 0x000ee80000300a00 */
[----:B------:R1:W-:Y:S04]  /*3f2b0*/  STG.E.U16 desc[UR60][R242.64], R202 ;  /* 0x000000caf2007986 */ /* 0x0003e8000c10153c */
[----:B0-----:R-:W3:Y:S04]  /*3f2c0*/  LDL.LU.64 R240, [R1+0x4c0] ;  /* 0x0004c00001f07983 */ /* 0x001ee80000300a00 */
[----:B------:R0:W-:Y:S04]  /*3f2d0*/  STG.E.U16 desc[UR60][R248.64], R201 ;  /* 0x000000c9f8007986 */ /* 0x0001e8000c10153c */
[----:B-1----:R-:W3:Y:S04]  /*3f2e0*/  LDL.LU.64 R242, [R1+0x4b8] ;  /* 0x0004b80001f27983 */ /* 0x002ee80000300a00 */
[----:B0-----:R-:W3:Y:S01]  /*3f2f0*/  LDL.LU.64 R248, [R1+0x4b0] ;  /* 0x0004b00001f87983 */ /* 0x001ee20000300a00 */
[----:B------:R-:W-:-:S03]  /*3f300*/  PRMT R200, R203, 0x7632, R200 ;  /* 0x00007632cbc87816 */ /* 0x000fc600000000c8 */
[----:B------:R-:W-:Y:S04]  /*3f310*/  STG.E.U16 desc[UR60][R216.64], R203 ;  /* 0x000000cbd8007986 */ /* 0x000fe8000c10153c */
[----:B------:R0:W-:Y:S02]  /*3f320*/  STG.E.U16 desc[UR60][R218.64], R200 ;  /* 0x000000c8da007986 */ /* 0x0001e4000c10153c */
[----:B0-----:R-:W-:Y:S02]  /*3f330*/  PRMT R200, R196, 0x7632, R200 ;  /* 0x00007632c4c87816 */ /* 0x001fe400000000c8 */
[----:B--2---:R0:W-:Y:S04]  /*3f340*/  STG.E.U16 desc[UR60][R250.64], R196 ;  /* 0x000000c4fa007986 */ /* 0x0041e8000c10153c */
[----:B0-----:R-:W2:Y:S01]  /*3f350*/  LDL.LU.64 R250, [R1+0x4a8] ;  /* 0x0004a80001fa7983 */ /* 0x001ea20000300a00 */
[----:B------:R-:W-:-:S03]  /*3f360*/  PRMT R196, R197, 0x7632, R196 ;  /* 0x00007632c5c47816 */ /* 0x000fc600000000c4 */
[----:B------:R-:W-:Y:S04]  /*3f370*/  STG.E.U16 desc[UR60][R220.64], R200 ;  /* 0x000000c8dc007986 */ /* 0x000fe8000c10153c */
[----:B----4-:R0:W-:Y:S04]  /*3f380*/  STG.E.U16 desc[UR60][R228.64], R197 ;  /* 0x000000c5e4007986 */ /* 0x0101e8000c10153c */
[----:B------:R1:W-:Y:S04]  /*3f390*/  STG.E.U16 desc[UR60][R230.64], R196 ;  /* 0x000000c4e6007986 */ /* 0x0003e8000c10153c */
[----:B------:R4:W-:Y:S04]  /*3f3a0*/  STG.E.U16 desc[UR60][R236.64], R198 ;  /* 0x000000c6ec007986 */ /* 0x0009e8000c10153c */
[----:B0-----:R-:W2:Y:S01]  /*3f3b0*/  LDL.LU.64 R228, [R1+0x4a0] ;  /* 0x0004a00001e47983 */ /* 0x001ea20000300a00 */
[----:B------:R-:W-:-:S03]  /*3f3c0*/  PRMT R197, R198, 0x7632, R197 ;  /* 0x00007632c6c57816 */ /* 0x000fc600000000c5 */
[----:B-1----:R-:W2:Y:S01]  /*3f3d0*/  LDL.LU.64 R230, [R1+0x498] ;  /* 0x0004980001e67983 */ /* 0x002ea20000300a00 */
[----:B------:R-:W-:-:S03]  /*3f3e0*/  PRMT R196, R199, 0x7632, R196 ;  /* 0x00007632c7c47816 */ /* 0x000fc600000000c4 */
[----:B----4-:R-:W4:Y:S01]  /*3f3f0*/  LDL.LU.64 R236, [R1+0x490] ;  /* 0x0004900001ec7983 */ /* 0x010f220000300a00 */
[----:B------:R-:W-:-:S03]  /*3f400*/  PRMT R198, R192, 0x7632, R198 ;  /* 0x00007632c0c67816 */ /* 0x000fc600000000c6 */
[----:B------:R-:W-:Y:S04]  /*3f410*/  STG.E.U16 desc[UR60][R222.64], R197 ;  /* 0x000000c5de007986 */ /* 0x000fe8000c10153c */
[----:B---3--:R-:W-:Y:S04]  /*3f420*/  STG.E.U16 desc[UR60][R224.64], R199 ;  /* 0x000000c7e0007986 */ /* 0x008fe8000c10153c */
[----:B------:R0:W-:Y:S04]  /*3f430*/  STG.E.U16 desc[UR60][R232.64], R196 ;  /* 0x000000c4e8007986 */ /* 0x0001e8000c10153c */
[----:B0-----:R-:W3:Y:S01]  /*3f440*/  LDL.LU.64 R232, [R1+0x488] ;  /* 0x0004880001e87983 */ /* 0x001ee20000300a00 */
[----:B------:R-:W0:Y:S03]  /*3f450*/  LDC.64 R196, c[0x0][0x270] ;  /* 0x00009c00ffc47b82 */ /* 0x000e260000000a00 */
[----:B------:R1:W-:Y:S04]  /*3f460*/  STG.E.U16 desc[UR60][R238.64], R192 ;  /* 0x000000c0ee007986 */ /* 0x0003e8000c10153c */
[----:B------:R1:W-:Y:S04]  /*3f470*/  STG.E.U16 desc[UR60][R226.64], R198 ;  /* 0x000000c6e2007986 */ /* 0x0003e8000c10153c */
[----:B-1----:R-:W3:Y:S01]  /*3f480*/  LDL.LU.64 R238, [R1+0x480] ;  /* 0x0004800001ee7983 */ /* 0x002ee20000300a00 */
[----:B------:R-:W-:-:S03]  /*3f490*/  PRMT R198, R193, 0x7632, R198 ;  /* 0x00007632c1c67816 */ /* 0x000fc600000000c6 */
[----:B------:R1:W-:Y:S01]  /*3f4a0*/  STG.E.U16 desc[UR60][R234.64], R193 ;  /* 0x000000c1ea007986 */ /* 0x0003e2000c10153c */
[----:B------:R-:W-:-:S03]  /*3f4b0*/  PRMT R192, R194, 0x7632, R192 ;  /* 0x00007632c2c07816 */ /* 0x000fc600000000c0 */
[----:B------:R1:W-:Y:S04]  /*3f4c0*/  STG.E.U16 desc[UR60][R240.64], R198 ;  /* 0x000000c6f0007986 */ /* 0x0003e8000c10153c */
[----:B-1----:R-:W3:Y:S04]  /*3f4d0*/  LDL.LU.64 R234, [R1+0x478] ;  /* 0x0004780001ea7983 */ /* 0x002ee80000300a00 */
[----:B------:R-:W3:Y:S01]  /*3f4e0*/  LDL.LU.64 R240, [R1+0x980] ;  /* 0x0009800001f07983 */ /* 0x000ee20000300a00 */
[----:B------:R-:W1:Y:S01]  /*3f4f0*/  S2R R252, SR_CTAID.X ;  /* 0x0000000000fc7919 */ /* 0x000e620000002500 */
[----:B------:R-:W-:Y:S01]  /*3f500*/  PRMT R193, R195, 0x7632, R193 ;  /* 0x00007632c3c17816 */ /* 0x000fe200000000c1 */
[----:B------:R-:W3:Y:S01]  /*3f510*/  LDC R198, c[0x0][0x228] ;  /* 0x00008a00ffc67b82 */ /* 0x000ee20000000800 */
[----:B------:R0:W-:Y:S04]  /*3f520*/  STG.E.U16 desc[UR60][R242.64], R194 ;  /* 0x000000c2f2007986 */ /* 0x0001e8000c10153c */
[----:B------:R0:W-:Y:S03]  /*3f530*/  STG.E.U16 desc[UR60][R248.64], R192 ;  /* 0x000000c0f8007986 */ /* 0x0001e6000c10153c */
[----:B0-----:R-:W0:Y:S01]  /*3f540*/  LDC R194, c[0x0][0x278] ;  /* 0x00009e00ffc27b82 */ /* 0x001e220000000800 */
[----:B------:R-:W0:Y:S04]  /*3f550*/  LDL.LU.64 R248, [R1+0x968] ;  /* 0x0009680001f87983 */ /* 0x000e280000300a00 */
[----:B------:R-:W3:Y:S04]  /*3f560*/  LDL.LU.64 R242, [R1+0x978] ;  /* 0x0009780001f27983 */ /* 0x000ee80000300a00 */
[----:B------:R-:W3:Y:S01]  /*3f570*/  LDL.LU.64 R224, [R1+0x970] ;  /* 0x0009700001e07983 */ /* 0x000ee20000300a00 */
[----:B------:R-:W-:-:S02]  /*3f580*/  PRMT R192, R188, 0x7632, R192 ;  /* 0x00007632bcc07816 */ /* 0x000fc400000000c0 */
[----:B-1----:R-:W-:Y:S01]  /*3f590*/  SHF.L.U32 R252, R252, 0x7, RZ ;  /* 0x00000007fcfc7819 */ /* 0x002fe200000006ff */
[----:B--2---:R1:W-:Y:S02]  /*3f5a0*/  STG.E.U16 desc[UR60][R250.64], R195 ;  /* 0x000000c3fa007986 */ /* 0x0043e4000c10153c */
[----:B-1----:R-:W1:Y:S01]  /*3f5b0*/  S2R R251, SR_TID.X ;  /* 0x0000000000fb7919 */ /* 0x002e620000002100 */
[----:B------:R-:W2:Y:S01]  /*3f5c0*/  S2R R250, SR_CTAID.Y ;  /* 0x0000000000fa7919 */ /* 0x000ea20000002600 */
[----:B------:R-:W-:Y:S04]  /*3f5d0*/  STG.E.U16 desc[UR60][R228.64], R193 ;  /* 0x000000c1e4007986 */ /* 0x000fe8000c10153c */
[----:B------:R1:W-:Y:S04]  /*3f5e0*/  STG.E.U16 desc[UR60][R230.64], R188 ;  /* 0x000000bce6007986 */ /* 0x0003e8000c10153c */
[----:B----4-:R4:W-:Y:S04]  /*3f5f0*/  STG.E.U16 desc[UR60][R236.64], R192 ;  /* 0x000000c0ec007986 */ /* 0x0109e8000c10153c */
[----:B-1----:R-:W3:Y:S04]  /*3f600*/  LDL.LU.64 R230, [R1+0x960] ;  /* 0x0009600001e67983 */ /* 0x002ee80000300a00 */
[----:B----4-:R-:W4:Y:S01]  /*3f610*/  LDL.LU.64 R236, [R1+0x958] ;  /* 0x0009580001ec7983 */ /* 0x010f220000300a00 */
[----:B------:R-:W-:-:S03]  /*3f620*/  PRMT R192, R189, 0x7632, R192 ;  /* 0x00007632bdc07816 */ /* 0x000fc600000000c0 */
[----:B------:R-:W4:Y:S01]  /*3f630*/  LDL.LU.64 R226, [R1+0x950] ;  /* 0x0009500001e27983 */ /* 0x000f220000300a00 */
[----:B------:R-:W-:-:S03]  /*3f640*/  LOP3.LUT R252, R252, 0x7f, R251, 0xf8, !PT ;  /* 0x0000007ffcfc7812 */ /* 0x000fc600078ef8fb */
[----:B------:R-:W4:Y:S01]  /*3f650*/  LDL.LU.64 R228, [R1+0x948] ;  /* 0x0009480001e47983 */ /* 0x000f220000300a00 */
[----:B--2---:R-:W-:-:S03]  /*3f660*/  IMAD R196, R250, R196, RZ ;  /* 0x000000c4fac47224 */ /* 0x004fc600078e02ff */
[----:B---3--:R1:W-:Y:S01]  /*3f670*/  STG.E.U16 desc[UR60][R232.64], R189 ;  /* 0x000000bde8007986 */ /* 0x0083e2000c10153c */
[----:B------:R-:W-:-:S03]  /*3f680*/  IMAD R188, R252, R197, RZ ;  /* 0x000000c5fcbc7224 */ /* 0x000fc600078e02ff */
[----:B------:R-:W2:Y:S02]  /*3f690*/  LDL.LU.64 R220, [R1+0x940] ;  /* 0x0009400001dc7983 */ /* 0x000ea40000300a00 */
[----:B------:R-:W-:Y:S02]  /*3f6a0*/  SHF.L.U32 R188, R188, 0x1, RZ ;  /* 0x00000001bcbc7819 */ /* 0x000fe400000006ff */
[----:B------:R3:W-:Y:S01]  /*3f6b0*/  STG.E.U16 desc[UR60][R238.64], R192 ;  /* 0x000000c0ee007986 */ /* 0x0007e2000c10153c */
[----:B-1----:R-:W-:-:S03]  /*3f6c0*/  SHF.L.U32 R189, R196, 0x1, RZ ;  /* 0x00000001c4bd7819 */ /* 0x002fc600000006ff */
[----:B---3--:R-:W3:Y:S01]  /*3f6d0*/  LDL.LU.64 R238, [R1+0x938] ;  /* 0x0009380001ee7983 */ /* 0x008ee20000300a00 */
[----:B------:R-:W-:-:S03]  /*3f6e0*/  PRMT R192, R190, 0x7632, R192 ;  /* 0x00007632bec07816 */ /* 0x000fc600000000c0 */
[----:B------:R-:W3:Y:S04]  /*3f6f0*/  LDL.LU.64 R222, [R1+0x930] ;  /* 0x0009300001de7983 */ /* 0x000ee80000300a00 */
[----:B------:R-:W-:Y:S01]  /*3f700*/  STG.E.U16 desc[UR60][R234.64], R190 ;  /* 0x000000beea007986 */ /* 0x000fe2000c10153c */
[----:B------:R-:W-:-:S03]  /*3f710*/  IADD3 R188, R188, R198, R189 ;  /* 0x000000c6bcbc7210 */ /* 0x000fc60007ffe0bd */
[----:B------:R-:W3:Y:S04]  /*3f720*/  LDL.LU.64 R232, [R1+0x928] ;  /* 0x0009280001e87983 */ /* 0x000ee80000300a00 */
[----:B------:R1:W-:Y:S01]  /*3f730*/  STG.E.U16 desc[UR60][R240.64], R192 ;  /* 0x000000c0f0007986 */ /* 0x0003e2000c10153c */
[----:B------:R-:W-:-:S03]  /*3f740*/  PRMT R189, R191, 0x7632, R189 ;  /* 0x00007632bfbd7816 */ /* 0x000fc600000000bd */
[----:B-1----:R-:W3:Y:S04]  /*3f750*/  LDL.LU.64 R240, [R1+0x920] ;  /* 0x0009200001f07983 */ /* 0x002ee80000300a00 */
[----:B------:R-:W3:Y:S01]  /*3f760*/  LDL.LU.64 R234, [R1+0x918] ;  /* 0x0009180001ea7983 */ /* 0x000ee20000300a00 */
[----:B0-----:R-:W-:-:S03]  /*3f770*/  LEA R248, R194, R188, 0x8 ;  /* 0x000000bcc2f87211 */ /* 0x001fc600078e40ff */
[----:B------:R0:W-:Y:S04]  /*3f780*/  STG.E.U16 desc[UR60][R242.64], R191 ;  /* 0x000000bff2007986 */ /* 0x0001e8000c10153c */
[----:B------:R1:W-:Y:S04]  /*3f790*/  STG.E.U16 desc[UR60][R224.64], R189 ;  /* 0x000000bde0007986 */ /* 0x0003e8000c10153c */
[----:B0-----:R-:W3:Y:S04]  /*3f7a0*/  LDL.LU.64 R242, [R1+0x910] ;  /* 0x0009100001f27983 */ /* 0x001ee80000300a00 */
[----:B-1----:R-:W3:Y:S04]  /*3f7b0*/  LDL.LU.64 R224, [R1+0x908] ;  /* 0x0009080001e07983 */ /* 0x002ee80000300a00 */
[----:B------:R0:W-:Y:S04]  /*3f7c0*/  STG.E.U16 desc[UR60][R248.64], R184 ;  /* 0x000000b8f8007986 */ /* 0x0001e8000c10153c */
[----:B0-----:R-:W3:Y:S01]  /*3f7d0*/  LDL.LU.64 R248, [R1+0x900] ;  /* 0x0009000001f87983 */ /* 0x001ee20000300a00 */
[----:B------:R-:W-:-:S02]  /*3f7e0*/  PRMT R189, R184, 0x7632, R189 ;  /* 0x00007632b8bd7816 */ /* 0x000fc400000000bd */
[----:B------:R-:W-:-:S03]  /*3f7f0*/  PRMT R184, R185, 0x7632, R184 ;  /* 0x00007632b9b87816 */ /* 0x000fc600000000b8 */
[----:B------:R0:W-:Y:S04]  /*3f800*/  STG.E.U16 desc[UR60][R230.64], R189 ;  /* 0x000000bde6007986 */ /* 0x0001e8000c10153c */
[----:B----4-:R1:W-:Y:S04]  /*3f810*/  STG.E.U16 desc[UR60][R236.64], R185 ;  /* 0x000000b9ec007986 */ /* 0x0103e8000c10153c */
[----:B------:R4:W-:Y:S04]  /*3f820*/  STG.E.U16 desc[UR60][R226.64], R184 ;  /* 0x000000b8e2007986 */ /* 0x0009e8000c10153c */
[----:B0-----:R-:W3:Y:S01]  /*3f830*/  LDL.LU.64 R230, [R1+0x8f8] ;  /* 0x0008f80001e67983 */ /* 0x001ee20000300a00 */
[----:B------:R-:W0:Y:S03]  /*3f840*/  LDC R189, c[0x0][0x278] ;  /* 0x00009e00ffbd7b82 */ /* 0x000e260000000800 */
[----:B-1----:R-:W3:Y:S01]  /*3f850*/  LDL.LU.64 R236, [R1+0x8f0] ;  /* 0x0008f00001ec7983 */ /* 0x002ee20000300a00 */
[----:B------:R-:W-:-:S03]  /*3f860*/  PRMT R185, R186, 0x7632, R185 ;  /* 0x00007632bab97816 */ /* 0x000fc600000000b9 */
[----:B----4-:R-:W4:Y:S01]  /*3f870*/  LDL.LU.64 R226, [R1+0x8e8] ;  /* 0x0008e80001e27983 */ /* 0x010f220000300a00 */
[----:B------:R-:W-:-:S03]  /*3f880*/  PRMT R184, R187, 0x7632, R184 ;  /* 0x00007632bbb87816 */ /* 0x000fc600000000b8 */
[----:B------:R1:W-:Y:S04]  /*3f890*/  STG.E.U16 desc[UR60][R228.64], R186 ;  /* 0x000000bae4007986 */ /* 0x0003e8000c10153c */
[----:B--2---:R2:W-:Y:S04]  /*3f8a0*/  STG.E.U16 desc[UR60][R220.64], R185 ;  /* 0x000000b9dc007986 */ /* 0x0045e8000c10153c */
[----:B-1----:R-:W4:Y:S04]  /*3f8b0*/  LDL.LU.64 R228, [R1+0x8e0] ;  /* 0x0008e00001e47983 */ /* 0x002f280000300a00 */
[----:B--2---:R-:W2:Y:S04]  /*3f8c0*/  LDL.LU.64 R220, [R1+0x8d8] ;  /* 0x0008d80001dc7983 */ /* 0x004ea80000300a00 */
[----:B---3--:R1:W-:Y:S04]  /*3f8d0*/  STG.E.U16 desc[UR60][R238.64], R187 ;  /* 0x000000bbee007986 */ /* 0x0083e8000c10153c */
[----:B------:R3:W-:Y:S04]  /*3f8e0*/  STG.E.U16 desc[UR60][R222.64], R184 ;  /* 0x000000b8de007986 */ /* 0x0007e8000c10153c */
[----:B-1----:R-:W2:Y:S01]  /*3f8f0*/  LDL.LU.64 R238, [R1+0x8d0] ;  /* 0x0008d00001ee7983 */ /* 0x002ea20000300a00 */
[----:B---3--:R-:W-:-:S03]  /*3f900*/  PRMT R184, R180, 0x7632, R184 ;  /* 0x00007632b4b87816 */ /* 0x008fc600000000b8 */
[----:B------:R-:W3:Y:S04]  /*3f910*/  LDL.LU.64 R222, [R1+0x8c8] ;  /* 0x0008c80001de7983 */ /* 0x000ee80000300a00 */
[----:B------:R1:W-:Y:S04]  /*3f920*/  STG.E.U16 desc[UR60][R232.64], R180 ;  /* 0x000000b4e8007986 */ /* 0x0003e8000c10153c */
[----:B------:R0:W-:Y:S04]  /*3f930*/  STG.E.U16 desc[UR60][R240.64], R184 ;  /* 0x000000b8f0007986 */ /* 0x0001e8000c10153c */
[----:B-1----:R-:W3:Y:S01]  /*3f940*/  LDL.LU.64 R232, [R1+0x8c0] ;  /* 0x0008c00001e87983 */ /* 0x002ee20000300a00 */
[----:B------:R-:W-:-:S03]  /*3f950*/  PRMT R180, R181, 0x7632, R180 ;  /* 0x00007632b5b47816 */ /* 0x000fc600000000b4 */
[----:B0-----:R-:W3:Y:S04]  /*3f960*/  LDL.LU.64 R240, [R1+0x8b8] ;  /* 0x0008b80001f07983 */ /* 0x001ee80000300a00 */
[----:B------:R0:W-:Y:S04]  /*3f970*/  STG.E.U16 desc[UR60][R234.64], R181 ;  /* 0x000000b5ea007986 */ /* 0x0001e8000c10153c */
[----:B------:R1:W-:Y:S04]  /*3f980*/  STG.E.U16 desc[UR60][R242.64], R180 ;  /* 0x000000b4f2007986 */ /* 0x0003e8000c10153c */
[----:B0-----:R-:W3:Y:S01]  /*3f990*/  LDL.LU.64 R234, [R1+0x8b0] ;  /* 0x0008b00001ea7983 */ /* 0x001ee20000300a00 */
[----:B------:R-:W-:-:S03]  /*3f9a0*/  PRMT R181, R182, 0x7632, R181 ;  /* 0x00007632b6b57816 */ /* 0x000fc600000000b5 */
[----:B-1----:R-:W3:Y:S04]  /*3f9b0*/  LDL.LU.64 R242, [R1+0x8a8] ;  /* 0x0008a80001f27983 */ /* 0x002ee80000300a00 */
[----:B------:R0:W-:Y:S04]  /*3f9c0*/  STG.E.U16 desc[UR60][R224.64], R182 ;  /* 0x000000b6e0007986 */ /* 0x0001e8000c10153c */
[----:B------:R1:W-:Y:S04]  /*3f9d0*/  STG.E.U16 desc[UR60][R248.64], R181 ;  /* 0x000000b5f8007986 */ /* 0x0003e8000c10153c */
[----:B0-----:R-:W3:Y:S04]  /*3f9e0*/  LDL.LU.64 R224, [R1+0x8a0] ;  /* 0x0008a00001e07983 */ /* 0x001ee80000300a00 */
[----:B-1----:R-:W3:Y:S01]  /*3f9f0*/  LDL.LU.64 R248, [R1+0x898] ;  /* 0x0008980001f87983 */ /* 0x002ee20000300a00 */
[----:B------:R-:W-:-:S03]  /*3fa00*/  PRMT R180, R183, 0x7632, R180 ;  /* 0x00007632b7b47816 */ /* 0x000fc600000000b4 */
[----:B------:R0:W-:Y:S04]  /*3fa10*/  STG.E.U16 desc[UR60][R230.64], R183 ;  /* 0x000000b7e6007986 */ /* 0x0001e8000c10153c */
[----:B------:R1:W-:Y:S04]  /*3fa20*/  STG.E.U16 desc[UR60][R236.64], R180 ;  /* 0x000000b4ec007986 */ /* 0x0003e8000c10153c */
[----:B----4-:R4:W-:Y:S04]  /*3fa30*/  STG.E.U16 desc[UR60][R226.64], R176 ;  /* 0x000000b0e2007986 */ /* 0x0109e8000c10153c */
[----:B0-----:R-:W3:Y:S04]  /*3fa40*/  LDL.LU.64 R230, [R1+0x890] ;  /* 0x0008900001e67983 */ /* 0x001ee80000300a00 */
[----:B-1----:R-:W3:Y:S01]  /*3fa50*/  LDL.LU.64 R236, [R1+0x888] ;  /* 0x0008880001ec7983 */ /* 0x002ee20000300a00 */
[----:B------:R-:W-:-:S03]  /*3fa60*/  PRMT R180, R176, 0x7632, R180 ;  /* 0x00007632b0b47816 */ /* 0x000fc600000000b4 */
[----:B----4-:R-:W4:Y:S01]  /*3fa70*/  LDL.LU.64 R226, [R1+0x880] ;  /* 0x0008800001e27983 */ /* 0x010f220000300a00 */
[----:B------:R-:W-:-:S03]  /*3fa80*/  PRMT R176, R177, 0x7632, R176 ;  /* 0x00007632b1b07816 */ /* 0x000fc600000000b0 */
[----:B------:R0:W-:Y:S04]  /*3fa90*/  STG.E.U16 desc[UR60][R228.64], R180 ;  /* 0x000000b4e4007986 */ /* 0x0001e8000c10153c */
[----:B--2---:R1:W-:Y:S04]  /*3faa0*/  STG.E.U16 desc[UR60][R220.64], R177 ;  /* 0x000000b1dc007986 */ /* 0x0043e8000c10153c */
[----:B0-----:R-:W2:Y:S04]  /*3fab0*/  LDL.LU.64 R228, [R1+0x878] ;  /* 0x0008780001e47983 */ /* 0x001ea80000300a00 */
[----:B-1----:R-:W2:Y:S01]  /*3fac0*/  LDL.LU.64 R220, [R1+0x870] ;  /* 0x0008700001dc7983 */ /* 0x002ea20000300a00 */
[----:B------:R-:W-:-:S03]  /*3fad0*/  PRMT R177, R178, 0x7632, R177 ;  /* 0x00007632b2b17816 */ /* 0x000fc600000000b1 */
[----:B------:R0:W-:Y:S04]  /*3fae0*/  STG.E.U16 desc[UR60][R238.64], R176 ;  /* 0x000000b0ee007986 */ /* 0x0001e8000c10153c */
[----:B---3--:R1:W-:Y:S04]  /*3faf0*/  STG.E.U16 desc[UR60][R222.64], R178 ;  /* 0x000000b2de007986 */ /* 0x0083e8000c10153c */
[----:B0-----:R-:W3:Y:S01]  /*3fb00*/  LDL.LU.64 R238, [R1+0x868] ;  /* 0x0008680001ee7983 */ /* 0x001ee20000300a00 */
[----:B------:R-:W-:-:S03]  /*3fb10*/  PRMT R176, R179, 0x7632, R176 ;  /* 0x00007632b3b07816 */ /* 0x000fc600000000b0 */
[----:B-1----:R-:W3:Y:S04]  /*3fb20*/  LDL.LU.64 R222, [R1+0x860] ;  /* 0x0008600001de7983 */ /* 0x002ee80000300a00 */
[----:B------:R0:W-:Y:S04]  /*3fb30*/  STG.E.U16 desc[UR60][R232.64], R177 ;  /* 0x000000b1e8007986 */ /* 0x0001e8000c10153c */
[----:B------:R1:W-:Y:S04]  /*3fb40*/  STG.E.U16 desc[UR60][R240.64], R179 ;  /* 0x000000b3f0007986 */ /* 0x0003e8000c10153c */
[----:B0-----:R-:W3:Y:S04]  /*3fb50*/  LDL.LU.64 R232, [R1+0x858] ;  /* 0x0008580001e87983 */ /* 0x001ee80000300a00 */
[----:B-1----:R-:W3:Y:S04]  /*3fb60*/  LDL.LU.64 R240, [R1+0x850] ;  /* 0x0008500001f07983 */ /* 0x002ee80000300a00 */
        /* <DEDUP_REMOVED lines=9> */
[----:B------:R-:W-:-:S02]  /*3fc00*/  PRMT R172, R173, 0x7632, R172 ;  /* 0x00007632adac7816 */ /* 0x000fc400000000ac */
[----:B------:R-:W-:-:S03]  /*3fc10*/  PRMT R173, R174, 0x7632, R173 ;  /* 0x00007632aead7816 */ /* 0x000fc600000000ad */
[----:B------:R0:W-:Y:S04]  /*3fc20*/  STG.E.U16 desc[UR60][R230.64], R172 ;  /* 0x000000ace6007986 */ /* 0x0001e8000c10153c */
[----:B------:R1:W-:Y:S04]  /*3fc30*/  STG.E.U16 desc[UR60][R236.64], R174 ;  /* 0x000000aeec007986 */ /* 0x0003e8000c10153c */
[----:B----4-:R4:W-:Y:S04]  /*3fc40*/  STG.E.U16 desc[UR60][R226.64], R173 ;  /* 0x000000ade2007986 */ /* 0x0109e8000c10153c */
[----:B0-----:R-:W3:Y:S01]  /*3fc50*/  LDL.LU.64 R230, [R1+0x828] ;  /* 0x0008280001e67983 */ /* 0x001ee20000300a00 */
[----:B------:R-:W-:-:S03]  /*3fc60*/  PRMT R172, R175, 0x7632, R172 ;  /* 0x00007632afac7816 */ /* 0x000fc600000000ac */
[----:B-1----:R-:W3:Y:S04]  /*3fc70*/  LDL.LU.64 R236, [R1+0x820] ;  /* 0x0008200001ec7983 */ /* 0x002ee80000300a00 */
[----:B----4-:R-:W4:Y:S04]  /*3fc80*/  LDL.LU.64 R226, [R1+0x818] ;  /* 0x0008180001e27983 */ /* 0x010f280000300a00 */
[----:B--2---:R0:W-:Y:S04]  /*3fc90*/  STG.E.U16 desc[UR60][R228.64], R175 ;  /* 0x000000afe4007986 */ /* 0x0041e8000c10153c */
[----:B------:R1:W-:Y:S04]  /*3fca0*/  STG.E.U16 desc[UR60][R220.64], R172 ;  /* 0x000000acdc007986 */ /* 0x0003e8000c10153c */
[----:B0-----:R-:W2:Y:S04]  /*3fcb0*/  LDL.LU.64 R228, [R1+0x810] ;  /* 0x0008100001e47983 */ /* 0x001ea80000300a00 */
[----:B-1----:R-:W2:Y:S01]  /*3fcc0*/  LDL.LU.64 R220, [R1+0x808] ;  /* 0x0008080001dc7983 */ /* 0x002ea20000300a00 */
[----:B------:R-:W-:-:S03]  /*3fcd0*/  PRMT R172, R168, 0x7632, R172 ;  /* 0x00007632a8ac7816 */ /* 0x000fc600000000ac */
[----:B---3--:R0:W-:Y:S04]  /*3fce0*/  STG.E.U16 desc[UR60][R238.64], R168 ;  /* 0x000000a8ee007986 */ /* 0x0081e8000c10153c */
[----:B------:R1:W-:Y:S04]  /*3fcf0*/  STG.E.U16 desc[UR60][R222.64], R172 ;  /* 0x000000acde007986 */ /* 0x0003e8000c10153c */
[----:B0-----:R-:W3:Y:S01]  /*3fd00*/  LDL.LU.64 R238, [R1+0x800] ;  /* 0x0008000001ee7983 */ /* 0x001ee20000300a00 */
[----:B------:R-:W-:-:S03]  /*3fd10*/  PRMT R168, R169, 0x7632, R168 ;  /* 0x00007632a9a87816 */ /* 0x000fc600000000a8 */
[----:B-1----:R-:W3:Y:S04]  /*3fd20*/  LDL.LU.64 R222, [R1+0x7f8] ;  /* 0x0007f80001de7983 */ /* 0x002ee80000300a00 */
[----:B------:R0:W-:Y:S04]  /*3fd30*/  STG.E.U16 desc[UR60][R232.64], R169 ;  /* 0x000000a9e8007986 */ /* 0x0001e8000c10153c */
[----:B------:R1:W-:Y:S04]  /*3fd40*/  STG.E.U16 desc[UR60][R240.64], R168 ;  /* 0x000000a8f0007986 */ /* 0x0003e8000c10153c */
[----:B0-----:R-:W3:Y:S01]  /*3fd50*/  LDL.LU.64 R232, [R1+0x7f0] ;  /* 0x0007f00001e87983 */ /* 0x001ee20000300a00 */
[----:B------:R-:W-:-:S03]  /*3fd60*/  PRMT R169, R170, 0x7632, R169 ;  /* 0x00007632aaa97816 */ /* 0x000fc600000000a9 */
[----:B-1----:R-:W3:Y:S01]  /*3fd70*/  LDL.LU.64 R240, [R1+0x7e8] ;  /* 0x0007e80001f07983 */ /* 0x002ee20000300a00 */
[----:B------:R-:W-:-:S03]  /*3fd80*/  PRMT R168, R171, 0x7632, R168 ;  /* 0x00007632aba87816 */ /* 0x000fc600000000a8 */
[----:B------:R0:W-:Y:S04]  /*3fd90*/  STG.E.U16 desc[UR60][R234.64], R170 ;  /* 0x000000aaea007986 */ /* 0x0001e8000c10153c */
[----:B------:R1:W-:Y:S04]  /*3fda0*/  STG.E.U16 desc[UR60][R242.64], R169 ;  /* 0x000000a9f2007986 */ /* 0x0003e8000c10153c */
[----:B0-----:R-:W3:Y:S04]  /*3fdb0*/  LDL.LU.64 R234, [R1+0x7e0] ;  /* 0x0007e00001ea7983 */ /* 0x001ee80000300a00 */
        /* <DEDUP_REMOVED lines=9> */
[----:B0-----:R-:W3:Y:S01]  /*3fe50*/  LDL.LU.64 R230, [R1+0x7c0] ;  /* 0x0007c00001e67983 */ /* 0x001ee20000300a00 */
[----:B------:R-:W-:-:S03]  /*3fe60*/  PRMT R164, R165, 0x7632, R164 ;  /* 0x00007632a5a47816 */ /* 0x000fc600000000a4 */
[----:B-1----:R-:W3:Y:S04]  /*3fe70*/  LDL.LU.64 R236, [R1+0x7b8] ;  /* 0x0007b80001ec7983 */ /* 0x002ee80000300a00 */
[----:B----4-:R-:W4:Y:S01]  /*3fe80*/  LDL.LU.64 R226, [R1+0x7b0] ;  /* 0x0007b00001e27983 */ /* 0x010f220000300a00 */
[----:B------:R-:W-:-:S03]  /*3fe90*/  PRMT R165, R166, 0x7632, R165 ;  /* 0x00007632a6a57816 */ /* 0x000fc600000000a5 */
[----:B--2---:R0:W-:Y:S04]  /*3fea0*/  STG.E.U16 desc[UR60][R228.64], R164 ;  /* 0x000000a4e4007986 */ /* 0x0041e8000c10153c */
[----:B------:R-:W-:Y:S04]  /*3feb0*/  STG.E.U16 desc[UR60][R220.64], R166 ;  /* 0x000000a6dc007986 */ /* 0x000fe8000c10153c */
[----:B0-----:R-:W2:Y:S01]  /*3fec0*/  LDL.LU.64 R228, [R1+0x7a8] ;  /* 0x0007a80001e47983 */ /* 0x001ea20000300a00 */
[----:B------:R-:W-:-:S03]  /*3fed0*/  PRMT R164, R167, 0x7632, R164 ;  /* 0x00007632a7a47816 */ /* 0x000fc600000000a4 */
[----:B------:R-:W2:Y:S04]  /*3fee0*/  LDL.LU.64 R218, [R1+0x7a0] ;  /* 0x0007a00001da7983 */ /* 0x000ea80000300a00 */
[----:B---3--:R0:W-:Y:S04]  /*3fef0*/  STG.E.U16 desc[UR60][R238.64], R165 ;  /* 0x000000a5ee007986 */ /* 0x0081e8000c10153c */
[----:B------:R1:W-:Y:S04]  /*3ff00*/  STG.E.U16 desc[UR60][R222.64], R167 ;  /* 0x000000a7de007986 */ /* 0x0003e8000c10153c */
[----:B0-----:R-:W3:Y:S04]  /*3ff10*/  LDL.LU.64 R238, [R1+0x798] ;  /* 0x0007980001ee7983 */ /* 0x001ee80000300a00 */
        /* <DEDUP_REMOVED lines=20> */
[----:B0-----:R-:W3:Y:S04]  /*40060*/  LDL.LU.64 R230, [R1+0x758] ;  /* 0x0007580001e67983 */ /* 0x001ee80000300a00 */
[----:B-1----:R-:W3:Y:S01]  /*40070*/  LDL.LU.64 R236, [R1+0x750] ;  /* 0x0007500001ec7983 */ /* 0x002ee20000300a00 */
[----:B----4-:R-:W-:-:S03]  /*40080*/  PRMT R160, R156, 0x7632, R160 ;  /* 0x000076329ca07816 */ /* 0x010fc600000000a0 */
[----:B------:R-:W4:Y:S04]  /*40090*/  LDL.LU.64 R220, [R1+0x748] ;  /* 0x0007480001dc7983 */ /* 0x000f280000300a00 */
[----:B--2---:R0:W-:Y:S04]  /*400a0*/  STG.E.U16 desc[UR60][R228.64], R156 ;  /* 0x0000009ce4007986 */ /* 0x0041e8000c10153c */
[----:B------:R-:W2:Y:S04]  /*400b0*/  LDL.LU.64 R226, [R1+0x740] ;  /* 0x0007400001e27983 */ /* 0x000ea80000300a00 */
[----:B------:R-:W-:Y:S04]  /*400c0*/  STG.E.U16 desc[UR60][R218.64], R160 ;  /* 0x000000a0da007986 */ /* 0x000fe8000c10153c */
[----:B0-----:R-:W2:Y:S01]  /*400d0*/  LDL.LU.64 R228, [R1+0x738] ;  /* 0x0007380001e47983 */ /* 0x001ea20000300a00 */
[----:B------:R-:W-:-:S03]  /*400e0*/  PRMT R156, R157, 0x7632, R156 ;  /* 0x000076329d9c7816 */ /* 0x000fc6000000009c */
[----:B---3--:R0:W-:Y:S04]  /*400f0*/  STG.E.U16 desc[UR60][R238.64], R157 ;  /* 0x0000009dee007986 */ /* 0x0081e8000c10153c */
        /* <DEDUP_REMOVED lines=16> */
[----:B0-----:R-:W3:Y:S04]  /*40200*/  LDL.LU.64 R224, [R1+0x700] ;  /* 0x0007000001e07983 */ /* 0x001ee80000300a00 */
[----:B-1----:R-:W3:Y:S01]  /*40210*/  LDL.LU.64 R248, [R1+0x6f8] ;  /* 0x0006f80001f87983 */ /* 0x002ee20000300a00 */
[----:B------:R-:W-:-:S03]  /*40220*/  PRMT R152, R153, 0x7632, R152 ;  /* 0x0000763299987816 */ /* 0x000fc60000000098 */
[----:B------:R0:W-:Y:S04]  /*40230*/  STG.E.U16 desc[UR60][R230.64], R153 ;  /* 0x00000099e6007986 */ /* 0x0001e8000c10153c */
[----:B------:R1:W-:Y:S04]  /*40240*/  STG.E.U16 desc[UR60][R236.64], R152 ;  /* 0x00000098ec007986 */ /* 0x0003e8000c10153c */
[----:B0-----:R-:W3:Y:S01]  /*40250*/  LDL.LU.64 R230, [R1+0x6f0] ;  /* 0x0006f00001e67983 */ /* 0x001ee20000300a00 */
[----:B------:R-:W-:Y:S02]  /*40260*/  PRMT R153, R154, 0x7632, R153 ;  /* 0x000076329a997816 */ /* 0x000fe40000000099 */
[----:B-1----:R-:W-:Y:S01]  /*40270*/  PRMT R152, R155, 0x7632, R152 ;  /* 0x000076329b987816 */ /* 0x002fe20000000098 */
[----:B------:R-:W3:Y:S04]  /*40280*/  LDL.LU.64 R236, [R1+0x6e8] ;  /* 0x0006e80001ec7983 */ /* 0x000ee80000300a00 */
[----:B----4-:R-:W-:Y:S04]  /*40290*/  STG.E.U16 desc[UR60][R220.64], R154 ;  /* 0x0000009adc007986 */ /* 0x010fe8000c10153c */
[----:B--2---:R0:W-:Y:S04]  /*402a0*/  STG.E.U16 desc[UR60][R226.64], R153 ;  /* 0x00000099e2007986 */ /* 0x0041e8000c10153c */
[----:B------:R1:W-:Y:S04]  /*402b0*/  STG.E.U16 desc[UR60][R228.64], R155 ;  /* 0x0000009be4007986 */ /* 0x0003e8000c10153c */
[----:B------:R-:W2:Y:S04]  /*402c0*/  LDL.LU.64 R216, [R1+0x6e0] ;  /* 0x0006e00001d87983 */ /* 0x000ea80000300a00 */
[----:B0-----:R-:W4:Y:S04]  /*402d0*/  LDL.LU.64 R226, [R1+0x6d8] ;  /* 0x0006d80001e27983 */ /* 0x001f280000300a00 */
[----:B-1----:R-:W4:Y:S04]  /*402e0*/  LDL.LU.64 R228, [R1+0x6d0] ;  /* 0x0006d00001e47983 */ /* 0x002f280000300a00 */
[----:B---3--:R0:W-:Y:S04]  /*402f0*/  STG.E.U16 desc[UR60][R238.64], R152 ;  /* 0x00000098ee007986 */ /* 0x0081e8000c10153c */
[----:B------:R1:W-:Y:S01]  /*40300*/  STG.E.U16 desc[UR60][R222.64], R148 ;  /* 0x00000094de007986 */ /* 0x0003e2000c10153c */
[----:B0-----:R-:W-:-:S03]  /*40310*/  PRMT R152, R148, 0x7632, R152 ;  /* 0x0000763294987816 */ /* 0x001fc60000000098 */
[----:B------:R-:W3:Y:S01]  /*40320*/  LDL.LU.64 R238, [R1+0x6c8] ;  /* 0x0006c80001ee7983 */ /* 0x000ee20000300a00 */
[----:B-1----:R-:W-:-:S03]  /*40330*/  PRMT R148, R149, 0x7632, R148 ;  /* 0x0000763295947816 */ /* 0x002fc60000000094 */
[----:B------:R-:W3:Y:S04]  /*40340*/  LDL.LU.64 R218, [R1+0x6c0] ;  /* 0x0006c00001da7983 */ /* 0x000ee80000300a00 */
[----:B------:R0:W-:Y:S04]  /*40350*/  STG.E.U16 desc[UR60][R232.64], R152 ;  /* 0x00000098e8007986 */ /* 0x0001e8000c10153c */
[----:B------:R1:W-:Y:S04]  /*40360*/  STG.E.U16 desc[UR60][R240.64], R149 ;  /* 0x00000095f0007986 */ /* 0x0003e8000c10153c */
[----:B0-----:R-:W3:Y:S04]  /*40370*/  LDL.LU.64 R232, [R1+0x6b8] ;  /* 0x0006b80001e87983 */ /* 0x001ee80000300a00 */
[----:B-1----:R-:W3:Y:S01]  /*40380*/  LDL.LU.64 R240, [R1+0x6b0] ;  /* 0x0006b00001f07983 */ /* 0x002ee20000300a00 */
[----:B------:R-:W-:-:S03]  /*40390*/  PRMT R149, R150, 0x7632, R149 ;  /* 0x0000763296957816 */ /* 0x000fc60000000095 */
[----:B------:R-:W-:Y:S04]  /*403a0*/  STG.E.U16 desc[UR60][R234.64], R148 ;  /* 0x00000094ea007986 */ /* 0x000fe8000c10153c */
[----:B------:R-:W3:Y:S04]  /*403b0*/  LDL.LU.64 R222, [R1+0x6a8] ;  /* 0x0006a80001de7983 */ /* 0x000ee80000300a00 */
[----:B------:R0:W-:Y:S04]  /*403c0*/  STG.E.U16 desc[UR60][R242.64], R150 ;  /* 0x00000096f2007986 */ /* 0x0001e8000c10153c */
[----:B0-----:R-:W3:Y:S04]  /*403d0*/  LDL.LU.64 R242, [R1+0x6a0] ;  /* 0x0006a00001f27983 */ /* 0x001ee80000300a00 */
[----:B------:R-:W-:Y:S04]  /*403e0*/  STG.E.U16 desc[UR60][R224.64], R149 ;  /* 0x00000095e0007986 */ /* 0x000fe8000c10153c */
[----:B------:R-:W3:Y:S04]  /*403f0*/  LDL.LU.64 R234, [R1+0x698] ;  /* 0x0006980001ea7983 */ /* 0x000ee80000300a00 */
[----:B------:R0:W-:Y:S04]  /*40400*/  STG.E.U16 desc[UR60][R248.64], R151 ;  /* 0x00000097f8007986 */ /* 0x0001e8000c10153c */
[----:B0-----:R-:W3:Y:S01]  /*40410*/  LDL.LU.64 R248, [R1+0x690] ;  /* 0x0006900001f87983 */ /* 0x001ee20000300a00 */
[----:B------:R-:W-:-:S03]  /*40420*/  PRMT R148, R151, 0x7632, R148 ;  /* 0x0000763297947816 */ /* 0x000fc60000000094 */
[----:B------:R-:W3:Y:S04]  /*40430*/  LDL.LU.64 R224, [R1+0x688] ;  /* 0x0006880001e07983 */ /* 0x000ee80000300a00 */
[----:B------:R-:W3:Y:S04]  /*40440*/  LDL.LU.64 R220, [R1+0x680] ;  /* 0x0006800001dc7983 */ /* 0x000ee80000300a00 */
[----:B------:R0:W-:Y:S04]  /*40450*/  STG.E.U16 desc[UR60][R230.64], R148 ;  /* 0x00000094e6007986 */ /* 0x0001e8000c10153c */
[----:B------:R1:W-:Y:S01]  /*40460*/  STG.E.U16 desc[UR60][R236.64], R144 ;  /* 0x00000090ec007986 */ /* 0x0003e2000c10153c */
[----:B0-----:R-:W-:-:S03]  /*40470*/  PRMT R148, R144, 0x7632, R148 ;  /* 0x0000763290947816 */ /* 0x001fc60000000094 */
[----:B------:R-:W3:Y:S01]  /*40480*/  LDL.LU.64 R230, [R1+0x678] ;  /* 0x0006780001e67983 */ /* 0x000ee20000300a00 */
[----:B-1----:R-:W-:-:S03]  /*40490*/  PRMT R144, R145, 0x7632, R144 ;  /* 0x0000763291907816 */ /* 0x002fc60000000090 */
[----:B------:R-:W3:Y:S04]  /*404a0*/  LDL.LU.64 R236, [R1+0x670] ;  /* 0x0006700001ec7983 */ /* 0x000ee80000300a00 */
[----:B--2---:R-:W-:Y:S04]  /*404b0*/  STG.E.U16 desc[UR60][R216.64], R148 ;  /* 0x00000094d8007986 */ /* 0x004fe8000c10153c */
[----:B----4-:R0:W-:Y:S04]  /*404c0*/  STG.E.U16 desc[UR60][R226.64], R145 ;  /* 0x00000091e2007986 */ /* 0x0101e8000c10153c */
[----:B------:R1:W-:Y:S01]  /*404d0*/  STG.E.U16 desc[UR60][R228.64], R144 ;  /* 0x00000090e4007986 */ /* 0x0003e2000c10153c */
[----:B0-----:R-:W-:-:S03]  /*404e0*/  PRMT R145, R146, 0x7632, R145 ;  /* 0x0000763292917816 */ /* 0x001fc60000000091 */
[----:B------:R-:W2:Y:S01]  /*404f0*/  LDL.LU.64 R226, [R1+0x668] ;  /* 0x0006680001e27983 */ /* 0x000ea20000300a00 */
[----:B-1----:R-:W-:-:S03]  /*40500*/  PRMT R144, R147, 0x7632, R144 ;  /* 0x0000763293907816 */ /* 0x002fc60000000090 */
[----:B---3--:R0:W-:Y:S04]  /*40510*/  STG.E.U16 desc[UR60][R238.64], R146 ;  /* 0x00000092ee007986 */ /* 0x0081e8000c10153c */
[----:B------:R-:W-:Y:S04]  /*40520*/  STG.E.U16 desc[UR60][R218.64], R145 ;  /* 0x00000091da007986 */ /* 0x000fe8000c10153c */
[----:B0-----:R-:W3:Y:S04]  /*40530*/  LDL.LU.64 R238, [R1+0x660] ;  /* 0x0006600001ee7983 */ /* 0x001ee80000300a00 */
[----:B------:R-:W4:Y:S04]  /*40540*/  LDL.LU.64 R228, [R1+0x658] ;  /* 0x0006580001e47983 */ /* 0x000f280000300a00 */
[----:B------:R0:W-:Y:S04]  /*40550*/  STG.E.U16 desc[UR60][R232.64], R147 ;  /* 0x00000093e8007986 */ /* 0x0001e8000c10153c */
[----:B------:R1:W-:Y:S04]  /*40560*/  STG.E.U16 desc[UR60][R240.64], R144 ;  /* 0x00000090f0007986 */ /* 0x0003e8000c10153c */
[----:B0-----:R-:W4:Y:S01]  /*40570*/  LDL.LU.64 R232, [R1+0x650] ;  /* 0x0006500001e87983 */ /* 0x001f220000300a00 */
[----:B-1----:R-:W-:-:S03]  /*40580*/  PRMT R144, R140, 0x7632, R144 ;  /* 0x000076328c907816 */ /* 0x002fc60000000090 */
[----:B------:R0:W-:Y:S04]  /*40590*/  STG.E.U16 desc[UR60][R222.64], R140 ;  /* 0x0000008cde007986 */ /* 0x0001e8000c10153c */
[----:B------:R-:W4:Y:S04]  /*405a0*/  LDL.LU.64 R240, [R1+0x648] ;  /* 0x0006480001f07983 */ /* 0x000f280000300a00 */
[----:B------:R1:W-:Y:S01]  /*405b0*/  STG.E.U16 desc[UR60][R242.64], R144 ;  /* 0x00000090f2007986 */ /* 0x0003e2000c10153c */
[----:B0-----:R-:W-:-:S03]  /*405c0*/  PRMT R140, R141, 0x7632, R140 ;  /* 0x000076328d8c7816 */ /* 0x001fc6000000008c */
[----:B------:R0:W-:Y:S04]  /*405d0*/  STG.E.U16 desc[UR60][R234.64], R141 ;  /* 0x0000008dea007986 */ /* 0x0001e8000c10153c */
[----:B-1----:R-:W4:Y:S04]  /*405e0*/  LDL.LU.64 R242, [R1+0x640] ;  /* 0x0006400001f27983 */ /* 0x002f280000300a00 */
[----:B------:R-:W4:Y:S04]  /*405f0*/  LDL.LU.64 R222, [R1+0x638] ;  /* 0x0006380001de7983 */ /* 0x000f280000300a00 */
[----:B0-----:R-:W4:Y:S04]  /*40600*/  LDL.LU.64 R234, [R1+0x630] ;  /* 0x0006300001ea7983 */ /* 0x001f280000300a00 */
[----:B------:R0:W-:Y:S04]  /*40610*/  STG.E.U16 desc[UR60][R248.64], R140 ;  /* 0x0000008cf8007986 */ /* 0x0001e8000c10153c */
[----:B0-----:R-:W4:Y:S01]  /*40620*/  LDL.LU.64 R248, [R1+0x628] ;  /* 0x0006280001f87983 */ /* 0x001f220000300a00 */
[----:B------:R-:W-:-:S02]  /*40630*/  PRMT R141, R142, 0x7632, R141 ;  /* 0x000076328e8d7816 */ /* 0x000fc4000000008d */
[----:B------:R-:W-:Y:S01]  /*40640*/  PRMT R140, R143, 0x7632, R140 ;  /* 0x000076328f8c7816 */ /* 0x000fe2000000008c */
[----:B------:R0:W-:Y:S04]  /*40650*/  STG.E.U16 desc[UR60][R224.64], R142 ;  /* 0x0000008ee0007986 */ /* 0x0001e8000c10153c */
[----:B------:R-:W-:Y:S04]  /*40660*/  STG.E.U16 desc[UR60][R220.64], R141 ;  /* 0x0000008ddc007986 */ /* 0x000fe8000c10153c */
[----:B0-----:R-:W4:Y:S04]  /*40670*/  LDL.LU.64 R224, [R1+0x620] ;  /* 0x0006200001e07983 */ /* 0x001f280000300a00 */
[----:B------:R-:W4:Y:S04]  /*40680*/  LDL.LU.64 R216, [R1+0x618] ;  /* 0x0006180001d87983 */ /* 0x000f280000300a00 */
[----:B------:R0:W-:Y:S04]  /*40690*/  STG.E.U16 desc[UR60][R230.64], R143 ;  /* 0x0000008fe6007986 */ /* 0x0001e8000c10153c */
[----:B------:R1:W-:Y:S04]  /*406a0*/  STG.E.U16 desc[UR60][R236.64], R140 ;  /* 0x0000008cec007986 */ /* 0x0003e8000c10153c */
[----:B0-----:R-:W4:Y:S01]  /*406b0*/  LDL.LU.64 R230, [R1+0x610] ;  /* 0x0006100001e67983 */ /* 0x001f220000300a00 */
[----:B-1----:R-:W-:-:S03]  /*406c0*/  PRMT R140, R136, 0x7632, R140 ;  /* 0x00007632888c7816 */ /* 0x002fc6000000008c */
[----:B------:R-:W4:Y:S04]  /*406d0*/  LDL.LU.64 R236, [R1+0x5f8] ;  /* 0x0005f80001ec7983 */ /* 0x000f280000300a00 */
[----:B--2---:R0:W-:Y:S02]  /*406e0*/  STG.E.U16 desc[UR60][R226.64], R136 ;  /* 0x00000088e2007986 */ /* 0x0041e4000c10153c */
[----:B0-----:R-:W-:Y:S02]  /*406f0*/  PRMT R136, R137, 0x7632, R136 ;  /* 0x0000763289887816 */ /* 0x001fe40000000088 */
[----:B---3--:R0:W-:Y:S04]  /*40700*/  STG.E.U16 desc[UR60][R238.64], R140 ;  /* 0x0000008cee007986 */ /* 0x0081e8000c10153c */
[----:B----4-:R1:W-:Y:S04]  /*40710*/  STG.E.U16 desc[UR60][R228.64], R137 ;  /* 0x00000089e4007986 */ /* 0x0103e8000c10153c */
[----:B0-----:R-:W2:Y:S04]  /*40720*/  LDL.LU.64 R238, [R1+0x5f0] ;  /* 0x0005f00001ee7983 */ /* 0x001ea80000300a00 */
[----:B------:R-:W3:Y:S01]  /*40730*/  LDL.LU.64 R218, [R1+0x5e8] ;  /* 0x0005e80001da7983 */ /* 0x000ee20000300a00 */
[----:B-1----:R-:W-:-:S03]  /*40740*/  PRMT R137, R138, 0x7632, R137 ;  /* 0x000076328a897816 */ /* 0x002fc60000000089 */
[----:B------:R-:W4:Y:S04]  /*40750*/  LDL.LU.64 R226, [R1+0x5e0] ;  /* 0x0005e00001e27983 */ /* 0x000f280000300a00 */
[----:B------:R-:W4:Y:S04]  /*40760*/  LDL.LU.64 R228, [R1+0x5d8] ;  /* 0x0005d80001e47983 */ /* 0x000f280000300a00 */
[----:B------:R0:W-:Y:S04]  /*40770*/  STG.E.U16 desc[UR60][R232.64], R136 ;  /* 0x00000088e8007986 */ /* 0x0001e8000c10153c */
[----:B------:R1:W-:Y:S04]  /*40780*/  STG.E.U16 desc[UR60][R240.64], R138 ;  /* 0x0000008af0007986 */ /* 0x0003e8000c10153c */
[----:B0-----:R-:W4:Y:S01]  /*40790*/  LDL.LU.64 R232, [R1+0x5d0] ;  /* 0x0005d00001e87983 */ /* 0x001f220000300a00 */
[----:B------:R-:W-:-:S03]  /*407a0*/  PRMT R136, R139, 0x7632, R136 ;  /* 0x000076328b887816 */ /* 0x000fc60000000088 */
[----:B-1----:R-:W4:Y:S04]  /*407b0*/  LDL.LU.64 R240, [R1+0x5c8] ;  /* 0x0005c80001f07983 */ /* 0x002f280000300a00 */
[----:B------:R0:W-:Y:S04]  /*407c0*/  STG.E.U16 desc[UR60][R242.64], R137 ;  /* 0x00000089f2007986 */ /* 0x0001e8000c10153c */
[----:B------:R-:W-:Y:S04]  /*407d0*/  STG.E.U16 desc[UR60][R222.64], R139 ;  /* 0x0000008bde007986 */ /* 0x000fe8000c10153c */
[----:B------:R1:W-:Y:S04]  /*407e0*/  STG.E.U16 desc[UR60][R234.64], R136 ;  /* 0x00000088ea007986 */ /* 0x0003e8000c10153c */
[----:B0-----:R-:W4:Y:S04]  /*407f0*/  LDL.LU.64 R242, [R1+0x5c0] ;  /* 0x0005c00001f27983 */ /* 0x001f280000300a00 */
[----:B-1----:R-:W4:Y:S04]  /*40800*/  LDL.LU.64 R234, [R1+0x988] ;  /* 0x0009880001ea7983 */ /* 0x002f280000300a00 */
[----:B------:R0:W-:Y:S04]  /*40810*/  STG.E.U16 desc[UR60][R248.64], R132 ;  /* 0x00000084f8007986 */ /* 0x0001e8000c10153c */
[----:B0-----:R-:W4:Y:S01]  /*40820*/  LDL.LU.64 R248, [R1+0x9b0] ;  /* 0x0009b00001f87983 */ /* 0x001f220000300a00 */
[----:B------:R-:W-:-:S03]  /*40830*/  PRMT R136, R132, 0x7632, R136 ;  /* 0x0000763284887816 */ /* 0x000fc60000000088 */
[----:B------:R-:W4:Y:S01]  /*40840*/  LDL.LU.64 R220, [R1+0x9a8] ;  /* 0x0009a80001dc7983 */ /* 0x000f220000300a00 */
[----:B------:R-:W-:-:S03]  /*40850*/  PRMT R132, R133, 0x7632, R132 ;  /* 0x0000763285847816 */ /* 0x000fc60000000084 */
[----:B------:R0:W-:Y:S04]  /*40860*/  STG.E.U16 desc[UR60][R224.64], R136 ;  /* 0x00000088e0007986 */ /* 0x0001e8000c10153c */
[----:B------:R-:W4:Y:S04]  /*40870*/  LDL.LU.64 R222, [R1+0x9a0] ;  /* 0x0009a00001de7983 */ /* 0x000f280000300a00 */
[----:B------:R1:W-:Y:S04]  /*40880*/  STG.E.U16 desc[UR60][R216.64], R133 ;  /* 0x00000085d8007986 */ /* 0x0003e8000c10153c */
[----:B0-----:R-:W4:Y:S01]  /*40890*/  LDL.LU.64 R224, [R1+0x998] ;  /* 0x0009980001e07983 */ /* 0x001f220000300a00 */
[----:B-1----:R-:W-:-:S03]  /*408a0*/  PRMT R133, R134, 0x7632, R133 ;  /* 0x0000763286857816 */ /* 0x002fc60000000085 */
[----:B------:R0:W-:Y:S04]  /*408b0*/  STG.E.U16 desc[UR60][R230.64], R132 ;  /* 0x00000084e6007986 */ /* 0x0001e8000c10153c */
[----:B------:R1:W-:Y:S04]  /*408c0*/  STG.E.U16 desc[UR60][R236.64], R134 ;  /* 0x00000086ec007986 */ /* 0x0003e8000c10153c */
[----:B0-----:R-:W4:Y:S01]  /*408d0*/  LDL.LU.64 R230, [R1+0x9d0] ;  /* 0x0009d00001e67983 */ /* 0x001f220000300a00 */
[----:B------:R-:W-:-:S03]  /*408e0*/  PRMT R132, R135, 0x7632, R132 ;  /* 0x0000763287847816 */ /* 0x000fc60000000084 */
[----:B-1----:R-:W4:Y:S04]  /*408f0*/  LDL.LU.64 R236, [R1+0x9c8] ;  /* 0x0009c80001ec7983 */ /* 0x002f280000300a00 */
[----:B--2---:R0:W-:Y:S04]  /*40900*/  STG.E.U16 desc[UR60][R238.64], R133 ;  /* 0x00000085ee007986 */ /* 0x0041e8000c10153c */
[----:B---3--:R-:W-:Y:S04]  /*40910*/  STG.E.U16 desc[UR60][R218.64], R135 ;  /* 0x00000087da007986 */ /* 0x008fe8000c10153c */
[----:B----4-:R1:W-:Y:S04]  /*40920*/  STG.E.U16 desc[UR60][R226.64], R132 ;  /* 0x00000084e2007986 */ /* 0x0103e8000c10153c */
[----:B------:R2:W-:Y:S01]  /*40930*/  STG.E.U16 desc[UR60][R228.64], R128 ;  /* 0x00000080e4007986 */ /* 0x0005e2000c10153c */
[----:B0-----:R-:W0:Y:S03]  /*40940*/  LDC R133, c[0x0][0x278] ;  /* 0x00009e00ff857b82 */ /* 0x001e260000000800 */
[----:B------:R-:W3:Y:S01]  /*40950*/  LDL.LU.64 R238, [R1+0x9c0] ;  /* 0x0009c00001ee7983 */ /* 0x000ee20000300a00 */
[----:B-1----:R-:W-:-:S03]  /*40960*/  PRMT R132, R128, 0x7632, R132 ;  /* 0x0000763280847816 */ /* 0x002fc60000000084 */
[----:B------:R-:W4:Y:S01]  /*40970*/  LDL.LU.64 R226, [R1+0x9e0] ;  /* 0x0009e00001e27983 */ /* 0x000f220000300a00 */
[----:B--2---:R-:W-:-:S03]  /*40980*/  PRMT R128, R129, 0x7632, R128 ;  /* 0x0000763281807816 */ /* 0x004fc60000000080 */
[----:B------:R-:W2:Y:S04]  /*40990*/  LDL.LU.64 R228, [R1+0x9d8] ;  /* 0x0009d80001e47983 */ /* 0x000ea80000300a00 */
[----:B------:R1:W-:Y:S04]  /*409a0*/  STG.E.U16 desc[UR60][R232.64], R132 ;  /* 0x00000084e8007986 */ /* 0x0003e8000c10153c */
[----:B------:R1:W-:Y:S02]  /*409b0*/  STG.E.U16 desc[UR60][R240.64], R129 ;  /* 0x00000081f0007986 */ /* 0x0003e4000c10153c */
[----:B-1----:R-:W1:Y:S02]  /*409c0*/  LDC R132, c[0x0][0x278] ;  /* 0x00009e00ff847b82 */ /* 0x002e640000000800 */
[----:B------:R-:W2:Y:S04]  /*409d0*/  LDL.LU.64 R240, [R1+0x9f8] ;  /* 0x0009f80001f07983 */ /* 0x000ea80000300a00 */
[----:B------:R0:W-:Y:S04]  /*409e0*/  STG.E.U16 desc[UR60][R242.64], R128 ;  /* 0x00000080f2007986 */ /* 0x0001e8000c10153c */
[----:B------:R0:W-:Y:S02]  /*409f0*/  STG.E.U16 desc[UR60][R234.64], R130 ;  /* 0x00000082ea007986 */ /* 0x0001e4000c10153c */
[----:B0-----:R-:W-:-:S02]  /*40a00*/  PRMT R128, R130, 0x7632, R128 ;  /* 0x0000763282807816 */ /* 0x001fc40000000080 */
[----:B------:R-:W2:Y:S04]  /*40a10*/  LDL.LU.64 R242, [R1+0x9f0] ;  /* 0x0009f00001f27983 */ /* 0x000ea80000300a00 */
[----:B------:R-:W2:Y:S01]  /*40a20*/  LDL.LU.64 R232, [R1+0xa10] ;  /* 0x000a100001e87983 */ /* 0x000ea20000300a00 */
[----:B------:R-:W-:Y:S01]  /*40a30*/  PRMT R129, R131, 0x7632, R129 ;  /* 0x0000763283817816 */ /* 0x000fe20000000081 */
[----:B------:R-:W0:Y:S02]  /*40a40*/  LDC R130, c[0x0][0x278] ;  /* 0x00009e00ff827b82 */ /* 0x000e240000000800 */
[----:B------:R-:W2:Y:S04]  /*40a50*/  LDL.LU.64 R234, [R1+0xa08] ;  /* 0x000a080001ea7983 */ /* 0x000ea80000300a00 */
[----:B------:R1:W-:Y:S04]  /*40a60*/  STG.E.U16 desc[UR60][R248.64], R128 ;  /* 0x00000080f8007986 */ /* 0x0003e8000c10153c */
[----:B-1----:R-:W2:Y:S04]  /*40a70*/  LDL.LU.64 R248, [R1+0xa00] ;  /* 0x000a000001f87983 */ /* 0x002ea80000300a00 */
[----:B------:R1:W-:Y:S04]  /*40a80*/  STG.E.U16 desc[UR60][R220.64], R131 ;  /* 0x00000083dc007986 */ /* 0x0003e8000c10153c */
[----:B------:R-:W-:Y:S04]  /*40a90*/  STG.E.U16 desc[UR60][R222.64], R129 ;  /* 0x00000081de007986 */ /* 0x000fe8000c10153c */
[----:B------:R0:W-:Y:S01]  /*40aa0*/  STG.E.U16 desc[UR60][R224.64], R124 ;  /* 0x0000007ce0007986 */ /* 0x0001e2000c10153c */
[----:B------:R-:W-:Y:S01]  /*40ab0*/  PRMT R128, R125, 0x7632, R128 ;  /* 0x000076327d807816 */ /* 0x000fe20000000080 */
[----:B-1----:R-:W1:Y:S01]  /*40ac0*/  LDC R131, c[0x0][0x278] ;  /* 0x00009e00ff837b82 */ /* 0x002e620000000800 */
[----:B0-----:R-:W-:-:S07]  /*40ad0*/  PRMT R124, R124, 0x7632, R124 ;  /* 0x000076327c7c7816 */ /* 0x001fce000000007c */
[----:B------:R-:W0:Y:S01]  /*40ae0*/  LDC R129, c[0x0][0x278] ;  /* 0x00009e00ff817b82 */ /* 0x000e220000000800 */
[----:B------:R1:W-:Y:S04]  /*40af0*/  STG.E.U16 desc[UR60][R230.64], R124 ;  /* 0x0000007ce6007986 */ /* 0x0003e8000c10153c */
[----:B------:R0:W-:Y:S01]  /*40b00*/  STG.E.U16 desc[UR60][R236.64], R125 ;  /* 0x0000007dec007986 */ /* 0x0001e2000c10153c */
[----:B-1----:R-:W-:-:S03]  /*40b10*/  PRMT R124, R126, 0x7632, R124 ;  /* 0x000076327e7c7816 */ /* 0x002fc6000000007c */
[----:B0-----:R-:W2:Y:S01]  /*40b20*/  LDL.LU.64 R236, [R1+0xa18] ;  /* 0x000a180001ec7983 */ /* 0x001ea20000300a00 */
[----:B------:R-:W0:Y:S03]  /*40b30*/  LDC R125, c[0x0][0x278] ;  /* 0x00009e00ff7d7b82 */ /* 0x000e260000000800 */
[----:B---3--:R1:W-:Y:S04]  /*40b40*/  STG.E.U16 desc[UR60][R238.64], R128 ;  /* 0x00000080ee007986 */ /* 0x0083e8000c10153c */
[----:B----4-:R3:W-:Y:S04]  /*40b50*/  STG.E.U16 desc[UR60][R226.64], R126 ;  /* 0x0000007ee2007986 */ /* 0x0107e8000c10153c */
[----:B--2---:R2:W-:Y:S01]  /*40b60*/  STG.E.U16 desc[UR60][R228.64], R124 ;  /* 0x0000007ce4007986 */ /* 0x0045e2000c10153c */
[----:B-1----:R-:W1:Y:S03]  /*40b70*/  LDC R128, c[0x0][0x278] ;  /* 0x00009e00ff807b82 */ /* 0x002e660000000800 */
[----:B------:R-:W4:Y:S04]  /*40b80*/  LDL.LU.64 R238, [R1+0x9e8] ;  /* 0x0009e80001ee7983 */ /* 0x000f280000300a00 */
[----:B------:R-:W4:Y:S01]  /*40b90*/  LDL.LU.64 R230, [R1+0x9b8] ;  /* 0x0009b80001e67983 */ /* 0x000f220000300a00 */
[----:B---3--:R-:W3:Y:S01]  /*40ba0*/  LDC R126, c[0x0][0x278] ;  /* 0x00009e00ff7e7b82 */ /* 0x008ee20000000800 */
[----:B--2---:R-:W-:-:S02]  /*40bb0*/  PRMT R124, R127, 0x7632, R124 ;  /* 0x000076327f7c7816 */ /* 0x004fc4000000007c */
[----:B------:R2:W-:Y:S04]  /*40bc0*/  STG.E.U16 desc[UR60][R240.64], R127 ;  /* 0x0000007ff0007986 */ /* 0x0005e8000c10153c */
[----:B--2---:R-:W1:Y:S01]  /*40bd0*/  LDL.LU.64 R240, [R1+0x990] ;  /* 0x0009900001f07983 */ /* 0x004e620000300a00 */
[----:B------:R-:W2:Y:S03]  /*40be0*/  LDC R127, c[0x0][0x278] ;  /* 0x00009e00ff7f7b82 */ /* 0x000ea60000000800 */
[----:B------:R0:W-:Y:S01]  /*40bf0*/  STG.E.U16 desc[UR60][R242.64], R124 ;  /* 0x0000007cf2007986 */ /* 0x0001e2000c10153c */
[----:B------:R-:W-:-:S04]  /*40c00*/  LEA R232, R129, R188, 0x9 ;  /* 0x000000bc81e87211 */ /* 0x000fc800078e48ff */
[----:B------:R-:W3:Y:S01]  /*40c10*/  LDC R129, c[0x0][0x278] ;  /* 0x00009e00ff817b82 */ /* 0x000ee20000000800 */
[----:B------:R-:W-:Y:S01]  /*40c20*/  IMAD R234, R133, 0x202, R188 ;  /* 0x0000020285ea7824 */ /* 0x000fe200078e02bc */
[----:B0-----:R-:W3:Y:S01]  /*40c30*/  LDL.LU.64 R242, [R1+0x5b8] ;  /* 0x0005b80001f27983 */ /* 0x001ee20000300a00 */
[----:B------:R-:W-:-:S03]  /*40c40*/  PRMT R124, R120, 0x7632, R124 ;  /* 0x00007632787c7816 */ /* 0x000fc6000000007c */
[----:B------:R-:W2:Y:S04]  /*40c50*/  LDL.LU.64 R228, [R1+0x5b0] ;  /* 0x0005b00001e47983 */ /* 0x000ea80000300a00 */
[----:B------:R0:W-:Y:S01]  /*40c60*/  STG.E.U16 desc[UR60][R232.64], R120 ;  /* 0x00000078e8007986 */ /* 0x0001e2000c10153c */
[----:B------:R-:W-:-:S03]  /*40c70*/  IMAD R248, R132, 0x204, R188 ;  /* 0x0000020484f87824 */ /* 0x000fc600078e02bc */
[----:B------:R0:W-:Y:S04]  /*40c80*/  STG.E.U16 desc[UR60][R234.64], R124 ;  /* 0x0000007cea007986 */ /* 0x0001e8000c10153c */
[----:B------:R0:W-:Y:S04]  /*40c90*/  STG.E.U16 desc[UR60][R248.64], R121 ;  /* 0x00000079f8007986 */ /* 0x0001e8000c10153c */
[----:B0-----:R-:W2:Y:S04]  /*40ca0*/  LDL.LU.64 R232, [R1+0x5a8] ;  /* 0x0005a80001e87983 */ /* 0x001ea80000300a00 */
[----:B------:R-:W2:Y:S01]  /*40cb0*/  LDL.LU.64 R234, [R1+0x5a0] ;  /* 0x0005a00001ea7983 */ /* 0x000ea20000300a00 */
[----:B------:R-:W0:Y:S03]  /*40cc0*/  LDC R124, c[0x0][0x278] ;  /* 0x00009e00ff7c7b82 */ /* 0x000e260000000800 */
[----:B------:R-:W0:Y:S01]  /*40cd0*/  LDL.LU.64 R248, [R1+0x598] ;  /* 0x0005980001f87983 */ /* 0x000e220000300a00 */
[----:B------:R-:W-:-:S02]  /*40ce0*/  PRMT R121, R121, 0x7632, R121 ;  /* 0x0000763279797816 */ /* 0x000fc40000000079 */
[----:B------:R-:W-:Y:S01]  /*40cf0*/  PRMT R120, R122, 0x7632, R120 ;  /* 0x000076327a787816 */ /* 0x000fe20000000078 */
[--C-:B------:R-:W-:Y:S02]  /*40d00*/  IMAD R236, R125, 0x206, R188.reuse ;  /* 0x000002067dec7824 */ /* 0x100fe400078e02bc */
[----:B------:R-:W2:Y:S03]  /*40d10*/  LDC R125, c[0x0][0x278] ;  /* 0x00009e00ff7d7b82 */ /* 0x000ea60000000800 */
[----:B------:R4:W-:Y:S04]  /*40d20*/  STG.E.U16 desc[UR60][R236.64], R121 ;  /* 0x00000079ec007986 */ /* 0x0009e8000c10153c */
[----:B----4-:R-:W4:Y:S01]  /*40d30*/  LDL.LU.64 R236, [R1+0x590] ;  /* 0x0005900001ec7983 */ /* 0x010f220000300a00 */
[----:B------:R-:W4:Y:S01]  /*40d40*/  LDC R121, c[0x0][0x278] ;  /* 0x00009e00ff797b82 */ /* 0x000f220000000800 */
[----:B------:R-:W-:-:S02]  /*40d50*/  IMAD R238, R131, 0x208, R188 ;  /* 0x0000020883ee7824 */ /* 0x000fc400078e02bc */
[----:B------:R-:W-:-:S03]  /*40d60*/  IMAD R230, R130, 0x20a, R188 ;  /* 0x0000020a82e67824 */ /* 0x000fc600078e02bc */
[----:B------:R1:W-:Y:S04]  /*40d70*/  STG.E.U16 desc[UR60][R238.64], R122 ;  /* 0x0000007aee007986 */ /* 0x0003e8000c10153c */
[----:B------:R1:W-:Y:S04]  /*40d80*/  STG.E.U16 desc[UR60][R230.64], R120 ;  /* 0x00000078e6007986 */ /* 0x0003e8000c10153c */
[----:B-1----:R-:W4:Y:S01]  /*40d90*/  LDL.LU.64 R238, [R1+0x588] ;  /* 0x0005880001ee7983 */ /* 0x002f220000300a00 */
[----:B------:R-:W4:Y:S01]  /*40da0*/  LDC R122, c[0x0][0x278] ;  /* 0x00009e00ff7a7b82 */ /* 0x000f220000000800 */
[----:B------:R-:W-:-:S02]  /*40db0*/  PRMT R120, R123, 0x7632, R120 ;  /* 0x000076327b787816 */ /* 0x000fc40000000078 */
[----:B------:R-:W4:Y:S01]  /*40dc0*/  LDL.LU.64 R230, [R1+0x580] ;  /* 0x0005800001e67983 */ /* 0x000f220000300a00 */
[----:B------:R-:W-:-:S05]  /*40dd0*/  IMAD R240, R128, 0x20c, R188 ;  /* 0x0000020c80f07824 */ /* 0x000fca00078e02bc */
[----:B------:R1:W-:Y:S04]  /*40de0*/  STG.E.U16 desc[UR60][R240.64], R123 ;  /* 0x0000007bf0007986 */ /* 0x0003e8000c10153c */
[----:B-1----:R-:W4:Y:S01]  /*40df0*/  LDL.LU.64 R240, [R1+0x578] ;  /* 0x0005780001f07983 */ /* 0x002f220000300a00 */
[--C-:B---3--:R-:W-:Y:S01]  /*40e00*/  IMAD R242, R129, 0x20e, R188.reuse ;  /* 0x0000020e81f27824 */ /* 0x108fe200078e02bc */
[----:B------:R-:W1:Y:S01]  /*40e10*/  LDC R123, c[0x0][0x278] ;  /* 0x00009e00ff7b7b82 */ /* 0x000e620000000800 */
[----:B--2---:R-:W-:-:S03]  /*40e20*/  IMAD R228, R127, 0x210, R188 ;  /* 0x000002107fe47824 */ /* 0x004fc600078e02bc */
[----:B------:R2:W-:Y:S04]  /*40e30*/  STG.E.U16 desc[UR60][R242.64], R120 ;  /* 0x00000078f2007986 */ /* 0x0005e8000c10153c */
[----:B------:R3:W-:Y:S04]  /*40e40*/  STG.E.U16 desc[UR60][R228.64], R116 ;  /* 0x00000074e4007986 */ /* 0x0007e8000c10153c */
[----:B--2---:R-:W2:Y:S01]  /*40e50*/  LDL.LU.64 R242, [R1+0x570] ;  /* 0x0005700001f27983 */ /* 0x004ea20000300a00 */
[----:B------:R-:W1:Y:S01]  /*40e60*/  LDC R120, c[0x0][0x278] ;  /* 0x00009e00ff787b82 */ /* 0x000e620000000800 */
[----:B---3--:R-:W-:Y:S01]  /*40e70*/  PRMT R116, R116, 0x7632, R116 ;  /* 0x0000763274747816 */ /* 0x008fe20000000074 */
[----:B------:R-:W-:-:S02]  /*40e80*/  IMAD R232, R126, 0x212, R188 ;  /* 0x000002127ee87824 */ /* 0x000fc400078e02bc */
[----:B------:R-:W-:-:S04]  /*40e90*/  IMAD R234, R125, 0x214, R188 ;  /* 0x000002147dea7824 */ /* 0x000fc800078e02bc */
[----:B------:R-:W2:Y:S01]  /*40ea0*/  LDC R126, c[0x0][0x278] ;  /* 0x00009e00ff7e7b82 */ /* 0x000ea20000000800 */
[----:B0-----:R-:W-:Y:S01]  /*40eb0*/  IMAD R248, R124, 0x216, R188 ;  /* 0x000002167cf87824 */ /* 0x001fe200078e02bc */
[----:B------:R-:W-:Y:S01]  /*40ec0*/  PRMT R124, R117, 0x7632, R124 ;  /* 0x00007632757c7816 */ /* 0x000fe2000000007c */
[----:B------:R0:W-:Y:S04]  /*40ed0*/  STG.E.U16 desc[UR60][R232.64], R116 ;  /* 0x00000074e8007986 */ /* 0x0001e8000c10153c */
[----:B------:R-:W-:Y:S04]  /*40ee0*/  STG.E.U16 desc[UR60][R234.64], R117 ;  /* 0x00000075ea007986 */ /* 0x000fe8000c10153c */
[----:B------:R3:W-:Y:S04]  /*40ef0*/  STG.E.U16 desc[UR60][R248.64], R124 ;  /* 0x0000007cf8007986 */ /* 0x0007e8000c10153c */
[----:B0-----:R-:W2:Y:S01]  /*40f00*/  LDL.LU.64 R232, [R1+0x568] ;  /* 0x0005680001e87983 */ /* 0x001ea20000300a00 */
[----:B------:R-:W0:Y:S03]  /*40f10*/  LDC R116, c[0x0][0x278] ;  /* 0x00009e00ff747b82 */ /* 0x000e260000000800 */
[----:B---3--:R-:W3:Y:S05]  /*40f20*/  LDL.LU.64 R248, [R1+0x560] ;  /* 0x0005600001f87983 */ /* 0x008eea0000300a00 */
[----:B------:R-:W3:Y:S01]  /*40f30*/  LDC R117, c[0x0][0x278] ;  /* 0x00009e00ff757b82 */ /* 0x000ee20000000800 */
[----:B------:R-:W3:Y:S01]  /*40f40*/  LDL.LU.64 R234, [R1+0x558] ;  /* 0x0005580001ea7983 */ /* 0x000ee20000300a00 */
[----:B----4-:R-:W-:-:S06]  /*40f50*/  IMAD R236, R122, 0x218, R188 ;  /* 0x000002187aec7824 */ /* 0x010fcc00078e02bc */
[----:B------:R-:W4:Y:S01]  /*40f60*/  LDC R122, c[0x0][0x278] ;  /* 0x00009e00ff7a7b82 */ /* 0x000f220000000800 */
[----:B------:R1:W-:Y:S04]  /*40f70*/  STG.E.U16 desc[UR60][R236.64], R118 ;  /* 0x00000076ec007986 */ /* 0x0003e8000c10153c */
[----:B-1----:R-:W4:Y:S01]  /*40f80*/  LDL.LU.64 R236, [R1+0x550] ;  /* 0x0005500001ec7983 */ /* 0x002f220000300a00 */
[--C-:B------:R-:W-:Y:S01]  /*40f90*/  IMAD R238, R121, 0x21a, R188.reuse ;  /* 0x0000021a79ee7824 */ /* 0x100fe200078e02bc */
[----:B------:R-:W-:Y:S02]  /*40fa0*/  PRMT R121, R118, 0x7632, R121 ;  /* 0x0000763276797816 */ /* 0x000fe40000000079 */
[----:B------:R-:W1:Y:S01]  /*40fb0*/  LDC R118, c[0x0][0x278] ;  /* 0x00009e00ff767b82 */ /* 0x000e620000000800 */
[----:B------:R-:W-:-:S02]  /*40fc0*/  IMAD R230, R120, 0x21c, R188 ;  /* 0x0000021c78e67824 */ /* 0x000fc400078e02bc */
[----:B------:R0:W-:Y:S04]  /*40fd0*/  STG.E.U16 desc[UR60][R238.64], R121 ;  /* 0x00000079ee007986 */ /* 0x0001e8000c10153c */
[----:B------:R0:W-:Y:S01]  /*40fe0*/  STG.E.U16 desc[UR60][R230.64], R119 ;  /* 0x00000077e6007986 */ /* 0x0001e2000c10153c */
[----:B------:R-:W1:Y:S01]  /*40ff0*/  LDC R120, c[0x0][0x278] ;  /* 0x00009e00ff787b82 */ /* 0x000e620000000800 */
[----:B0-----:R-:W-:Y:S02]  /*41000*/  PRMT R121, R119, 0x7632, R121 ;  /* 0x0000763277797816 */ /* 0x001fe40000000079 */
[----:B------:R-:W4:Y:S05]  /*41010*/  LDL.LU.64 R238, [R1+0x548] ;  /* 0x0005480001ee7983 */ /* 0x000f2a0000300a00 */
[----:B------:R-:W0:Y:S01]  /*41020*/  LDC R119, c[0x0][0x278] ;  /* 0x00009e00ff777b82 */ /* 0x000e220000000800 */
[----:B------:R-:W0:Y:S01]  /*41030*/  LDL.LU.64 R228, [R1+0x540] ;  /* 0x0005400001e47983 */ /* 0x000e220000300a00 */
[----:B------:R-:W-:-:S06]  /*41040*/  IMAD R240, R123, 0x21e, R188 ;  /* 0x0000021e7bf07824 */ /* 0x000fcc00078e02bc */
[----:B------:R-:W0:Y:S01]  /*41050*/  LDC R123, c[0x0][0x278] ;  /* 0x00009e00ff7b7b82 */ /* 0x000e220000000800 */
[----:B------:R2:W-:Y:S04]  /*41060*/  STG.E.U16 desc[UR60][R240.64], R121 ;  /* 0x00000079f0007986 */ /* 0x0005e8000c10153c */
[----:B--2---:R-:W2:Y:S01]  /*41070*/  LDL.LU.64 R240, [R1+0x538] ;  /* 0x0005380001f07983 */ /* 0x004ea20000300a00 */
[----:B------:R-:W-:Y:S02]  /*41080*/  IMAD R242, R126, 0x220, R188 ;  /* 0x000002207ef27824 */ /* 0x000fe400078e02bc */
[----:B------:R-:W2:Y:S01]  /*41090*/  LDC R121, c[0x0][0x278] ;  /* 0x00009e00ff797b82 */ /* 0x000ea20000000800 */
[----:B------:R-:W2:Y:S04]  /*410a0*/  LDL.LU.64 R230, [R1+0x530] ;  /* 0x0005300001e67983 */ /* 0x000ea80000300a00 */
[----:B------:R1:W-:Y:S04]  /*410b0*/  STG.E.U16 desc[UR60][R242.64], R112 ;  /* 0x00000070f2007986 */ /* 0x0003e8000c10153c */
[----:B-1----:R-:W2:Y:S01]  /*410c0*/  LDL.LU.64 R242, [R1+0x528] ;  /* 0x0005280001f27983 */ /* 0x002ea20000300a00 */
[----:B------:R-:W-:Y:S01]  /*410d0*/  PRMT R112, R112, 0x7632, R112 ;  /* 0x0000763270707816 */ /* 0x000fe20000000070 */
[----:B------:R-:W-:-:S02]  /*410e0*/  IMAD R232, R116, 0x222, R188 ;  /* 0x0000022274e87824 */ /* 0x000fc400078e02bc */
[----:B------:R-:W1:Y:S01]  /*410f0*/  LDC R116, c[0x0][0x278] ;  /* 0x00009e00ff747b82 */ /* 0x000e620000000800 */
[--C-:B---3--:R-:W-:Y:S02]  /*41100*/  IMAD R248, R117, 0x224, R188.reuse ;  /* 0x0000022475f87824 */ /* 0x108fe400078e02bc */
[----:B------:R3:W-:Y:S04]  /*41110*/  STG.E.U16 desc[UR60][R232.64], R112 ;  /* 0x00000070e8007986 */ /* 0x0007e8000c10153c */
[----:B------:R4:W-:Y:S04]  /*41120*/  STG.E.U16 desc[UR60][R248.64], R113 ;  /* 0x00000071f8007986 */ /* 0x0009e8000c10153c */
[----:B---3--:R-:W3:Y:S01]  /*41130*/  LDL.LU.64 R232, [R1+0x520] ;  /* 0x0005200001e87983 */ /* 0x008ee20000300a00 */
[----:B------:R-:W-:Y:S01]  /*41140*/  PRMT R117, R113, 0x7632, R117 ;  /* 0x0000763271757816 */ /* 0x000fe20000000075 */
[--C-:B----4-:R-:W-:Y:S01]  /*41150*/  IMAD R234, R122, 0x226, R188.reuse ;  /* 0x000002267aea7824 */ /* 0x110fe200078e02bc */
[----:B------:R-:W3:Y:S01]  /*41160*/  LDC R112, c[0x0][0x278] ;  /* 0x00009e00ff707b82 */ /* 0x000ee20000000800 */
[----:B------:R-:W4:Y:S07]  /*41170*/  LDL.LU.64 R248, [R1+0x518] ;  /* 0x0005180001f87983 */ /* 0x000f2e0000300a00 */
[----:B------:R-:W4:Y:S01]  /*41180*/  LDC R113, c[0x0][0x278] ;  /* 0x00009e00ff717b82 */ /* 0x000f220000000800 */
[----:B------:R1:W-:Y:S04]  /*41190*/  STG.E.U16 desc[UR60][R234.64], R117 ;  /* 0x00000075ea007986 */ /* 0x0003e8000c10153c */
[----:B-1----:R-:W4:Y:S01]  /*411a0*/  LDL.LU.64 R234, [R1+0x510] ;  /* 0x0005100001ea7983 */ /* 0x002f220000300a00 */
[----:B------:R-:W-:Y:S01]  /*411b0*/  PRMT R117, R114, 0x7632, R117 ;  /* 0x0000763272757816 */ /* 0x000fe20000000075 */
[----:B------:R-:W-:-:S02]  /*411c0*/  IMAD R236, R118, 0x228, R188 ;  /* 0x0000022876ec7824 */ /* 0x000fc400078e02bc */
[----:B------:R-:W1:Y:S03]  /*411d0*/  LDC R118, c[0x0][0x278] ;  /* 0x00009e00ff767b82 */ /* 0x000e660000000800 */
[----:B------:R1:W-:Y:S02]  /*411e0*/  STG.E.U16 desc[UR60][R236.64], R114 ;  /* 0x00000072ec007986 */ /* 0x0003e4000c10153c */
[----:B-1----:R-:W-:Y:S02]  /*411f0*/  PRMT R114, R115, 0x7632, R114 ;  /* 0x0000763273727816 */ /* 0x002fe40000000072 */
[----:B------:R-:W4:Y:S01]  /*41200*/  LDL.LU.64 R236, [R1+0x508] ;  /* 0x0005080001ec7983 */ /* 0x000f220000300a00 */
[--C-:B------:R-:W-:Y:S02]  /*41210*/  IMAD R238, R120, 0x22a, R188.reuse ;  /* 0x0000022a78ee7824 */ /* 0x100fe400078e02bc */
[----:B0-----:R-:W-:-:S03]  /*41220*/  IMAD R228, R119, 0x22c, R188 ;  /* 0x0000022c77e47824 */ /* 0x001fc600078e02bc */
[----:B------:R0:W-:Y:S04]  /*41230*/  STG.E.U16 desc[UR60][R238.64], R117 ;  /* 0x00000075ee007986 */ /* 0x0001e8000c10153c */
[----:B------:R1:W-:Y:S04]  /*41240*/  STG.E.U16 desc[UR60][R228.64], R115 ;  /* 0x00000073e4007986 */ /* 0x0003e8000c10153c */
[----:B0-----:R-:W4:Y:S01]  /*41250*/  LDL.LU.64 R238, [R1+0x500] ;  /* 0x0005000001ee7983 */ /* 0x001f220000300a00 */
[----:B------:R-:W0:Y:S01]  /*41260*/  LDC R117, c[0x0][0x278] ;  /* 0x00009e00ff757b82 */ /* 0x000e220000000800 */
[----:B--2---:R-:W-:-:S07]  /*41270*/  IMAD R240, R121, 0x22e, R188 ;  /* 0x0000022e79f07824 */ /* 0x004fce00078e02bc */
[----:B-1----:R-:W1:Y:S01]  /*41280*/  LDC R115, c[0x0][0x278] ;  /* 0x00009e00ff737b82 */ /* 0x002e620000000800 */
[--C-:B------:R-:W-:Y:S01]  /*41290*/  IMAD R230, R123, 0x230, R188.reuse ;  /* 0x000002307be67824 */ /* 0x100fe200078e02bc */
[----:B------:R2:W-:Y:S04]  /*412a0*/  STG.E.U16 desc[UR60][R240.64], R114 ;  /* 0x00000072f0007986 */ /* 0x0005e8000c10153c */
[----:B------:R2:W-:Y:S04]  /*412b0*/  STG.E.U16 desc[UR60][R230.64], R108 ;  /* 0x0000006ce6007986 */ /* 0x0005e8000c10153c */
[----:B--2---:R-:W2:Y:S01]  /*412c0*/  LDL.LU.64 R240, [R1+0x4f8] ;  /* 0x0004f80001f07983 */ /* 0x004ea20000300a00 */
[----:B------:R-:W2:Y:S01]  /*412d0*/  LDC R114, c[0x0][0x278] ;  /* 0x00009e00ff727b82 */ /* 0x000ea20000000800 */
[----:B------:R-:W-:Y:S01]  /*412e0*/  IMAD R242, R116, 0x232, R188 ;  /* 0x0000023274f27824 */ /* 0x000fe200078e02bc */
[----:B------:R-:W-:-:S05]  /*412f0*/  PRMT R116, R108, 0x7632, R116 ;  /* 0x000076326c747816 */ /* 0x000fca0000000074 */
[----:B------:R0:W-:Y:S01]  /*41300*/  STG.E.U16 desc[UR60][R242.64], R116 ;  /* 0x00000074f2007986 */ /* 0x0001e2000c10153c */
[----:B------:R-:W2:Y:S03]  /*41310*/  LDC R108, c[0x0][0x278] ;  /* 0x00009e00ff6c7b82 */ /* 0x000ea60000000800 */
[----:B0-----:R-:W2:Y:S05]  /*41320*/  LDL.LU.64 R242, [R1+0x4f0] ;  /* 0x0004f00001f27983 */ /* 0x001eaa0000300a00 */
[----:B------:R-:W0:Y:S01]  /*41330*/  LDC R116, c[0x0][0x278] ;  /* 0x00009e00ff747b82 */ /* 0x000e220000000800 */
[----:B------:R-:W2:Y:S04]  /*41340*/  LDL.LU.64 R228, [R1+0x4e8] ;  /* 0x0004e80001e47983 */ /* 0x000ea80000300a00 */
[----:B------:R-:W2:Y:S01]  /*41350*/  LDL.LU.64 R230, [R1+0x4e0] ;  /* 0x0004e00001e67983 */ /* 0x000ea20000300a00 */
[----:B---3--:R-:W-:-:S02]  /*41360*/  IMAD R232, R112, 0x234, R188 ;  /* 0x0000023470e87824 */ /* 0x008fc400078e02bc */
[----:B------:R-:W3:Y:S01]  /*41370*/  LDC R112, c[0x0][0x278] ;  /* 0x00009e00ff707b82 */ /* 0x000ee20000000800 */
[--C-:B----4-:R-:W-:Y:S01]  /*41380*/  IMAD R248, R113, 0x236, R188.reuse ;  /* 0x0000023671f87824 */ /* 0x110fe200078e02bc */
[----:B------:R-:W-:Y:S01]  /*41390*/  PRMT R113, R109, 0x7632, R113 ;  /* 0x000076326d717816 */ /* 0x000fe20000000071 */
[----:B------:R4:W-:Y:S04]  /*413a0*/  STG.E.U16 desc[UR60][R232.64], R109 ;  /* 0x0000006de8007986 */ /* 0x0009e8000c10153c */
[----:B------:R1:W-:Y:S01]  /*413b0*/  STG.E.U16 desc[UR60][R248.64], R113 ;  /* 0x00000071f8007986 */ /* 0x0003e2000c10153c */
[----:B----4-:R-:W4:Y:S03]  /*413c0*/  LDC R109, c[0x0][0x278] ;  /* 0x00009e00ff6d7b82 */ /* 0x010f260000000800 */
[----:B-1----:R-:W4:Y:S01]  /*413d0*/  LDL.LU.64 R248, [R1+0x4d8] ;  /* 0x0004d80001f87983 */ /* 0x002f220000300a00 */
[----:B------:R-:W-:-:S04]  /*413e0*/  IMAD R234, R115, 0x238, R188 ;  /* 0x0000023873ea7824 */ /* 0x000fc800078e02bc */
[----:B------:R-:W1:Y:S01]  /*413f0*/  LDC R113, c[0x0][0x278] ;  /* 0x00009e00ff717b82 */ /* 0x000e620000000800 */
[----:B------:R-:W4:Y:S04]  /*41400*/  LDL.LU.64 R232, [R1+0x470] ;  /* 0x0004700001e87983 */ /* 0x000f280000300a00 */
[----:B------:R0:W-:Y:S01]  /*41410*/  STG.E.U16 desc[UR60][R234.64], R110 ;  /* 0x0000006eea007986 */ /* 0x0001e2000c10153c */
[----:B------:R-:W-:-:S03]  /*41420*/  PRMT R115, R110, 0x7632, R115 ;  /* 0x000076326e737816 */ /* 0x000fc60000000073 */
[----:B0-----:R-:W4:Y:S01]  /*41430*/  LDL.LU.64 R234, [R1+0x468] ;  /* 0x0004680001ea7983 */ /* 0x001f220000300a00 */
[----:B------:R-:W0:Y:S01]  /*41440*/  LDC R110, c[0x0][0x278] ;  /* 0x00009e00ff6e7b82 */ /* 0x000e220000000800 */
[----:B------:R-:W-:-:S05]  /*41450*/  IMAD R236, R117, 0x23a, R188 ;  /* 0x0000023a75ec7824 */ /* 0x000fca00078e02bc */
[----:B------:R3:W-:Y:S02]  /*41460*/  STG.E.U16 desc[UR60][R236.64], R115 ;  /* 0x00000073ec007986 */ /* 0x0007e4000c10153c */
[----:B---3--:R-:W-:Y:S02]  /*41470*/  PRMT R115, R111, 0x7632, R115 ;  /* 0x000076326f737816 */ /* 0x008fe40000000073 */
[----:B------:R-:W3:Y:S01]  /*41480*/  LDL.LU.64 R236, [R1+0x460] ;  /* 0x0004600001ec7983 */ /* 0x000ee20000300a00 */
[----:B------:R-:W-:-:S05]  /*41490*/  IMAD R238, R118, 0x23c, R188 ;  /* 0x0000023c76ee7824 */ /* 0x000fca00078e02bc */
[----:B------:R1:W-:Y:S04]  /*414a0*/  STG.E.U16 desc[UR60][R238.64], R111 ;  /* 0x0000006fee007986 */ /* 0x0003e8000c10153c */
[----:B-1----:R-:W3:Y:S01]  /*414b0*/  LDL.LU.64 R238, [R1+0x458] ;  /* 0x0004580001ee7983 */ /* 0x002ee20000300a00 */
[----:B------:R-:W1:Y:S01]  /*414c0*/  LDC R111, c[0x0][0x278] ;  /* 0x00009e00ff6f7b82 */ /* 0x000e620000000800 */
[----:B--2---:R-:W-:-:S07]  /*414d0*/  IMAD R240, R108, 0x23e, R188 ;  /* 0x0000023e6cf07824 */ /* 0x004fce00078e02bc */
[----:B------:R-:W2:Y:S01]  /*414e0*/  LDC R108, c[0x0][0x278] ;  /* 0x00009e00ff6c7b82 */ /* 0x000ea20000000800 */
[----:B------:R0:W-:Y:S04]  /*414f0*/  STG.E.U16 desc[UR60][R240.64], R115 ;  /* 0x00000073f0007986 */ /* 0x0001e8000c10153c */
[----:B0-----:R-:W2:Y:S01]  /*41500*/  LDL.LU.64 R240, [R1+0x450] ;  /* 0x0004500001f07983 */ /* 0x001ea20000300a00 */
[----:B------:R-:W-:Y:S01]  /*41510*/  IMAD R242, R112, 0x240, R188 ;  /* 0x0000024070f27824 */ /* 0x000fe200078e02bc */
[----:B------:R-:W-:Y:S01]  /*41520*/  PRMT R112, R104, 0x7632, R112 ;  /* 0x0000763268707816 */ /* 0x000fe20000000070 */
[----:B------:R-:W-:-:S03]  /*41530*/  IMAD R228, R114, 0x242, R188 ;  /* 0x0000024272e47824 */ /* 0x000fc600078e02bc */
[----:B------:R0:W-:Y:S01]  /*41540*/  STG.E.U16 desc[UR60][R242.64], R104 ;  /* 0x00000068f2007986 */ /* 0x0001e2000c10153c */
[----:B----4-:R-:W-:-:S03]  /*41550*/  IMAD R230, R109, 0x244, R188 ;  /* 0x000002446de67824 */ /* 0x010fc600078e02bc */
[----:B------:R4:W-:Y:S01]  /*41560*/  STG.E.U16 desc[UR60][R228.64], R112 ;  /* 0x00000070e4007986 */ /* 0x0009e2000c10153c */
[----:B------:R-:W2:Y:S03]  /*41570*/  LDC R109, c[0x0][0x278] ;  /* 0x00009e00ff6d7b82 */ /* 0x000ea60000000800 */
[----:B0-----:R-:W2:Y:S05]  /*41580*/  LDL.LU.64 R242, [R1+0x448] ;  /* 0x0004480001f27983 */ /* 0x001eaa0000300a00 */
[----:B------:R-:W0:Y:S01]  /*41590*/  LDC R104, c[0x0][0x278] ;  /* 0x00009e00ff687b82 */ /* 0x000e220000000800 */
[----:B----4-:R-:W-:Y:S01]  /*415a0*/  PRMT R112, R105, 0x7632, R112 ;  /* 0x0000763269707816 */ /* 0x010fe20000000070 */
[----:B------:R4:W-:Y:S04]  /*415b0*/  STG.E.U16 desc[UR60][R230.64], R105 ;  /* 0x00000069e6007986 */ /* 0x0009e8000c10153c */
[----:B------:R-:W2:Y:S01]  /*415c0*/  LDL.LU.64 R228, [R1+0x440] ;  /* 0x0004400001e47983 */ /* 0x000ea20000300a00 */
[----:B------:R-:W-:-:S03]  /*415d0*/  IMAD R248, R113, 0x246, R188 ;  /* 0x0000024671f87824 */ /* 0x000fc600078e02bc */
[----:B----4-:R-:W4:Y:S01]  /*415e0*/  LDL.LU.64 R230, [R1+0xb8] ;  /* 0x0000b80001e67983 */ /* 0x010f220000300a00 */
[----:B------:R-:W0:Y:S03]  /*415f0*/  LDC R105, c[0x0][0x278] ;  /* 0x00009e00ff697b82 */ /* 0x000e260000000800 */
[----:B------:R1:W-:Y:S01]  /*41600*/  STG.E.U16 desc[UR60][R248.64], R112 ;  /* 0x00000070f8007986 */ /* 0x0003e2000c10153c */
[----:B------:R-:W-:-:S04]  /*41610*/  IMAD R232, R110, 0x248, R188 ;  /* 0x000002486ee87824 */ /* 0x000fc800078e02bc */
[----:B------:R-:W4:Y:S01]  /*41620*/  LDC R110, c[0x0][0x278] ;  /* 0x00009e00ff6e7b82 */ /* 0x000f220000000800 */
[----:B-1----:R-:W4:Y:S07]  /*41630*/  LDL.LU.64 R248, [R1+0xb0] ;  /* 0x0000b00001f87983 */ /* 0x002f2e0000300a00 */
[----:B------:R-:W1:Y:S01]  /*41640*/  LDC R113, c[0x0][0x278] ;  /* 0x00009e00ff717b82 */ /* 0x000e620000000800 */
[----:B------:R-:W-:Y:S01]  /*41650*/  IMAD R234, R111, 0x24a, R188 ;  /* 0x0000024a6fea7824 */ /* 0x000fe200078e02bc */
[----:B------:R0:W-:Y:S06]  /*41660*/  STG.E.U16 desc[UR60][R232.64], R106 ;  /* 0x0000006ae8007986 */ /* 0x0001ec000c10153c */
[----:B------:R-:W1:Y:S01]  /*41670*/  LDC R111, c[0x0][0x278] ;  /* 0x00009e00ff6f7b82 */ /* 0x000e620000000800 */
[----:B0-----:R-:W4:Y:S01]  /*41680*/  LDL.LU.64 R232, [R1+0xa8] ;  /* 0x0000a80001e87983 */ /* 0x001f220000300a00 */
[----:B------:R-:W-:-:S05]  /*41690*/  PRMT R106, R106, 0x7632, R106 ;  /* 0x000076326a6a7816 */ /* 0x000fca000000006a */
[----:B------:R0:W-:Y:S04]  /*416a0*/  STG.E.U16 desc[UR60][R234.64], R106 ;  /* 0x0000006aea007986 */ /* 0x0001e8000c10153c */
[----:B0-----:R-:W4:Y:S01]  /*416b0*/  LDL.LU.64 R234, [R1+0xa0] ;  /* 0x0000a00001ea7983 */ /* 0x001f220000300a00 */
[----:B------:R-:W0:Y:S01]  /*416c0*/  LDC R106, c[0x0][0x278] ;  /* 0x00009e00ff6a7b82 */ /* 0x000e220000000800 */
[----:B---3--:R-:W-:-:S05]  /*416d0*/  IMAD R236, R116, 0x24c, R188 ;  /* 0x0000024c74ec7824 */ /* 0x008fca00078e02bc */
[----:B------:R3:W-:Y:S04]  /*416e0*/  STG.E.U16 desc[UR60][R236.64], R107 ;  /* 0x0000006bec007986 */ /* 0x0007e8000c10153c */
[----:B---3--:R-:W3:Y:S01]  /*416f0*/  LDL.LU.64 R236, [R1+0x98] ;  /* 0x0000980001ec7983 */ /* 0x008ee20000300a00 */
[----:B--2---:R-:W-:Y:S01]  /*41700*/  IMAD R238, R108, 0x24e, R188 ;  /* 0x0000024e6cee7824 */ /* 0x004fe200078e02bc */
[----:B------:R-:W-:Y:S02]  /*41710*/  PRMT R108, R107, 0x7632, R108 ;  /* 0x000076326b6c7816 */ /* 0x000fe4000000006c */
[----:B------:R-:W-:-:S03]  /*41720*/  PRMT R107, R100, 0x7632, R107 ;  /* 0x00007632646b7816 */ /* 0x000fc6000000006b */
[----:B------:R2:W-:Y:S04]  /*41730*/  STG.E.U16 desc[UR60][R238.64], R108 ;  /* 0x0000006cee007986 */ /* 0x0005e8000c10153c */
[----:B--2---:R-:W2:Y:S01]  /*41740*/  LDL.LU.64 R238, [R1+0x90] ;  /* 0x0000900001ee7983 */ /* 0x004ea20000300a00 */
[----:B------:R-:W3:Y:S01]  /*41750*/  LDC R108, c[0x0][0x278] ;  /* 0x00009e00ff6c7b82 */ /* 0x000ee20000000800 */
[----:B------:R-:W-:-:S07]  /*41760*/  IMAD R240, R104, 0x250, R188 ;  /* 0x0000025068f07824 */ /* 0x000fce00078e02bc */
[----:B------:R-:W0:Y:S01]  /*41770*/  LDC R104, c[0x0][0x278] ;  /* 0x00009e00ff687b82 */ /* 0x000e220000000800 */
[----:B------:R1:W-:Y:S04]  /*41780*/  STG.E.U16 desc[UR60][R240.64], R100 ;  /* 0x00000064f0007986 */ /* 0x0003e8000c10153c */
[----:B-1----:R-:W2:Y:S03]  /*41790*/  LDL.LU.64 R240, [R1+0x88] ;  /* 0x0000880001f07983 */ /* 0x002ea60000300a00 */
[----:B------:R-:W2:Y:S01]  /*417a0*/  LDC R100, c[0x0][0x278] ;  /* 0x00009e00ff647b82 */ /* 0x000ea20000000800 */
[----:B------:R-:W-:-:S05]  /*417b0*/  IMAD R242, R109, 0x252, R188 ;  /* 0x000002526df27824 */ /* 0x000fca00078e02bc */
[----:B------:R1:W-:Y:S02]  /*417c0*/  STG.E.U16 desc[UR60][R242.64], R107 ;  /* 0x0000006bf2007986 */ /* 0x0003e4000c10153c */
[----:B------:R-:W2:Y:S01]  /*417d0*/  LDC R109, c[0x0][0x278] ;  /* 0x00009e00ff6d7b82 */ /* 0x000ea20000000800 */
[--C-:B------:R-:W-:Y:S02]  /*417e0*/  IMAD R228, R105, 0x254, R188.reuse ;  /* 0x0000025469e47824 */ /* 0x100fe400078e02bc */
[--C-:B----4-:R-:W-:Y:S01]  /*417f0*/  IMAD R230, R110, 0x256, R188.reuse ;  /* 0x000002566ee67824 */ /* 0x110fe200078e02bc */
[----:B-1----:R-:W-:Y:S02]  /*41800*/  PRMT R107, R101, 0x7632, R107 ;  /* 0x00007632656b7816 */ /* 0x002fe4000000006b */
[----:B------:R1:W-:Y:S02]  /*41810*/  STG.E.U16 desc[UR60][R228.64], R101 ;  /* 0x00000065e4007986 */ /* 0x0003e4000c10153c */
[----:B------:R-:W4:Y:S02]  /*41820*/  LDC R105, c[0x0][0x278] ;  /* 0x00009e00ff697b82 */ /* 0x000f240000000800 */
[----:B------:R-:W4:Y:S04]  /*41830*/  LDL.LU.64 R242, [R1+0x80] ;  /* 0x0000800001f27983 */ /* 0x000f280000300a00 */
[----:B------:R0:W-:Y:S04]  /*41840*/  STG.E.U16 desc[UR60][R230.64], R107 ;  /* 0x0000006be6007986 */ /* 0x0001e8000c10153c */
[----:B------:R-:W4:Y:S01]  /*41850*/  LDL.LU.64 R224, [R1+0x78] ;  /* 0x0000780001e07983 */ /* 0x000f220000300a00 */
[----:B-1----:R-:W1:Y:S01]  /*41860*/  LDC R101, c[0x0][0x278] ;  /* 0x00009e00ff657b82 */ /* 0x002e620000000800 */
[----:B------:R-:W-:-:S05]  /*41870*/  IMAD R248, R111, 0x258, R188 ;  /* 0x000002586ff87824 */ /* 0x000fca00078e02bc */
[----:B------:R0:W-:Y:S02]  /*41880*/  STG.E.U16 desc[UR60][R248.64], R102 ;  /* 0x00000066f8007986 */ /* 0x0001e4000c10153c */
[----:B0-----:R-:W0:Y:S08]  /*41890*/  LDC R107, c[0x0][0x278] ;  /* 0x00009e00ff6b7b82 */ /* 0x001e300000000800 */
[----:B------:R-:W0:Y:S01]  /*418a0*/  LDC R111, c[0x0][0x278] ;  /* 0x00009e00ff6f7b82 */ /* 0x000e220000000800 */
[----:B------:R-:W4:Y:S01]  /*418b0*/  LDL.LU.64 R248, [R1+0x70] ;  /* 0x0000700001f87983 */ /* 0x000f220000300a00 */
[----:B------:R-:W-:Y:S01]  /*418c0*/  PRMT R102, R102, 0x7632, R102 ;  /* 0x0000763266667816 */ /* 0x000fe20000000066 */
[----:B------:R-:W-:-:S02]  /*418d0*/  IMAD R232, R106, 0x25a, R188 ;  /* 0x0000025a6ae87824 */ /* 0x000fc400078e02bc */
[----:B------:R-:W4:Y:S03]  /*418e0*/  LDL.LU.64 R226, [R1+0x68] ;  /* 0x0000680001e27983 */ /* 0x000f260000300a00 */
[----:B------:R-:W0:Y:S01]  /*418f0*/  LDC R106, c[0x0][0x278] ;  /* 0x00009e00ff6a7b82 */ /* 0x000e220000000800 */
[----:B------:R-:W4:Y:S04]  /*41900*/  LDL.LU.64 R228, [R1+0x60] ;  /* 0x0000600001e47983 */ /* 0x000f280000300a00 */
[----:B------:R1:W-:Y:S04]  /*41910*/  STG.E.U16 desc[UR60][R232.64], R102 ;  /* 0x00000066e8007986 */ /* 0x0003e8000c10153c */
[----:B------:R-:W4:Y:S04]  /*41920*/  LDL.LU.64 R230, [R1+0x58] ;  /* 0x0000580001e67983 */ /* 0x000f280000300a00 */
[----:B-1----:R-:W4:Y:S01]  /*41930*/  LDL.LU.64 R232, [R1+0x50] ;  /* 0x0000500001e87983 */ /* 0x002f220000300a00 */
[----:B------:R-:W-:Y:S01]  /*41940*/  IMAD R234, R104, 0x25c, R188 ;  /* 0x0000025c68ea7824 */ /* 0x000fe200078e02bc */
[----:B------:R-:W-:-:S02]  /*41950*/  PRMT R104, R103, 0x7632, R104 ;  /* 0x0000763267687816 */ /* 0x000fc40000000068 */
[----:B------:R-:W-:Y:S02]  /*41960*/  PRMT R102, R97, 0x7632, R102 ;  /* 0x0000763261667816 */ /* 0x000fe40000000066 */
[----:B------:R1:W-:Y:S04]  /*41970*/  STG.E.U16 desc[UR60][R234.64], R103 ;  /* 0x00000067ea007986 */ /* 0x0003e8000c10153c */
[----:B-1----:R-:W4:Y:S01]  /*41980*/  LDL.LU.64 R234, [R1+0x48] ;  /* 0x0000480001ea7983 */ /* 0x002f220000300a00 */
[----:B------:R-:W1:Y:S01]  /*41990*/  LDC R103, c[0x0][0x278] ;  /* 0x00009e00ff677b82 */ /* 0x000e620000000800 */
[----:B---3--:R-:W-:-:S05]  /*419a0*/  IMAD R236, R108, 0x25e, R188 ;  /* 0x0000025e6cec7824 */ /* 0x008fca00078e02bc */
[----:B------:R3:W-:Y:S04]  /*419b0*/  STG.E.U16 desc[UR60][R236.64], R104 ;  /* 0x00000068ec007986 */ /* 0x0007e8000c10153c */
[----:B---3--:R-:W3:Y:S01]  /*419c0*/  LDL.LU.64 R236, [R1+0x40] ;  /* 0x0000400001ec7983 */ /* 0x008ee20000300a00 */
[----:B--2---:R-:W-:Y:S01]  /*419d0*/  IMAD R238, R100, 0x260, R188 ;  /* 0x0000026064ee7824 */ /* 0x004fe200078e02bc */
[----:B------:R-:W-:-:S04]  /*419e0*/  PRMT R100, R96, 0x7632, R100 ;  /* 0x0000763260647816 */ /* 0x000fc80000000064 */
[----:B------:R2:W-:Y:S04]  /*419f0*/  STG.E.U16 desc[UR60][R238.64], R96 ;  /* 0x00000060ee007986 */ /* 0x0005e8000c10153c */
[----:B--2---:R-:W2:Y:S01]  /*41a00*/  LDL.LU.64 R238, [R1+0x38] ;  /* 0x0000380001ee7983 */ /* 0x004ea20000300a00 */
[--C-:B----4-:R-:W-:Y:S02]  /*41a10*/  IMAD R240, R105, 0x262, R188.reuse ;  /* 0x0000026269f07824 */ /* 0x110fe400078e02bc */
[----:B------:R-:W-:-:S03]  /*41a20*/  IMAD R242, R101, 0x264, R188 ;  /* 0x0000026465f27824 */ /* 0x000fc600078e02bc */
[----:B------:R4:W-:Y:S01]  /*41a30*/  STG.E.U16 desc[UR60][R240.64], R100 ;  /* 0x00000064f0007986 */ /* 0x0009e2000c10153c */
[----:B------:R-:W1:Y:S01]  /*41a40*/  LDC R101, c[0x0][0x278] ;  /* 0x00009e00ff657b82 */ /* 0x000e620000000800 */
[--C-:B0-----:R-:W-:Y:S02]  /*41a50*/  IMAD R224, R107, 0x266, R188.reuse ;  /* 0x000002666be07824 */ /* 0x101fe400078e02bc */
[----:B------:R0:W-:Y:S05]  /*41a60*/  STG.E.U16 desc[UR60][R242.64], R97 ;  /* 0x00000061f2007986 */ /* 0x0001ea000c10153c */
[----:B------:R-:W3:Y:S01]  /*41a70*/  LDC R105, c[0x0][0x278] ;  /* 0x00009e00ff697b82 */ /* 0x000ee20000000800 */
[----:B----4-:R-:W4:Y:S04]  /*41a80*/  LDL.LU.64 R240, [R1+0x30] ;  /* 0x0000300001f07983 */ /* 0x010f280000300a00 */
[----:B------:R-:W-:Y:S03]  /*41a90*/  STG.E.U16 desc[UR60][R224.64], R102 ;  /* 0x00000066e0007986 */ /* 0x000fe6000c10153c */
[----:B------:R-:W2:Y:S01]  /*41aa0*/  LDC R107, c[0x0][0x278] ;  /* 0x00009e00ff6b7b82 */ /* 0x000ea20000000800 */
[----:B0-----:R-:W4:Y:S01]  /*41ab0*/  LDL.LU.64 R242, [R1+0x28] ;  /* 0x0000280001f27983 */ /* 0x001f220000300a00 */
[----:B------:R-:W-:-:S02]  /*41ac0*/  IMAD R248, R109, 0x268, R188 ;  /* 0x000002686df87824 */ /* 0x000fc400078e02bc */
[----:B------:R-:W-:-:S03]  /*41ad0*/  IMAD R228, R111, 0x26c, R188 ;  /* 0x0000026c6fe47824 */ /* 0x000fc600078e02bc */
[----:B------:R0:W-:Y:S01]  /*41ae0*/  STG.E.U16 desc[UR60][R248.64], R98 ;  /* 0x00000062f8007986 */ /* 0x0001e2000c10153c */
[----:B------:R-:W4:Y:S08]  /*41af0*/  LDC R109, c[0x0][0x278] ;  /* 0x00009e00ff6d7b82 */ /* 0x000f300000000800 */
[----:B------:R-:W4:Y:S01]  /*41b00*/  LDC R111, c[0x0][0x278] ;  /* 0x00009e00ff6f7b82 */ /* 0x000f220000000800 */
[----:B0-----:R-:W4:Y:S01]  /*41b10*/  LDL.LU.64 R248, [R1+0x20] ;  /* 0x0000200001f87983 */ /* 0x001f220000300a00 */
[----:B-1----:R-:W-:-:S06]  /*41b20*/  IMAD R232, R101, 0x270, R188 ;  /* 0x0000027065e87824 */ /* 0x002fcc00078e02bc */
[----:B------:R-:W0:Y:S01]  /*41b30*/  LDC R101, c[0x0][0x278] ;  /* 0x00009e00ff657b82 */ /* 0x000e220000000800 */
[----:B------:R-:W-:Y:S01]  /*41b40*/  IMAD R226, R106, 0x26a, R188 ;  /* 0x0000026a6ae27824 */ /* 0x000fe200078e02bc */
[----:B------:R-:W-:Y:S01]  /*41b50*/  PRMT R104, R98, 0x7632, R104 ;  /* 0x0000763262687816 */ /* 0x000fe20000000068 */
[----:B------:R-:W-:Y:S01]  /*41b60*/  IMAD R230, R113, 0x26e, R188 ;  /* 0x0000026e71e67824 */ /* 0x000fe200078e02bc */
[----:B------:R-:W-:Y:S02]  /*41b70*/  PRMT R100, R99, 0x7632, R100 ;  /* 0x0000763263647816 */ /* 0x000fe40000000064 */
[----:B------:R-:W-:Y:S01]  /*41b80*/  PRMT R98, R92, 0x7632, R98 ;  /* 0x000076325c627816 */ /* 0x000fe20000000062 */
[----:B------:R1:W-:Y:S01]  /*41b90*/  STG.E.U16 desc[UR60][R226.64], R104 ;  /* 0x00000068e2007986 */ /* 0x0003e2000c10153c */
[----:B------:R-:W-:Y:S01]  /*41ba0*/  PRMT R102, R93, 0x7632, R102 ;  /* 0x000076325d667816 */ /* 0x000fe20000000066 */
[----:B------:R-:W0:Y:S02]  /*41bb0*/  LDC R96, c[0x0][0x278] ;  /* 0x00009e00ff607b82 */ /* 0x000e240000000800 */
[----:B------:R1:W-:Y:S01]  /*41bc0*/  STG.E.U16 desc[UR60][R228.64], R99 ;  /* 0x00000063e4007986 */ /* 0x0003e2000c10153c */
[----:B------:R-:W-:-:S03]  /*41bd0*/  IMAD R234, R103, 0x272, R188 ;  /* 0x0000027267ea7824 */ /* 0x000fc600078e02bc */
[----:B------:R-:W-:Y:S02]  /*41be0*/  STG.E.U16 desc[UR60][R230.64], R100 ;  /* 0x00000064e6007986 */ /* 0x000fe4000c10153c */
[----:B------:R-:W0:Y:S01]  /*41bf0*/  LDC R103, c[0x0][0x278] ;  /* 0x00009e00ff677b82 */ /* 0x000e220000000800 */
[----:B-1----:R-:W-:Y:S01]  /*41c00*/  PRMT R104, R94, 0x7632, R104 ;  /* 0x000076325e687816 */ /* 0x002fe20000000068 */
[----:B------:R0:W-:Y:S04]  /*41c10*/  STG.E.U16 desc[UR60][R232.64], R92 ;  /* 0x0000005ce8007986 */ /* 0x0001e8000c10153c */
[----:B------:R1:W-:Y:S02]  /*41c20*/  STG.E.U16 desc[UR60][R234.64], R98 ;  /* 0x00000062ea007986 */ /* 0x0003e4000c10153c */
[----:B------:R-:W1:Y:S01]  /*41c30*/  LDC R99, c[0x0][0x278] ;  /* 0x00009e00ff637b82 */ /* 0x000e620000000800 */
[----:B------:R-:W-:-:S07]  /*41c40*/  PRMT R106, R95, 0x7632, R106 ;  /* 0x000076325f6a7816 */ /* 0x000fce000000006a */
[----:B------:R-:W1:Y:S01]  /*41c50*/  LDC R97, c[0x0][0x278] ;  /* 0x00009e00ff617b82 */ /* 0x000e620000000800 */
[----:B0-----:R-:W-:-:S07]  /*41c60*/  IMAD R92, R103, 0x27e, R188 ;  /* 0x0000027e675c7824 */ /* 0x001fce00078e02bc */
[----:B------:R-:W0:Y:S01]  /*41c70*/  LDC R100, c[0x0][0x278] ;  /* 0x00009e00ff647b82 */ /* 0x000e220000000800 */
[----:B-1----:R-:W-:-:S07]  /*41c80*/  IMAD R99, R99, 0x284, RZ ;  /* 0x0000028463637824 */ /* 0x002fce00078e02ff */
[----:B------:R-:W1:Y:S01]  /*41c90*/  LDC R103, c[0x0][0x278] ;  /* 0x00009e00ff677b82 */ /* 0x000e620000000800 */
[----:B------:R-:W-:-:S07]  /*41ca0*/  IMAD R97, R97, 0x141, RZ ;  /* 0x0000014161617824 */ /* 0x000fce00078e02ff */
[----:B------:R-:W0:Y:S08]  /*41cb0*/  LDC R98, c[0x0][0x278] ;  /* 0x00009e00ff627b82 */ /* 0x000e300000000800 */
[----:B------:R-:W0:Y:S01]  /*41cc0*/  LDC R234, c[0x0][0x278] ;  /* 0x00009e00ffea7b82 */ /* 0x000e220000000800 */
[----:B---3--:R-:W-:-:S07]  /*41cd0*/  IMAD R236, R105, 0x274, R188 ;  /* 0x0000027469ec7824 */ /* 0x008fce00078e02bc */
[----:B------:R-:W3:Y:S01]  /*41ce0*/  LDC R105, c[0x0][0x278] ;  /* 0x00009e00ff697b82 */ /* 0x000ee20000000800 */
[----:B------:R1:W-:Y:S01]  /*41cf0*/  STG.E.U16 desc[UR60][R236.64], R93 ;  /* 0x0000005dec007986 */ /* 0x0003e2000c10153c */
[----:B--2---:R-:W-:-:S06]  /*41d00*/  IMAD R238, R107, 0x276, R188 ;  /* 0x000002766bee7824 */ /* 0x004fcc00078e02bc */
[----:B-1----:R-:W1:Y:S01]  /*41d10*/  LDC R236, c[0x0][0x278] ;  /* 0x00009e00ffec7b82 */ /* 0x002e620000000800 */
[----:B------:R2:W-:Y:S01]  /*41d20*/  STG.E.U16 desc[UR60][R238.64], R102 ;  /* 0x00000066ee007986 */ /* 0x0005e2000c10153c */
[----:B----4-:R-:W-:-:S06]  /*41d30*/  IMAD R240, R109, 0x278, R188 ;  /* 0x000002786df07824 */ /* 0x010fcc00078e02bc */
[----:B--2---:R-:W2:Y:S01]  /*41d40*/  LDC R102, c[0x0][0x278] ;  /* 0x00009e00ff667b82 */ /* 0x004ea20000000800 */
[--C-:B------:R-:W-:Y:S01]  /*41d50*/  IMAD R242, R111, 0x27a, R188.reuse ;  /* 0x0000027a6ff27824 */ /* 0x100fe200078e02bc */
[----:B------:R-:W-:Y:S04]  /*41d60*/  STG.E.U16 desc[UR60][R240.64], R94 ;  /* 0x0000005ef0007986 */ /* 0x000fe8000c10153c */
[----:B------:R4:W-:Y:S01]  /*41d70*/  STG.E.U16 desc[UR60][R242.64], R104 ;  /* 0x00000068f2007986 */ /* 0x0009e2000c10153c */
[--C-:B------:R-:W-:Y:S01]  /*41d80*/  IMAD R248, R101, 0x27c, R188.reuse ;  /* 0x0000027c65f87824 */ /* 0x100fe200078e02bc */
[----:B----4-:R-:W4:Y:S01]  /*41d90*/  LDC R104, c[0x0][0x278] ;  /* 0x00009e00ff687b82 */ /* 0x010f220000000800 */
[----:B------:R-:W-:Y:S01]  /*41da0*/  IMAD R93, R96, 0x13f, RZ ;  /* 0x0000013f605d7824 */ /* 0x000fe200078e02ff */
[----:B------:R-:W-:Y:S01]  /*41db0*/  PRMT R107, R88, 0x7632, R107 ;  /* 0x00007632586b7816 */ /* 0x000fe2000000006b */
[----:B------:R-:W-:Y:S01]  /*41dc0*/  IMAD R103, R103, 0x28c, RZ ;  /* 0x0000028c67677824 */ /* 0x000fe200078e02ff */
[----:B------:R0:W-:Y:S04]  /*41dd0*/  STG.E.U16 desc[UR60][R248.64], R95 ;  /* 0x0000005ff8007986 */ /* 0x0001e8000c10153c */
[----:B------:R-:W1:Y:S01]  /*41de0*/  LDC R101, c[0x0][0x278] ;  /* 0x00009e00ff657b82 */ /* 0x000e620000000800 */
[----:B------:R-:W4:Y:S01]  /*41df0*/  LDL.LU R239, [R1+0xa2c] ;  /* 0x000a2c0001ef7983 */ /* 0x000f220000300800 */
[----:B------:R-:W-:Y:S01]  /*41e00*/  LEA.HI.X.SX32 R93, R93, R3, 0x1, P4 ;  /* 0x000000035d5d7211 */ /* 0x000fe200020f0eff */
[----:B---3--:R-:W-:-:S02]  /*41e10*/  IMAD R94, R105, 0x280, R188 ;  /* 0x00000280695e7824 */ /* 0x008fc400078e02bc */
[----:B--2---:R-:W-:Y:S01]  /*41e20*/  IMAD R109, R102, 0x28a, RZ ;  /* 0x0000028a666d7824 */ /* 0x004fe200078e02ff */
[----:B------:R-:W2:Y:S02]  /*41e30*/  LDL.LU R237, [R1+0xa28] ;  /* 0x000a280001ed7983 */ /* 0x000ea40000300800 */
[----:B0-----:R-:W0:Y:S02]  /*41e40*/  LDC R249, c[0x0][0x278] ;  /* 0x00009e00fff97b82 */ /* 0x001e240000000800 */
[----:B------:R3:W-:Y:S06]  /*41e50*/  STG.E.U16 desc[UR60][R92.64], R106 ;  /* 0x0000006a5c007986 */ /* 0x0007ec000c10153c */
[----:B------:R-:W3:Y:S01]  /*41e60*/  LDC R96, c[0x0][0x278] ;  /* 0x00009e00ff607b82 */ /* 0x000ee20000000800 */
[----:B------:R-:W-:Y:S01]  /*41e70*/  IMAD R188, R189, 0x282, R188 ;  /* 0x00000282bdbc7824 */ /* 0x000fe200078e02bc */
[----:B------:R-:W2:Y:S01]  /*41e80*/  LDL.LU R238, [R1+0xa24] ;  /* 0x000a240001ee7983 */ /* 0x000ea20000300800 */
[----:B-1----:R-:W-:-:S05]  /*41e90*/  IMAD R101, R101, 0x288, RZ ;  /* 0x0000028865657824 */ /* 0x002fca00078e02ff */
[----:B------:R-:W1:Y:S01]  /*41ea0*/  LDC R105, c[0x0][0x278] ;  /* 0x00009e00ff697b82 */ /* 0x000e620000000800 */
[----:B0-----:R-:W-:Y:S01]  /*41eb0*/  IMAD R249, R249, 0x140, RZ ;  /* 0x00000140f9f97824 */ /* 0x001fe200078e02ff */
[----:B---3--:R-:W-:-:S06]  /*41ec0*/  IADD3 R92, P4, R99, R2, RZ ;  /* 0x00000002635c7210 */ /* 0x008fcc0007f9e0ff */
[----:B------:R-:W0:Y:S01]  /*41ed0*/  LDC R106, c[0x0][0x278] ;  /* 0x00009e00ff6a7b82 */ /* 0x000e220000000800 */
[-C--:B------:R-:W-:Y:S01]  /*41ee0*/  LEA.HI.X.SX32 R189, R97, R3.reuse, 0x1, P5 ;  /* 0x0000000361bd7211 */ /* 0x080fe200028f0eff */
[----:B------:R-:W3:Y:S01]  /*41ef0*/  LDL.LU R240, [R1+0xa20] ;  /* 0x000a200001f07983 */ /* 0x000ee20000300800 */
[----:B------:R-:W-:Y:S01]  /*41f00*/  LEA.HI.X.SX32 R95, R249, R3, 0x1, P6 ;  /* 0x00000003f95f7211 */ /* 0x000fe200030f0eff */
[----:B------:R-:W-:Y:S02]  /*41f10*/  IMAD R97, R100, 0x286, RZ ;  /* 0x0000028664617824 */ /* 0x000fe400078e02ff */
[----:B------:R-:W3:Y:S02]  /*41f20*/  LDL.LU R243, [R1+0x60c] ;  /* 0x00060c0001f37983 */ /* 0x000ee40000300800 */
[----:B------:R-:W0:Y:S02]  /*41f30*/  LDC R249, c[0x0][0x278] ;  /* 0x00009e00fff97b82 */ /* 0x000e240000000800 */
[----:B------:R0:W-:Y:S04]  /*41f40*/  STG.E.U16 desc[UR60][R94.64], R88 ;  /* 0x000000585e007986 */ /* 0x0001e8000c10153c */
[----:B------:R-:W3:Y:S01]  /*41f50*/  LDL.LU R241, [R1+0x608] ;  /* 0x0006080001f17983 */ /* 0x000ee20000300800 */
[----:B-1----:R-:W-:Y:S01]  /*41f60*/  IMAD R105, R105, 0x290, RZ ;  /* 0x0000029069697824 */ /* 0x002fe200078e02ff */
[----:B------:R-:W1:Y:S08]  /*41f70*/  LDC R99, c[0x0][0x278] ;  /* 0x00009e00ff637b82 */ /* 0x000e700000000800 */
[----:B------:R-:W1:Y:S01]  /*41f80*/  LDC R100, c[0x0][0x278] ;  /* 0x00009e00ff647b82 */ /* 0x000e620000000800 */
[----:B0-----:R-:W-:-:S07]  /*41f90*/  IMAD R249, R249, 0x142, RZ ;  /* 0x00000142f9f97824 */ /* 0x001fce00078e02ff */
[----:B------:R-:W0:Y:S01]  /*41fa0*/  LDC R102, c[0x0][0x278] ;  /* 0x00009e00ff667b82 */ /* 0x000e220000000800 */
[----:B------:R-:W-:Y:S01]  /*41fb0*/  IMAD R95, R96, 0x143, RZ ;  /* 0x00000143605f7824 */ /* 0x000fe200078e02ff */
[-C--:B------:R-:W-:Y:S02]  /*41fc0*/  IADD3 R94, P5, R97, R2.reuse, RZ ;  /* 0x00000002615e7210 */ /* 0x080fe40007fbe0ff */
[----:B------:R-:W-:Y:S01]  /*41fd0*/  PRMT R88, R89, 0x7632, R88 ;  /* 0x0000763259587816 */ /* 0x000fe20000000058 */
[----:B------:R1:W-:Y:S01]  /*41fe0*/  STG.E.U16 desc[UR60][R188.64], R107 ;  /* 0x0000006bbc007986 */ /* 0x0003e2000c10153c */
[-C--:B------:R-:W-:Y:S02]  /*41ff0*/  LEA.HI.X.SX32 R93, R249, R3.reuse, 0x1, P4 ;  /* 0x00000003f95d7211 */ /* 0x080fe400020f0eff */
[----:B------:R-:W0:Y:S01]  /*42000*/  LDC R249, c[0x0][0x278] ;  /* 0x00009e00fff97b82 */ /* 0x000e220000000800 */
[----:B------:R-:W-:Y:S01]  /*42010*/  IADD3 R96, P6, R101, R2, RZ ;  /* 0x0000000265607210 */ /* 0x000fe20007fde0ff */
[----:B------:R-:W3:Y:S01]  /*42020*/  LDL.LU R242, [R1+0x604] ;  /* 0x0006040001f27983 */ /* 0x000ee20000300800 */
[----:B------:R-:W-:-:S03]  /*42030*/  LEA.HI.X.SX32 R95, R95, R3, 0x1, P5 ;  /* 0x000000035f5f7211 */ /* 0x000fc600028f0eff */
[----:B------:R0:W-:Y:S02]  /*42040*/  STG.E.U16 desc[UR60][R92.64], R89 ;  /* 0x000000595c007986 */ /* 0x0001e4000c10153c */
[----:B------:R-:W2:Y:S08]  /*42050*/  LDC R101, c[0x0][0x278] ;  /* 0x00009e00ff657b82 */ /* 0x000eb00000000800 */
[----:B-1----:R-:W1:Y:S01]  /*42060*/  LDC R107, c[0x0][0x278] ;  /* 0x00009e00ff6b7b82 */ /* 0x002e620000000800 */
[----:B0-----:R-:W-:Y:S01]  /*42070*/  IMAD R249, R249, 0x144, RZ ;  /* 0x00000144f9f97824 */ /* 0x001fe200078e02ff */
[----:B------:R-:W3:Y:S04]  /*42080*/  LDL.LU R248, [R1+0x600] ;  /* 0x0006000001f87983 */ /* 0x000ee80000300800 */
[----:B------:R-:W-:-:S02]  /*42090*/  LEA.HI.X.SX32 R97, R249, R3, 0x1, P6 ;  /* 0x00000003f9617211 */ /* 0x000fc400030f0eff */
[----:B------:R-:W0:Y:S01]  /*420a0*/  LDC R249, c[0x0][0x278] ;  /* 0x00009e00fff97b82 */ /* 0x000e220000000800 */
[----:B------:R1:W-:Y:S01]  /*420b0*/  STG.E.U16 desc[UR60][R94.64], R88 ;  /* 0x000000585e007986 */ /* 0x0003e2000c10153c */
[----:B------:R-:W-:Y:S02]  /*420c0*/  IMAD R89, R98, 0x145, RZ ;  /* 0x0000014562597824 */ /* 0x000fe400078e02ff */
[----:B----4-:R-:W-:Y:S01]  /*420d0*/  IMAD R93, R104, 0x28e, RZ ;  /* 0x0000028e685d7824 */ /* 0x010fe200078e02ff */
[-C--:B------:R-:W-:Y:S02]  /*420e0*/  IADD3 R92, P4, R103, R2.reuse, RZ ;  /* 0x00000002675c7210 */ /* 0x080fe40007f9e0ff */
[----:B-1----:R-:W-:Y:S01]  /*420f0*/  IADD3 R88, P5, R109, R2, RZ ;  /* 0x000000026d587210 */ /* 0x002fe20007fbe0ff */
[----:B0-----:R-:W-:-:S03]  /*42100*/  IMAD R249, R249, 0x146, RZ ;  /* 0x00000146f9f97824 */ /* 0x001fc600078e02ff */
[-C--:B------:R-:W-:Y:S01]  /*42110*/  LEA.HI.X.SX32 R89, R89, R3.reuse, 0x1, P5 ;  /* 0x0000000359597211 */ /* 0x080fe200028f0eff */
[----:B------:R0:W-:Y:S01]  /*42120*/  STG.E.U16 desc[UR60][R96.64], R90 ;  /* 0x0000005a60007986 */ /* 0x0001e2000c10153c */
[----:B------:R-:W-:Y:S01]  /*42130*/  IADD3 R94, P5, R93, R2, RZ ;  /* 0x000000025d5e7210 */ /* 0x000fe20007fbe0ff */
[----:B------:R-:W-:Y:S01]  /*42140*/  IMAD R95, R99, 0x147, RZ ;  /* 0x00000147635f7824 */ /* 0x000fe200078e02ff */
[----:B------:R-:W-:Y:S01]  /*42150*/  LEA.HI.X.SX32 R93, R249, R3, 0x1, P4 ;  /* 0x00000003f95d7211 */ /* 0x000fe200020f0eff */
[----:B------:R-:W-:Y:S01]  /*42160*/  IMAD R107, R107, 0x294, RZ ;  /* 0x000002946b6b7824 */ /* 0x000fe200078e02ff */
[----:B------:R-:W1:Y:S01]  /*42170*/  LDC R249, c[0x0][0x278] ;  /* 0x00009e00fff97b82 */ /* 0x000e620000000800 */
[----:B0-----:R-:W-:-:S07]  /*42180*/  PRMT R97, R90, 0x7632, R97 ;  /* 0x000076325a617816 */ /* 0x001fce0000000061 */
[----:B------:R-:W0:Y:S01]  /*42190*/  LDC R99, c[0x0][0x278] ;  /* 0x00009e00ff637b82 */ /* 0x000e220000000800 */
[----:B------:R-:W-:Y:S01]  /*421a0*/  IADD3 R96, P6, R105, R2, RZ ;  /* 0x0000000269607210 */ /* 0x000fe20007fde0ff */
[----:B------:R4:W-:Y:S06]  /*421b0*/  STG.E.U16 desc[UR60][R88.64], R97 ;  /* 0x0000006158007986 */ /* 0x0009ec000c10153c */
[----:B------:R-:W2:Y:S01]  /*421c0*/  LDC R104, c[0x0][0x278] ;  /* 0x00009e00ff687b82 */ /* 0x000ea20000000800 */
[----:B-1----:R-:W-:Y:S01]  /*421d0*/  IMAD R249, R249, 0x148, RZ ;  /* 0x00000148f9f97824 */ /* 0x002fe200078e02ff */
[----:B------:R-:W-:Y:S01]  /*421e0*/  LEA.HI.X.SX32 R95, R95, R3, 0x1, P5 ;  /* 0x000000035f5f7211 */ /* 0x000fe200028f0eff */
[----:B------:R-:W-:Y:S01]  /*421f0*/  IMAD R109, R106, 0x292, RZ ;  /* 0x000002926a6d7824 */ /* 0x000fe200078e02ff */
[----:B------:R-:W-:-:S04]  /*42200*/  PRMT R90, R91, 0x7632, R90 ;  /* 0x000076325b5a7816 */ /* 0x000fc8000000005a */
[----:B------:R-:W1:Y:S01]  /*42210*/  LDC R103, c[0x0][0x278] ;  /* 0x00009e00ff677b82 */ /* 0x000e620000000800 */
[----:B----4-:R-:W-:-:S07]  /*42220*/  LEA.HI.X.SX32 R97, R249, R3, 0x1, P6 ;  /* 0x00000003f9617211 */ /* 0x010fce00030f0eff */
[----:B------:R-:W4:Y:S01]  /*42230*/  LDC R249, c[0x0][0x278] ;  /* 0x00009e00fff97b82 */ /* 0x000f220000000800 */
[----:B------:R-:W-:Y:S04]  /*42240*/  STG.E.U16 desc[UR60][R92.64], R91 ;  /* 0x0000005b5c007986 */ /* 0x000fe8000c10153c */
[----:B------:R0:W-:Y:S03]  /*42250*/  STG.E.U16 desc[UR60][R94.64], R90 ;  /* 0x0000005a5e007986 */ /* 0x0001e6000c10153c */
[----:B------:R-:W1:Y:S08]  /*42260*/  LDC R98, c[0x0][0x278] ;  /* 0x00009e00ff627b82 */ /* 0x000e700000000800 */
[----:B------:R-:W1:Y:S01]  /*42270*/  LDC R105, c[0x0][0x278] ;  /* 0x00009e00ff697b82 */ /* 0x000e620000000800 */
[-C--:B0-----:R-:W-:Y:S01]  /*42280*/  IADD3 R90, P5, R107, R2.reuse, RZ ;  /* 0x000000026b5a7210 */ /* 0x081fe20007fbe0ff */
[----:B----4-:R-:W-:Y:S01]  /*42290*/  IMAD R249, R249, 0x14a, RZ ;  /* 0x0000014af9f97824 */ /* 0x010fe200078e02ff */
[----:B------:R-:W-:Y:S01]  /*422a0*/  IADD3 R88, P4, R109, R2, RZ ;  /* 0x000000026d587210 */ /* 0x000fe20007f9e0ff */
[----:B------:R-:W-:Y:S01]  /*422b0*/  IMAD R89, R100, 0x149, RZ ;  /* 0x0000014964597824 */ /* 0x000fe200078e02ff */
[----:B------:R0:W-:Y:S01]  /*422c0*/  STG.E.U16 desc[UR60][R96.64], R84 ;  /* 0x0000005460007986 */ /* 0x0001e2000c10153c */
[----:B------:R-:W-:Y:S01]  /*422d0*/  IMAD R107, R99, 0x298, RZ ;  /* 0x00000298636b7824 */ /* 0x000fe200078e02ff */
[-C--:B------:R-:W-:Y:S01]  /*422e0*/  LEA.HI.X.SX32 R91, R249, R3.reuse, 0x1, P5 ;  /* 0x00000003f95b7211 */ /* 0x080fe200028f0eff */
[----:B------:R-:W4:Y:S08]  /*422f0*/  LDC R100, c[0x0][0x278] ;  /* 0x00009e00ff647b82 */ /* 0x000f300000000800 */
[----:B------:R-:W4:Y:S01]  /*42300*/  LDC R249, c[0x0][0x278] ;  /* 0x00009e00fff97b82 */ /* 0x000f220000000800 */
[----:B------:R-:W-:-:S02]  /*42310*/  LEA.HI.X.SX32 R89, R89, R3, 0x1, P4 ;  /* 0x0000000359597211 */ /* 0x000fc400020f0eff */
[----:B0-----:R-:W-:-:S05]  /*42320*/  PRMT R84, R84, 0x7632, R84 ;  /* 0x0000763254547816 */ /* 0x001fca0000000054 */
[----:B------:R0:W-:Y:S01]  /*42330*/  STG.E.U16 desc[UR60][R88.64], R84 ;  /* 0x0000005458007986 */ /* 0x0001e2000c10153c */
[----:B------:R-:W-:Y:S01]  /*42340*/  IMAD R111, R102, 0x296, RZ ;  /* 0x00000296666f7824 */ /* 0x000fe200078e02ff */
[----:B------:R-:W-:Y:S01]  /*42350*/  PRMT R106, R85, 0x7632, R106 ;  /* 0x00007632556a7816 */ /* 0x000fe2000000006a */
[----:B--2---:R-:W-:Y:S01]  /*42360*/  IMAD R93, R101, 0x14b, RZ ;  /* 0x0000014b655d7824 */ /* 0x004fe200078e02ff */
[----:B------:R-:W2:Y:S01]  /*42370*/  LDC R96, c[0x0][0x278] ;  /* 0x00009e00ff607b82 */ /* 0x000ea20000000800 */
[----:B0-----:R-:W-:Y:S01]  /*42380*/  IADD3 R88, P5, R107, R2, RZ ;  /* 0x000000026b587210 */ /* 0x001fe20007fbe0ff */
[----:B-1----:R-:W-:-:S06]  /*42390*/  IMAD R103, R103, 0x29a, RZ ;  /* 0x0000029a67677824 */ /* 0x002fcc00078e02ff */
[----:B------:R-:W0:Y:S01]  /*423a0*/  LDC R94, c[0x0][0x278] ;  /* 0x00009e00ff5e7b82 */ /* 0x000e220000000800 */
[----:B----4-:R-:W-:-:S05]  /*423b0*/  IMAD R249, R249, 0x14c, RZ ;  /* 0x0000014cf9f97824 */ /* 0x010fca00078e02ff */
[----:B------:R-:W-:Y:S01]  /*423c0*/  LEA.HI.X.SX32 R89, R249, R3, 0x1, P5 ;  /* 0x00000003f9597211 */ /* 0x000fe200028f0eff */
[----:B------:R1:W-:Y:S01]  /*423d0*/  STG.E.U16 desc[UR60][R90.64], R85 ;  /* 0x000000555a007986 */ /* 0x0003e2000c10153c */
[----:B------:R-:W4:Y:S01]  /*423e0*/  LDC R249, c[0x0][0x278] ;  /* 0x00009e00fff97b82 */ /* 0x000f220000000800 */
[----:B------:R-:W-:Y:S01]  /*423f0*/  IADD3 R92, P6, R111, R2, RZ ;  /* 0x000000026f5c7210 */ /* 0x000fe20007fde0ff */
[----:B------:R-:W-:Y:S02]  /*42400*/  IMAD R95, R98, 0x14d, RZ ;  /* 0x0000014d625f7824 */ /* 0x000fe400078e02ff */
[----:B------:R-:W-:-:S04]  /*42410*/  IMAD R105, R105, 0x29e, RZ ;  /* 0x0000029e69697824 */ /* 0x000fc800078e02ff */
[----:B------:R-:W2:Y:S01]  /*42420*/  LDC R101, c[0x0][0x278] ;  /* 0x00009e00ff657b82 */ /* 0x000ea20000000800 */
[----:B-1----:R-:W-:-:S05]  /*42430*/  IMAD R91, R104, 0x29c, RZ ;  /* 0x0000029c685b7824 */ /* 0x002fca00078e02ff */
[----:B------:R-:W-:Y:S02]  /*42440*/  IADD3 R90, P5, R91, R2, RZ ;  /* 0x000000025b5a7210 */ /* 0x000fe40007fbe0ff */
[----:B------:R-:W1:Y:S01]  /*42450*/  LDC R102, c[0x0][0x278] ;  /* 0x00009e00ff667b82 */ /* 0x000e620000000800 */
[----:B----4-:R-:W-:Y:S01]  /*42460*/  IMAD R249, R249, 0x14e, RZ ;  /* 0x0000014ef9f97824 */ /* 0x010fe200078e02ff */
[----:B------:R-:W-:-:S06]  /*42470*/  LEA.HI.X.SX32 R93, R93, R3, 0x1, P6 ;  /* 0x000000035d5d7211 */ /* 0x000fcc00030f0eff */
[----:B------:R-:W4:Y:S01]  /*42480*/  LDC R99, c[0x0][0x278] ;  /* 0x00009e00ff637b82 */ /* 0x000f220000000800 */
[----:B------:R-:W-:-:S07]  /*42490*/  LEA.HI.X.SX32 R91, R249, R3, 0x1, P5 ;  /* 0x00000003f95b7211 */ /* 0x000fce00028f0eff */
[----:B------:R-:W0:Y:S01]  /*424a0*/  LDC R249, c[0x0][0x278] ;  /* 0x00009e00fff97b82 */ /* 0x000e220000000800 */
[----:B------:R-:W-:Y:S01]  /*424b0*/  IADD3 R84, P4, R103, R2, RZ ;  /* 0x0000000267547210 */ /* 0x000fe20007f9e0ff */
[----:B------:R-:W-:Y:S01]  /*424c0*/  IMAD R103, R100, 0x2a0, RZ ;  /* 0x000002a064677824 */ /* 0x000fe200078e02ff */
[----:B------:R-:W-:Y:S01]  /*424d0*/  PRMT R104, R86, 0x7632, R104 ;  /* 0x0000763256687816 */ /* 0x000fe20000000068 */
[----:B------:R3:W-:Y:S01]  /*424e0*/  STG.E.U16 desc[UR60][R92.64], R106 ;  /* 0x0000006a5c007986 */ /* 0x0007e2000c10153c */
[----:B------:R-:W-:-:S03]  /*424f0*/  LEA.HI.X.SX32 R85, R95, R3, 0x1, P4 ;  /* 0x000000035f557211 */ /* 0x000fc600020f0eff */
[----:B------:R1:W-:Y:S01]  /*42500*/  STG.E.U16 desc[UR60][R88.64], R86 ;  /* 0x0000005658007986 */ /* 0x0003e2000c10153c */
[----:B--2---:R-:W-:Y:S01]  /*42510*/  IMAD R101, R101, 0x2a2, RZ ;  /* 0x000002a265657824 */ /* 0x004fe200078e02ff */
[----:B------:R-:W2:Y:S02]  /*42520*/  LDC R97, c[0x0][0x278] ;  /* 0x00009e00ff617b82 */ /* 0x000ea40000000800 */
[----:B------:R-:W-:Y:S01]  /*42530*/  STG.E.U16 desc[UR60][R84.64], R104 ;  /* 0x0000006854007986 */ /* 0x000fe2000c10153c */
[----:B---3--:R-:W-:-:S03]  /*42540*/  IADD3 R92, P6, R105, R2, RZ ;  /* 0x00000002695c7210 */ /* 0x008fc60007fde0ff */
[----:B------:R3:W-:Y:S02]  /*42550*/  STG.E.U16 desc[UR60][R90.64], R87 ;  /* 0x000000575a007986 */ /* 0x0007e4000c10153c */
[----:B------:R-:W2:Y:S01]  /*42560*/  LDC R100, c[0x0][0x278] ;  /* 0x00009e00ff647b82 */ /* 0x000ea20000000800 */
[----:B-1----:R-:W-:Y:S01]  /*42570*/  IADD3 R86, P5, R103, R2, RZ ;  /* 0x0000000267567210 */ /* 0x002fe20007fbe0ff */
[----:B0-----:R-:W-:Y:S01]  /*42580*/  IMAD R249, R249, 0x150, RZ ;  /* 0x00000150f9f97824 */ /* 0x001fe200078e02ff */
[----:B------:R-:W-:-:S05]  /*42590*/  PRMT R105, R87, 0x7632, R105 ;  /* 0x0000763257697816 */ /* 0x000fca0000000069 */
[----:B------:R-:W0:Y:S01]  /*425a0*/  LDC R95, c[0x0][0x278] ;  /* 0x00009e00ff5f7b82 */ /* 0x000e220000000800 */
[----:B---3--:R-:W-:-:S07]  /*425b0*/  LEA.HI.X.SX32 R87, R249, R3, 0x1, P5 ;  /* 0x00000003f9577211 */ /* 0x008fce00028f0eff */
[----:B------:R-:W1:Y:S01]  /*425c0*/  LDC R249, c[0x0][0x278] ;  /* 0x00009e00fff97b82 */ /* 0x000e620000000800 */
[----:B------:R-:W-:Y:S01]  /*425d0*/  IMAD R85, R102, 0x2a4, RZ ;  /* 0x000002a466557824 */ /* 0x000fe200078e02ff */
[----:B------:R-:W-:Y:S01]  /*425e0*/  IADD3 R84, P4, R101, R2, RZ ;  /* 0x0000000265547210 */ /* 0x000fe20007f9e0ff */
[----:B------:R-:W-:-:S03]  /*425f0*/  IMAD R89, R96, 0x151, RZ ;  /* 0x0000015160597824 */ /* 0x000fc600078e02ff */
[-C--:B------:R-:W-:Y:S02]  /*42600*/  IADD3 R88, P5, R85, R2.reuse, RZ ;  /* 0x0000000255587210 */ /* 0x080fe40007fbe0ff */
[-C--:B------:R-:W-:Y:S01]  /*42610*/  LEA.HI.X.SX32 R85, R89, R3.reuse, 0x1, P4 ;  /* 0x0000000359557211 */ /* 0x080fe200020f0eff */
[----:B------:R-:W3:Y:S01]  /*42620*/  LDC R98, c[0x0][0x278] ;  /* 0x00009e00ff627b82 */ /* 0x000ee20000000800 */
[----:B-1----:R-:W-:Y:S02]  /*42630*/  IMAD R249, R249, 0x152, RZ ;  /* 0x00000152f9f97824 */ /* 0x002fe400078e02ff */
[----:B------:R-:W-:Y:S02]  /*42640*/  IMAD R93, R94, 0x14f, RZ ;  /* 0x0000014f5e5d7824 */ /* 0x000fe400078e02ff */
[----:B----4-:R-:W-:Y:S01]  /*42650*/  IMAD R99, R99, 0x2a6, RZ ;  /* 0x000002a663637824 */ /* 0x010fe200078e02ff */
[-C--:B------:R-:W-:Y:S01]  /*42660*/  LEA.HI.X.SX32 R89, R249, R3.reuse, 0x1, P5 ;  /* 0x00000003f9597211 */ /* 0x080fe200028f0eff */
[----:B--2---:R-:W-:Y:S01]  /*42670*/  IMAD R91, R97, 0x153, RZ ;  /* 0x00000153615b7824 */ /* 0x004fe200078e02ff */
[----:B------:R-:W1:Y:S01]  /*42680*/  LDC R249, c[0x0][0x278] ;  /* 0x00009e00fff97b82 */ /* 0x000e620000000800 */
[----:B------:R-:W-:Y:S01]  /*42690*/  LEA.HI.X.SX32 R93, R93, R3, 0x1, P6 ;  /* 0x000000035d5d7211 */ /* 0x000fe200030f0eff */
[----:B------:R-:W-:Y:S01]  /*426a0*/  IMAD R101, R100, 0x2ac, RZ ;  /* 0x000002ac64657824 */ /* 0x000fe200078e02ff */
[----:B------:R-:W-:-:S02]  /*426b0*/  IADD3 R90, P6, R99, R2, RZ ;  /* 0x00000002635a7210 */ /* 0x000fc40007fde0ff */
[----:B------:R-:W-:-:S03]  /*426c0*/  PRMT R102, R76, 0x7632, R102 ;  /* 0x000076324c667816 */ /* 0x000fc60000000066 */
[----:B------:R-:W2:Y:S01]  /*426d0*/  LDC R94, c[0x0][0x278] ;  /* 0x00009e00ff5e7b82 */ /* 0x000ea20000000800 */
[----:B------:R-:W-:-:S07]  /*426e0*/  PRMT R103, R77, 0x7632, R103 ;  /* 0x000076324d677816 */ /* 0x000fce0000000067 */
[----:B------:R-:W4:Y:S01]  /*426f0*/  LDC R97, c[0x0][0x278] ;  /* 0x00009e00ff617b82 */ /* 0x000f220000000800 */
[----:B-1----:R-:W-:-:S07]  /*42700*/  IMAD R251, R249, 0x154, RZ ;  /* 0x00000154f9fb7824 */ /* 0x002fce00078e02ff */
[----:B------:R-:W1:Y:S08]  /*42710*/  LDC R96, c[0x0][0x278] ;  /* 0x00009e00ff607b82 */ /* 0x000e700000000800 */
[----:B------:R-:W3:Y:S01]  /*42720*/  LDC R249, c[0x0][0x278] ;  /* 0x00009e00fff97b82 */ /* 0x000ee20000000800 */
[----:B------:R0:W-:Y:S01]  /*42730*/  STG.E.U16 desc[UR60][R92.64], R105 ;  /* 0x000000695c007986 */ /* 0x0001e2000c10153c */
[----:B------:R-:W-:-:S03]  /*42740*/  LEA.HI.X.SX32 R91, R91, R3, 0x1, P6 ;  /* 0x000000035b5b7211 */ /* 0x000fc600030f0eff */
[----:B------:R2:W-:Y:S03]  /*42750*/  STG.E.U16 desc[UR60][R86.64], R76 ;  /* 0x0000004c56007986 */ /* 0x0005e6000c10153c */
[----:B0-----:R-:W0:Y:S01]  /*42760*/  LDC R93, c[0x0][0x278] ;  /* 0x00009e00ff5d7b82 */ /* 0x001e220000000800 */
[----:B--2---:R-:W-:Y:S01]  /*42770*/  IMAD R87, R95, 0x2a8, RZ ;  /* 0x000002a85f577824 */ /* 0x004fe200078e02ff */
[----:B------:R-:W-:Y:S01]  /*42780*/  IADD3 R86, P6, R101, R2, RZ ;  /* 0x0000000265567210 */ /* 0x000fe20007fde0ff */
[----:B---3--:R-:W-:-:S03]  /*42790*/  IMAD R249, R249, 0x156, RZ ;  /* 0x00000156f9f97824 */ /* 0x008fc600078e02ff */
[----:B------:R-:W-:Y:S01]  /*427a0*/  IADD3 R76, P4, R87, R2, RZ ;  /* 0x00000002574c7210 */ /* 0x000fe20007f9e0ff */
[----:B------:R-:W-:Y:S01]  /*427b0*/  STG.E.U16 desc[UR60][R84.64], R102 ;  /* 0x0000006654007986 */ /* 0x000fe2000c10153c */
[----:B------:R-:W-:Y:S01]  /*427c0*/  IMAD R99, R98, 0x2aa, RZ ;  /* 0x000002aa62637824 */ /* 0x000fe200078e02ff */
[----:B------:R-:W2:Y:S01]  /*427d0*/  LDC R92, c[0x0][0x278] ;  /* 0x00009e00ff5c7b82 */ /* 0x000ea20000000800 */
[----:B------:R-:W-:-:S07]  /*427e0*/  LEA.HI.X.SX32 R87, R249, R3, 0x1, P6 ;  /* 0x00000003f9577211 */ /* 0x000fce00030f0eff */
[----:B------:R-:W3:Y:S01]  /*427f0*/  LDC R249, c[0x0][0x278] ;  /* 0x00009e00fff97b82 */ /* 0x000ee20000000800 */
[----:B------:R1:W-:Y:S01]  /*42800*/  STG.E.U16 desc[UR60][R88.64], R77 ;  /* 0x0000004d58007986 */ /* 0x0003e2000c10153c */
[----:B----4-:R-:W-:-:S06]  /*42810*/  IMAD R97, R97, 0x2b4, RZ ;  /* 0x000002b461617824 */ /* 0x010fcc00078e02ff */
[----:B------:R-:W4:Y:S01]  /*42820*/  LDC R95, c[0x0][0x278] ;  /* 0x00009e00ff5f7b82 */ /* 0x000f220000000800 */
[----:B-1----:R-:W-:Y:S01]  /*42830*/  LEA.HI.X.SX32 R77, R251, R3, 0x1, P4 ;  /* 0x00000003fb4d7211 */ /* 0x002fe200020f0eff */
[----:B------:R-:W-:Y:S01]  /*42840*/  IMAD R85, R94, 0x155, RZ ;  /* 0x000001555e557824 */ /* 0x000fe200078e02ff */
[----:B------:R-:W-:Y:S02]  /*42850*/  IADD3 R84, P5, R99, R2, RZ ;  /* 0x0000000263547210 */ /* 0x000fe40007fbe0ff */
[----:B------:R-:W-:Y:S01]  /*42860*/  PRMT R98, R78, 0x7632, R98 ;  /* 0x000076324e627816 */ /* 0x000fe20000000062 */
[----:B------:R1:W-:Y:S02]  /*42870*/  STG.E.U16 desc[UR60][R90.64], R103 ;  /* 0x000000675a007986 */ /* 0x0003e4000c10153c */
[----:B------:R-:W2:Y:S01]  /*42880*/  LDC R88, c[0x0][0x278] ;  /* 0x00009e00ff587b82 */ /* 0x000ea20000000800 */
[----:B---3--:R-:W-:-:S07]  /*42890*/  IMAD R251, R249, 0x158, RZ ;  /* 0x00000158f9fb7824 */ /* 0x008fce00078e02ff */
[----:B------:R-:W3:Y:S01]  /*428a0*/  LDC R249, c[0x0][0x278] ;  /* 0x00009e00fff97b82 */ /* 0x000ee20000000800 */
[----:B------:R-:W-:Y:S01]  /*428b0*/  LEA.HI.X.SX32 R85, R85, R3, 0x1, P5 ;  /* 0x0000000355557211 */ /* 0x000fe200028f0eff */
[----:B------:R-:W-:Y:S01]  /*428c0*/  STG.E.U16 desc[UR60][R76.64], R78 ;  /* 0x0000004e4c007986 */ /* 0x000fe2000c10153c */
[----:B0-----:R-:W-:-:S03]  /*428d0*/  IMAD R99, R93, 0x2ae, RZ ;  /* 0x000002ae5d637824 */ /* 0x001fc600078e02ff */
[----:B------:R-:W-:Y:S02]  /*428e0*/  STG.E.U16 desc[UR60][R84.64], R98 ;  /* 0x0000006254007986 */ /* 0x000fe4000c10153c */
[----:B------:R-:W0:Y:S02]  /*428f0*/  LDC R93, c[0x0][0x278] ;  /* 0x00009e00ff5d7b82 */ /* 0x000e240000000800 */
[----:B------:R2:W-:Y:S01]  /*42900*/  STG.E.U16 desc[UR60][R86.64], R79 ;  /* 0x0000004f56007986 */ /* 0x0005e2000c10153c */
[----:B------:R-:W-:Y:S02]  /*42910*/  IMAD R101, R96, 0x2b0, RZ ;  /* 0x000002b060657824 */ /* 0x000fe400078e02ff */
[----:B----4-:R-:W-:-:S03]  /*42920*/  IMAD R95, R95, 0x2b2, RZ ;  /* 0x000002b25f5f7824 */ /* 0x010fc600078e02ff */
[----:B-1----:R-:W1:Y:S01]  /*42930*/  LDC R91, c[0x0][0x278] ;  /* 0x00009e00ff5b7b82 */ /* 0x002e620000000800 */
[-C--:B--2---:R-:W-:Y:S01]  /*42940*/  IADD3 R86, P6, R97, R2.reuse, RZ ;  /* 0x0000000261567210 */ /* 0x084fe20007fde0ff */
[----:B---3--:R-:W-:Y:S01]  /*42950*/  IMAD R249, R249, 0x15a, RZ ;  /* 0x0000015af9f97824 */ /* 0x008fe200078e02ff */
[-C--:B------:R-:W-:Y:S01]  /*42960*/  IADD3 R76, P5, R99, R2.reuse, RZ ;  /* 0x00000002634c7210 */ /* 0x080fe20007fbe0ff */
[----:B------:R-:W-:Y:S01]  /*42970*/  IMAD R77, R92, 0x157, RZ ;  /* 0x000001575c4d7824 */ /* 0x000fe200078e02ff */
[----:B------:R-:W-:-:S03]  /*42980*/  IADD3 R78, P4, R101, R2, RZ ;  /* 0x00000002654e7210 */ /* 0x000fc60007f9e0ff */
[----:B------:R-:W2:Y:S01]  /*42990*/  LDC R89, c[0x0][0x278] ;  /* 0x00009e00ff597b82 */ /* 0x000ea20000000800 */
[----:B------:R-:W-:-:S07]  /*429a0*/  LEA.HI.X.SX32 R87, R249, R3, 0x1, P6 ;  /* 0x00000003f9577211 */ /* 0x000fce00030f0eff */
[----:B------:R-:W3:Y:S01]  /*429b0*/  LDC R249, c[0x0][0x278] ;  /* 0x00009e00fff97b82 */ /* 0x000ee20000000800 */
[----:B------:R-:W-:Y:S01]  /*429c0*/  PRMT R100, R79, 0x7632, R100 ;  /* 0x000076324f647816 */ /* 0x000fe20000000064 */
[----:B------:R-:W-:Y:S01]  /*429d0*/  IMAD R85, R88, 0x159, RZ ;  /* 0x0000015958557824 */ /* 0x000fe200078e02ff */
[-C--:B------:R-:W-:Y:S01]  /*429e0*/  LEA.HI.X.SX32 R77, R77, R3.reuse, 0x1, P5 ;  /* 0x000000034d4d7211 */ /* 0x080fe200028f0eff */
[----:B0-----:R-:W-:Y:S01]  /*429f0*/  IMAD R93, R93, 0x2b8, RZ ;  /* 0x000002b85d5d7824 */ /* 0x001fe200078e02ff */
[-C--:B------:R-:W-:Y:S02]  /*42a00*/  LEA.HI.X.SX32 R79, R251, R3.reuse, 0x1, P4 ;  /* 0x00000003fb4f7211 */ /* 0x080fe400020f0eff */
[----:B------:R-:W-:Y:S01]  /*42a10*/  IADD3 R84, P5, R95, R2, RZ ;  /* 0x000000025f547210 */ /* 0x000fe20007fbe0ff */
[----:B------:R-:W-:Y:S01]  /*42a20*/  STG.E.U16 desc[UR60][R76.64], R100 ;  /* 0x000000644c007986 */ /* 0x000fe2000c10153c */
[----:B------:R-:W0:Y:S02]  /*42a30*/  LDC R92, c[0x0][0x278] ;  /* 0x00009e00ff5c7b82 */ /* 0x000e240000000800 */
[----:B------:R-:W-:Y:S01]  /*42a40*/  LEA.HI.X.SX32 R85, R85, R3, 0x1, P5 ;  /* 0x0000000355557211 */ /* 0x000fe200028f0eff */
[----:B------:R4:W-:Y:S01]  /*42a50*/  STG.E.U16 desc[UR60][R78.64], R80 ;  /* 0x000000504e007986 */ /* 0x0009e2000c10153c */
[----:B-1----:R-:W-:Y:S01]  /*42a60*/  IMAD R97, R91, 0x2b6, RZ ;  /* 0x000002b65b617824 */ /* 0x002fe200078e02ff */
[----:B------:R-:W-:-:S03]  /*42a70*/  PRMT R98, R80, 0x7632, R98 ;  /* 0x0000763250627816 */ /* 0x000fc60000000062 */
[----:B------:R-:W1:Y:S01]  /*42a80*/  LDC R94, c[0x0][0x278] ;  /* 0x00009e00ff5e7b82 */ /* 0x000e620000000800 */
[----:B---3--:R-:W-:Y:S01]  /*42a90*/  IMAD R249, R249, 0x15c, RZ ;  /* 0x0000015cf9f97824 */ /* 0x008fe200078e02ff */
[-C--:B----4-:R-:W-:Y:S01]  /*42aa0*/  IADD3 R78, P5, R93, R2.reuse, RZ ;  /* 0x000000025d4e7210 */ /* 0x090fe20007fbe0ff */
[----:B--2---:R-:W-:Y:S01]  /*42ab0*/  IMAD R77, R89, 0x15b, RZ ;  /* 0x0000015b594d7824 */ /* 0x004fe200078e02ff */
[----:B------:R-:W-:Y:S01]  /*42ac0*/  IADD3 R76, P4, R97, R2, RZ ;  /* 0x00000002614c7210 */ /* 0x000fe20007f9e0ff */
[----:B------:R-:W-:Y:S01]  /*42ad0*/  STG.E.U16 desc[UR60][R84.64], R98 ;  /* 0x0000006254007986 */ /* 0x000fe2000c10153c */
[-C--:B------:R-:W-:Y:S02]  /*42ae0*/  LEA.HI.X.SX32 R79, R249, R3.reuse, 0x1, P5 ;  /* 0x00000003f94f7211 */ /* 0x080fe400028f0eff */
[----:B------:R-:W2:Y:S08]  /*42af0*/  LDC R90, c[0x0][0x278] ;  /* 0x00009e00ff5a7b82 */ /* 0x000eb00000000800 */
[----:B------:R-:W3:Y:S01]  /*42b00*/  LDC R249, c[0x0][0x278] ;  /* 0x00009e00fff97b82 */ /* 0x000ee20000000800 */
[----:B------:R4:W-:Y:S01]  /*42b10*/  STG.E.U16 desc[UR60][R86.64], R81 ;  /* 0x0000005156007986 */ /* 0x0009e2000c10153c */
[----:B------:R-:W-:Y:S01]  /*42b20*/  LEA.HI.X.SX32 R77, R77, R3, 0x1, P4 ;  /* 0x000000034d4d7211 */ /* 0x000fe200020f0eff */
[----:B0-----:R-:W-:-:S05]  /*42b30*/  IMAD R97, R92, 0x2bc, RZ ;  /* 0x000002bc5c617824 */ /* 0x001fca00078e02ff */
[----:B------:R-:W0:Y:S01]  /*42b40*/  LDC R96, c[0x0][0x278] ;  /* 0x00009e00ff607b82 */ /* 0x000e220000000800 */
[----:B----4-:R-:W-:Y:S01]  /*42b50*/  PRMT R86, R81, 0x7632, R86 ;  /* 0x0000763251567816 */ /* 0x010fe20000000056 */
[----:B-1----:R-:W-:Y:S02]  /*42b60*/  IMAD R99, R94, 0x2ba, RZ ;  /* 0x000002ba5e637824 */ /* 0x002fe400078e02ff */
[----:B--2---:R-:W-:-:S04]  /*42b70*/  IMAD R85, R90, 0x15d, RZ ;  /* 0x0000015d5a557824 */ /* 0x004fc800078e02ff */
[----:B------:R-:W1:Y:S01]  /*42b80*/  LDC R89, c[0x0][0x278] ;  /* 0x00009e00ff597b82 */ /* 0x000e620000000800 */
[----:B------:R-:W-:Y:S04]  /*42b90*/  STG.E.U16 desc[UR60][R76.64], R86 ;  /* 0x000000564c007986 */ /* 0x000fe8000c10153c */
[----:B------:R2:W-:Y:S01]  /*42ba0*/  STG.E.U16 desc[UR60][R78.64], R82 ;  /* 0x000000524e007986 */ /* 0x0005e2000c10153c */
[----:B---3--:R-:W-:Y:S01]  /*42bb0*/  IMAD R249, R249, 0x15e, RZ ;  /* 0x0000015ef9f97824 */ /* 0x008fe200078e02ff */
[-C--:B------:R-:W-:Y:S01]  /*42bc0*/  IADD3 R80, P6, R99, R2.reuse, RZ ;  /* 0x0000000263507210 */ /* 0x080fe20007fde0ff */
[----:B------:R-:W3:Y:S01]  /*42bd0*/  LDC R95, c[0x0][0x278] ;  /* 0x00009e00ff5f7b82 */ /* 0x000ee20000000800 */
[----:B--2---:R-:W-:-:S07]  /*42be0*/  IADD3 R78, P5, R97, R2, RZ ;  /* 0x00000002614e7210 */ /* 0x004fce0007fbe0ff */
[----:B------:R-:W2:Y:S01]  /*42bf0*/  LDC R91, c[0x0][0x278] ;  /* 0x00009e00ff5b7b82 */ /* 0x000ea20000000800 */
[----:B------:R-:W-:-:S07]  /*42c00*/  LEA.HI.X.SX32 R79, R249, R3, 0x1, P5 ;  /* 0x00000003f94f7211 */ /* 0x000fce00028f0eff */
[----:B------:R-:W4:Y:S01]  /*42c10*/  LDC R249, c[0x0][0x278] ;  /* 0x00009e00fff97b82 */ /* 0x000f220000000800 */
[----:B------:R-:W-:Y:S01]  /*42c20*/  LEA.HI.X.SX32 R81, R85, R3, 0x1, P6 ;  /* 0x0000000355517211 */ /* 0x000fe200030f0eff */
[----:B0-----:R-:W-:Y:S01]  /*42c30*/  IMAD R77, R96, 0x2c0, RZ ;  /* 0x000002c0604d7824 */ /* 0x001fe200078e02ff */
[----:B------:R-:W-:-:S05]  /*42c40*/  PRMT R94, R82, 0x7632, R94 ;  /* 0x00007632525e7816 */ /* 0x000fca000000005e */
[----:B------:R0:W-:Y:S01]  /*42c50*/  STG.E.U16 desc[UR60][R80.64], R94 ;  /* 0x0000005e50007986 */ /* 0x0001e2000c10153c */
[----:B------:R-:W1:Y:S08]  /*42c60*/  LDC R88, c[0x0][0x278] ;  /* 0x00009e00ff587b82 */ /* 0x000e700000000800 */
[----:B------:R-:W1:Y:S01]  /*42c70*/  LDC R87, c[0x0][0x278] ;  /* 0x00009e00ff577b82 */ /* 0x000e620000000800 */
[----:B0-----:R-:W-:Y:S01]  /*42c80*/  IADD3 R80, P5, R77, R2, RZ ;  /* 0x000000024d507210 */ /* 0x001fe20007fbe0ff */
[----:B----4-:R-:W-:-:S06]  /*42c90*/  IMAD R249, R249, 0x160, RZ ;  /* 0x00000160f9f97824 */ /* 0x010fcc00078e02ff */
[----:B------:R-:W0:Y:S01]  /*42ca0*/  LDC R92, c[0x0][0x278] ;  /* 0x00009e00ff5c7b82 */ /* 0x000e220000000800 */
[----:B------:R-:W-:-:S07]  /*42cb0*/  LEA.HI.X.SX32 R81, R249, R3, 0x1, P5 ;  /* 0x00000003f9517211 */ /* 0x000fce00028f0eff */
[----:B------:R-:W4:Y:S01]  /*42cc0*/  LDC R249, c[0x0][0x278] ;  /* 0x00009e00fff97b82 */ /* 0x000f220000000800 */
[----:B------:R1:W-:Y:S01]  /*42cd0*/  STG.E.U16 desc[UR60][R78.64], R83 ;  /* 0x000000534e007986 */ /* 0x0003e2000c10153c */
[----:B---3--:R-:W-:Y:S02]  /*42ce0*/  IMAD R95, R95, 0x2be, RZ ;  /* 0x000002be5f5f7824 */ /* 0x008fe400078e02ff */
[----:B--2---:R-:W-:-:S04]  /*42cf0*/  IMAD R91, R91, 0x2c2, RZ ;  /* 0x000002c25b5b7824 */ /* 0x004fc800078e02ff */
[----:B------:R-:W2:Y:S01]  /*42d00*/  LDC R90, c[0x0][0x278] ;  /* 0x00009e00ff5a7b82 */ /* 0x000ea20000000800 */
[----:B-1----:R-:W-:Y:S01]  /*42d10*/  IMAD R79, R89, 0x2c4, RZ ;  /* 0x000002c4594f7824 */ /* 0x002fe200078e02ff */
[----:B------:R-:W-:Y:S02]  /*42d20*/  PRMT R96, R83, 0x7632, R96 ;  /* 0x0000763253607816 */ /* 0x000fe40000000060 */
[----:B------:R-:W-:Y:S01]  /*42d30*/  PRMT R97, R72, 0x7632, R97 ;  /* 0x0000763248617816 */ /* 0x000fe20000000061 */
[----:B------:R-:W-:Y:S01]  /*42d40*/  IMAD R85, R88, 0x15f, RZ ;  /* 0x0000015f58557824 */ /* 0x000fe200078e02ff */
[-C--:B------:R-:W-:Y:S01]  /*42d50*/  IADD3 R78, P5, R79, R2.reuse, RZ ;  /* 0x000000024f4e7210 */ /* 0x080fe20007fbe0ff */
[----:B------:R-:W-:Y:S01]  /*42d60*/  IMAD R87, R87, 0x161, RZ ;  /* 0x0000016157577824 */ /* 0x000fe200078e02ff */
[----:B------:R-:W1:Y:S01]  /*42d70*/  LDC R84, c[0x0][0x278] ;  /* 0x00009e00ff547b82 */ /* 0x000e620000000800 */
[----:B----4-:R-:W-:Y:S01]  /*42d80*/  IMAD R249, R249, 0x162, RZ ;  /* 0x00000162f9f97824 */ /* 0x010fe200078e02ff */
[----:B------:R-:W-:-:S02]  /*42d90*/  IADD3 R76, P4, R95, R2, RZ ;  /* 0x000000025f4c7210 */ /* 0x000fc40007f9e0ff */
[----:B------:R-:W-:-:S04]  /*42da0*/  IADD3 R82, P6, R91, R2, RZ ;  /* 0x000000025b527210 */ /* 0x000fc80007fde0ff */
[----:B------:R-:W3:Y:S01]  /*42db0*/  LDC R93, c[0x0][0x278] ;  /* 0x00009e00ff5d7b82 */ /* 0x000ee20000000800 */
[----:B------:R-:W-:-:S07]  /*42dc0*/  LEA.HI.X.SX32 R79, R249, R3, 0x1, P5 ;  /* 0x00000003f94f7211 */ /* 0x000fce00028f0eff */
[----:B------:R-:W4:Y:S01]  /*42dd0*/  LDC R249, c[0x0][0x278] ;  /* 0x00009e00fff97b82 */ /* 0x000f220000000800 */
[-C--:B------:R-:W-:Y:S02]  /*42de0*/  LEA.HI.X.SX32 R77, R85, R3.reuse, 0x1, P4 ;  /* 0x00000003554d7211 */ /* 0x080fe400020f0eff */
[----:B------:R-:W-:-:S03]  /*42df0*/  LEA.HI.X.SX32 R83, R87, R3, 0x1, P6 ;  /* 0x0000000357537211 */ /* 0x000fc600030f0eff */
[----:B------:R-:W-:Y:S01]  /*42e00*/  STG.E.U16 desc[UR60][R76.64], R96 ;  /* 0x000000604c007986 */ /* 0x000fe2000c10153c */
[----:B--2---:R-:W-:Y:S01]  /*42e10*/  IMAD R95, R90, 0x2c6, RZ ;  /* 0x000002c65a5f7824 */ /* 0x004fe200078e02ff */
[----:B------:R-:W2:Y:S02]  /*42e20*/  LDC R88, c[0x0][0x278] ;  /* 0x00009e00ff587b82 */ /* 0x000ea40000000800 */
[----:B------:R-:W-:Y:S04]  /*42e30*/  STG.E.U16 desc[UR60][R80.64], R72 ;  /* 0x0000004850007986 */ /* 0x000fe8000c10153c */
[----:B------:R0:W-:Y:S01]  /*42e40*/  STG.E.U16 desc[UR60][R82.64], R97 ;  /* 0x0000006152007986 */ /* 0x0001e2000c10153c */
[----:B------:R-:W-:Y:S01]  /*42e50*/  PRMT R90, R73, 0x7632, R90 ;  /* 0x00007632495a7816 */ /* 0x000fe2000000005a */
[----:B---3--:R-:W-:Y:S01]  /*42e60*/  IMAD R93, R93, 0x2ca, RZ ;  /* 0x000002ca5d5d7824 */ /* 0x008fe200078e02ff */
[----:B------:R-:W3:Y:S01]  /*42e70*/  LDC R85, c[0x0][0x278] ;  /* 0x00009e00ff557b82 */ /* 0x000ee20000000800 */
[----:B------:R2:W-:Y:S01]  /*42e80*/  STG.E.U16 desc[UR60][R78.64], R73 ;  /* 0x000000494e007986 */ /* 0x0005e2000c10153c */
[----:B----4-:R-:W-:-:S06]  /*42e90*/  IMAD R249, R249, 0x164, RZ ;  /* 0x00000164f9f97824 */ /* 0x010fcc00078e02ff */
[----:B------:R-:W4:Y:S01]  /*42ea0*/  LDC R89, c[0x0][0x278] ;  /* 0x00009e00ff597b82 */ /* 0x000f220000000800 */
[----:B0-----:R-:W-:-:S05]  /*42eb0*/  IMAD R83, R92, 0x2c8, RZ ;  /* 0x000002c85c537824 */ /* 0x001fca00078e02ff */
[-C--:B------:R-:W-:Y:S01]  /*42ec0*/  IADD3 R72, P5, R83, R2.reuse, RZ ;  /* 0x0000000253487210 */ /* 0x080fe20007fbe0ff */
[----:B-1----:R-:W-:Y:S01]  /*42ed0*/  IMAD R77, R84, 0x163, RZ ;  /* 0x00000163544d7824 */ /* 0x002fe200078e02ff */
[----:B------:R-:W-:Y:S01]  /*42ee0*/  IADD3 R76, P4, R95, R2, RZ ;  /* 0x000000025f4c7210 */ /* 0x000fe20007f9e0ff */
[----:B------:R-:W0:Y:S01]  /*42ef0*/  LDC R91, c[0x0][0x278] ;  /* 0x00009e00ff5b7b82 */ /* 0x000e220000000800 */
[----:B--2---:R-:W-:-:S07]  /*42f00*/  LEA.HI.X.SX32 R73, R249, R3, 0x1, P5 ;  /* 0x00000003f9497211 */ /* 0x004fce00028f0eff */
[----:B------:R-:W1:Y:S01]  /*42f10*/  LDC R249, c[0x0][0x278] ;  /* 0x00009e00fff97b82 */ /* 0x000e620000000800 */
[----:B------:R-:W-:Y:S01]  /*42f20*/  IADD3 R80, P6, R93, R2, RZ ;  /* 0x000000025d507210 */ /* 0x000fe20007fde0ff */
[----:B------:R-:W-:Y:S01]  /*42f30*/  IMAD R93, R88, 0x2cc, RZ ;  /* 0x000002cc585d7824 */ /* 0x000fe200078e02ff */
[----:B------:R-:W-:-:S05]  /*42f40*/  LEA.HI.X.SX32 R77, R77, R3, 0x1, P4 ;  /* 0x000000034d4d7211 */ /* 0x000fca00020f0eff */
[----:B------:R2:W-:Y:S01]  /*42f50*/  STG.E.U16 desc[UR60][R76.64], R90 ;  /* 0x0000005a4c007986 */ /* 0x0005e2000c10153c */
[----:B---3--:R-:W-:Y:S01]  /*42f60*/  IMAD R81, R85, 0x165, RZ ;  /* 0x0000016555517824 */ /* 0x008fe200078e02ff */
[----:B------:R-:W3:Y:S01]  /*42f70*/  LDC R94, c[0x0][0x278] ;  /* 0x00009e00ff5e7b82 */ /* 0x000ee20000000800 */
[----:B----4-:R-:W-:Y:S01]  /*42f80*/  IMAD R89, R89, 0x2d0, RZ ;  /* 0x000002d059597824 */ /* 0x010fe200078e02ff */
[----:B------:R-:W-:-:S06]  /*42f90*/  PRMT R92, R74, 0x7632, R92 ;  /* 0x000076324a5c7816 */ /* 0x000fcc000000005c */
[----:B------:R-:W4:Y:S01]  /*42fa0*/  LDC R86, c[0x0][0x278] ;  /* 0x00009e00ff567b82 */ /* 0x000f220000000800 */
[----:B--2---:R-:W-:Y:S01]  /*42fb0*/  IADD3 R76, P5, R93, R2, RZ ;  /* 0x000000025d4c7210 */ /* 0x004fe20007fbe0ff */
[----:B-1----:R-:W-:Y:S01]  /*42fc0*/  IMAD R249, R249, 0x166, RZ ;  /* 0x00000166f9f97824 */ /* 0x002fe200078e02ff */
[----:B------:R1:W-:Y:S01]  /*42fd0*/  STG.E.U16 desc[UR60][R72.64], R74 ;  /* 0x0000004a48007986 */ /* 0x0003e2000c10153c */
[----:B------:R-:W-:-:S04]  /*42fe0*/  PRMT R88, R75, 0x7632, R88 ;  /* 0x000076324b587816 */ /* 0x000fc80000000058 */
[----:B------:R-:W2:Y:S01]  /*42ff0*/  LDC R87, c[0x0][0x278] ;  /* 0x00009e00ff577b82 */ /* 0x000ea20000000800 */
[----:B------:R-:W-:-:S07]  /*43000*/  LEA.HI.X.SX32 R77, R249, R3, 0x1, P5 ;  /* 0x00000003f94d7211 */ /* 0x000fce00028f0eff */
[----:B------:R-:W0:Y:S01]  /*43010*/  LDC R249, c[0x0][0x278] ;  /* 0x00009e00fff97b82 */ /* 0x000e220000000800 */
[----:B------:R-:W-:Y:S02]  /*43020*/  LEA.HI.X.SX32 R81, R81, R3, 0x1, P6 ;  /* 0x0000000351517211 */ /* 0x000fe400030f0eff */
[----:B-1----:R-:W-:-:S03]  /*43030*/  IADD3 R74, P5, R89, R2, RZ ;  /* 0x00000002594a7210 */ /* 0x002fc60007fbe0ff */
[----:B------:R-:W-:Y:S02]  /*43040*/  STG.E.U16 desc[UR60][R80.64], R92 ;  /* 0x0000005c50007986 */ /* 0x000fe4000c10153c */
[----:B------:R-:W1:Y:S02]  /*43050*/  LDC R85, c[0x0][0x278] ;  /* 0x00009e00ff557b82 */ /* 0x000e640000000800 */
[----:B------:R3:W-:Y:S06]  /*43060*/  STG.E.U16 desc[UR60][R76.64], R75 ;  /* 0x0000004b4c007986 */ /* 0x0007ec000c10153c */
[----:B------:R-:W1:Y:S01]  /*43070*/  LDC R84, c[0x0][0x278] ;  /* 0x00009e00ff547b82 */ /* 0x000e620000000800 */
[----:B0-----:R-:W-:-:S07]  /*43080*/  IMAD R249, R249, 0x168, RZ ;  /* 0x00000168f9f97824 */ /* 0x001fce00078e02ff */
[----:B------:R-:W0:Y:S01]  /*43090*/  LDC R83, c[0x0][0x278] ;  /* 0x00009e00ff537b82 */ /* 0x000e220000000800 */
[----:B---3--:R-:W-:-:S07]  /*430a0*/  LEA.HI.X.SX32 R75, R249, R3, 0x1, P5 ;  /* 0x00000003f94b7211 */ /* 0x008fce00028f0eff */
[----:B------:R-:W3:Y:S01]  /*430b0*/  LDC R249, c[0x0][0x278] ;  /* 0x00009e00fff97b82 */ /* 0x000ee20000000800 */
[----:B------:R-:W-:Y:S02]  /*430c0*/  IMAD R91, R91, 0x2ce, RZ ;  /* 0x000002ce5b5b7824 */ /* 0x000fe400078e02ff */
[----:B------:R-:W-:Y:S02]  /*430d0*/  IMAD R73, R94, 0x2d2, RZ ;  /* 0x000002d25e497824 */ /* 0x000fe400078e02ff */
[----:B----4-:R-:W-:Y:S01]  /*430e0*/  IMAD R79, R86, 0x167, RZ ;  /* 0x00000167564f7824 */ /* 0x010fe200078e02ff */
[----:B------:R-:W-:Y:S01]  /*430f0*/  IADD3 R72, P4, R91, R2, RZ ;  /* 0x000000025b487210 */ /* 0x000fe20007f9e0ff */
[----:B--2---:R-:W-:Y:S01]  /*43100*/  IMAD R81, R87, 0x169, RZ ;  /* 0x0000016957517824 */ /* 0x004fe200078e02ff */
[----:B------:R-:W2:Y:S01]  /*43110*/  LDC R82, c[0x0][0x278] ;  /* 0x00009e00ff527b82 */ /* 0x000ea20000000800 */
[----:B------:R-:W-:-:S07]  /*43120*/  PRMT R89, R68, 0x7632, R89 ;  /* 0x0000763244597816 */ /* 0x000fce0000000059 */
[----:B------:R-:W4:Y:S01]  /*43130*/  LDC R80, c[0x0][0x278] ;  /* 0x00009e00ff507b82 */ /* 0x000f220000000800 */
[----:B---3--:R-:W-:Y:S01]  /*43140*/  IMAD R251, R249, 0x16a, RZ ;  /* 0x0000016af9fb7824 */ /* 0x008fe200078e02ff */
[----:B------:R-:W-:-:S06]  /*43150*/  IADD3 R78, P6, R73, R2, RZ ;  /* 0x00000002494e7210 */ /* 0x000fcc0007fde0ff */
[----:B------:R-:W3:Y:S01]  /*43160*/  LDC R249, c[0x0][0x278] ;  /* 0x00009e00fff97b82 */ /* 0x000ee20000000800 */
[----:B-1----:R-:W-:Y:S01]  /*43170*/  IMAD R85, R85, 0x2d8, RZ ;  /* 0x000002d855557824 */ /* 0x002fe200078e02ff */
[-C--:B------:R-:W-:Y:S01]  /*43180*/  LEA.HI.X.SX32 R73, R79, R3.reuse, 0x1, P4 ;  /* 0x000000034f497211 */ /* 0x080fe200020f0eff */
[----:B------:R-:W-:Y:S01]  /*43190*/  IMAD R77, R84, 0x2d6, RZ ;  /* 0x000002d6544d7824 */ /* 0x000fe200078e02ff */
[----:B------:R-:W-:Y:S02]  /*431a0*/  LEA.HI.X.SX32 R79, R81, R3, 0x1, P6 ;  /* 0x00000003514f7211 */ /* 0x000fe400030f0eff */
[-C--:B------:R-:W-:Y:S01]  /*431b0*/  IADD3 R76, P6, R85, R2.reuse, RZ ;  /* 0x00000002554c7210 */ /* 0x080fe20007fde0ff */
[----:B------:R-:W-:Y:S01]  /*431c0*/  STG.E.U16 desc[UR60][R72.64], R88 ;  /* 0x0000005848007986 */ /* 0x000fe2000c10153c */
[----:B------:R-:W1:Y:S03]  /*431d0*/  LDC R86, c[0x0][0x278] ;  /* 0x00009e00ff567b82 */ /* 0x000e660000000800 */
[----:B------:R0:W-:Y:S05]  /*431e0*/  STG.E.U16 desc[UR60][R74.64], R68 ;  /* 0x000000444a007986 */ /* 0x0001ea000c10153c */
[----:B------:R-:W4:Y:S01]  /*431f0*/  LDC R87, c[0x0][0x278] ;  /* 0x00009e00ff577b82 */ /* 0x000f220000000800 */
[----:B---3--:R-:W-:Y:S01]  /*43200*/  IMAD R249, R249, 0x16c, RZ ;  /* 0x0000016cf9f97824 */ /* 0x008fe200078e02ff */
[----:B0-----:R-:W-:Y:S01]  /*43210*/  IADD3 R74, P5, R77, R2, RZ ;  /* 0x000000024d4a7210 */ /* 0x001fe20007fbe0ff */
[----:B------:R-:W-:-:S05]  /*43220*/  IMAD R81, R83, 0x2d4, RZ ;  /* 0x000002d453517824 */ /* 0x000fca00078e02ff */
[----:B------:R-:W0:Y:S01]  /*43230*/  LDC R84, c[0x0][0x278] ;  /* 0x00009e00ff547b82 */ /* 0x000e220000000800 */
[----:B------:R-:W-:-:S07]  /*43240*/  LEA.HI.X.SX32 R77, R249, R3, 0x1, P6 ;  /* 0x00000003f94d7211 */ /* 0x000fce00030f0eff */
[----:B------:R-:W3:Y:S01]  /*43250*/  LDC R249, c[0x0][0x278] ;  /* 0x00009e00fff97b82 */ /* 0x000ee20000000800 */
[----:B------:R-:W-:-:S04]  /*43260*/  IADD3 R72, P4, R81, R2, RZ ;  /* 0x0000000251487210 */ /* 0x000fc80007f9e0ff */
[-C--:B------:R-:W-:Y:S01]  /*43270*/  LEA.HI.X.SX32 R73, R251, R3.reuse, 0x1, P4 ;  /* 0x00000003fb497211 */ /* 0x080fe200020f0eff */
[----:B--2---:R-:W-:Y:S01]  /*43280*/  IMAD R75, R82, 0x16b, RZ ;  /* 0x0000016b524b7824 */ /* 0x004fe200078e02ff */
[----:B------:R-:W-:Y:S01]  /*43290*/  PRMT R68, R69, 0x7632, R68 ;  /* 0x0000763245447816 */ /* 0x000fe20000000044 */
[----:B------:R2:W-:Y:S01]  /*432a0*/  STG.E.U16 desc[UR60][R78.64], R89 ;  /* 0x000000594e007986 */ /* 0x0005e2000c10153c */
[----:B------:R-:W0:Y:S08]  /*432b0*/  LDC R83, c[0x0][0x278] ;  /* 0x00009e00ff537b82 */ /* 0x000e300000000800 */
[----:B------:R-:W0:Y:S01]  /*432c0*/  LDC R85, c[0x0][0x278] ;  /* 0x00009e00ff557b82 */ /* 0x000e220000000800 */
[----:B---3--:R-:W-:Y:S01]  /*432d0*/  IMAD R251, R249, 0x16e, RZ ;  /* 0x0000016ef9fb7824 */ /* 0x008fe200078e02ff */
[----:B------:R-:W-:-:S06]  /*432e0*/  LEA.HI.X.SX32 R75, R75, R3, 0x1, P5 ;  /* 0x000000034b4b7211 */ /* 0x000fcc00028f0eff */
[----:B------:R-:W3:Y:S01]  /*432f0*/  LDC R249, c[0x0][0x278] ;  /* 0x00009e00fff97b82 */ /* 0x000ee20000000800 */
[----:B------:R-:W-:Y:S04]  /*43300*/  STG.E.U16 desc[UR60][R72.64], R69 ;  /* 0x0000004548007986 */ /* 0x000fe8000c10153c */
[----:B------:R-:W-:Y:S03]  /*43310*/  STG.E.U16 desc[UR60][R74.64], R68 ;  /* 0x000000444a007986 */ /* 0x000fe6000c10153c */
[----:B--2---:R-:W2:Y:S01]  /*43320*/  LDC R78, c[0x0][0x278] ;  /* 0x00009e00ff4e7b82 */ /* 0x004ea20000000800 */
[----:B------:R0:W-:Y:S01]  /*43330*/  STG.E.U16 desc[UR60][R76.64], R70 ;  /* 0x000000464c007986 */ /* 0x0001e2000c10153c */
[----:B-1----:R-:W-:-:S02]  /*43340*/  IMAD R89, R86, 0x2da, RZ ;  /* 0x000002da56597824 */ /* 0x002fc400078e02ff */
[----:B----4-:R-:W-:Y:S01]  /*43350*/  IMAD R87, R87, 0x2dc, RZ ;  /* 0x000002dc57577824 */ /* 0x010fe200078e02ff */
[----:B------:R-:W-:-:S03]  /*43360*/  PRMT R88, R70, 0x7632, R88 ;  /* 0x0000763246587816 */ /* 0x000fc60000000058 */
[----:B------:R-:W1:Y:S01]  /*43370*/  LDC R82, c[0x0][0x278] ;  /* 0x00009e00ff527b82 */ /* 0x000e620000000800 */
[----:B0-----:R-:W-:Y:S02]  /*43380*/  IMAD R77, R84, 0x2e0, RZ ;  /* 0x000002e0544d7824 */ /* 0x001fe400078e02ff */
[----:B---3--:R-:W-:Y:S01]  /*43390*/  IMAD R249, R249, 0x170, RZ ;  /* 0x00000170f9f97824 */ /* 0x008fe200078e02ff */
[-C--:B------:R-:W-:Y:S01]  /*433a0*/  IADD3 R68, P5, R89, R2.reuse, RZ ;  /* 0x0000000259447210 */ /* 0x080fe20007fbe0ff */
[----:B------:R-:W-:Y:S01]  /*433b0*/  IMAD R69, R80, 0x16d, RZ ;  /* 0x0000016d50457824 */ /* 0x000fe200078e02ff */
[-C--:B------:R-:W-:Y:S01]  /*433c0*/  IADD3 R76, P6, R77, R2.reuse, RZ ;  /* 0x000000024d4c7210 */ /* 0x080fe20007fde0ff */
[----:B------:R-:W-:Y:S01]  /*433d0*/  IMAD R83, R83, 0x2de, RZ ;  /* 0x000002de53537824 */ /* 0x000fe200078e02ff */
[----:B------:R-:W-:Y:S01]  /*433e0*/  IADD3 R72, P4, R87, R2, RZ ;  /* 0x0000000257487210 */ /* 0x000fe20007f9e0ff */
[----:B------:R-:W0:Y:S01]  /*433f0*/  LDC R79, c[0x0][0x278] ;  /* 0x00009e00ff4f7b82 */ /* 0x000e220000000800 */
[----:B------:R-:W-:-:S07]  /*43400*/  LEA.HI.X.SX32 R77, R249, R3, 0x1, P6 ;  /* 0x00000003f94d7211 */ /* 0x000fce00030f0eff */
[----:B------:R-:W3:Y:S01]  /*43410*/  LDC R249, c[0x0][0x278] ;  /* 0x00009e00fff97b82 */ /* 0x000ee20000000800 */
[-C--:B------:R-:W-:Y:S01]  /*43420*/  LEA.HI.X.SX32 R69, R69, R3.reuse, 0x1, P5 ;  /* 0x0000000345457211 */ /* 0x080fe200028f0eff */
[----:B--2---:R-:W-:Y:S01]  /*43430*/  IMAD R75, R78, 0x16f, RZ ;  /* 0x0000016f4e4b7824 */ /* 0x004fe200078e02ff */
[-C--:B------:R-:W-:Y:S01]  /*43440*/  LEA.HI.X.SX32 R73, R251, R3.reuse, 0x1, P4 ;  /* 0x00000003fb497211 */ /* 0x080fe200020f0eff */
[----:B------:R-:W-:Y:S01]  /*43450*/  IMAD R85, R85, 0x2e4, RZ ;  /* 0x000002e455557824 */ /* 0x000fe200078e02ff */
[-C--:B------:R-:W-:Y:S01]  /*43460*/  IADD3 R74, P5, R83, R2.reuse, RZ ;  /* 0x00000002534a7210 */ /* 0x080fe20007fbe0ff */
[----:B------:R-:W-:Y:S02]  /*43470*/  STG.E.U16 desc[UR60][R68.64], R88 ;  /* 0x0000005844007986 */ /* 0x000fe4000c10153c */
[----:B------:R-:W2:Y:S01]  /*43480*/  LDC R80, c[0x0][0x278] ;  /* 0x00009e00ff507b82 */ /* 0x000ea20000000800 */
[----:B------:R-:W-:Y:S01]  /*43490*/  LEA.HI.X.SX32 R75, R75, R3, 0x1, P5 ;  /* 0x000000034b4b7211 */ /* 0x000fe200028f0eff */
[----:B------:R4:W-:Y:S06]  /*434a0*/  STG.E.U16 desc[UR60][R72.64], R71 ;  /* 0x0000004748007986 */ /* 0x0009ec000c10153c */
[----:B------:R-:W2:Y:S01]  /*434b0*/  LDC R86, c[0x0][0x278] ;  /* 0x00009e00ff567b82 */ /* 0x000ea20000000800 */
[----:B----4-:R-:W-:Y:S01]  /*434c0*/  IADD3 R72, P5, R85, R2, RZ ;  /* 0x0000000255487210 */ /* 0x010fe20007fbe0ff */
[----:B---3--:R-:W-:Y:S01]  /*434d0*/  IMAD R249, R249, 0x172, RZ ;  /* 0x00000172f9f97824 */ /* 0x008fe200078e02ff */
[----:B------:R-:W-:Y:S01]  /*434e0*/  PRMT R70, R71, 0x7632, R70 ;  /* 0x0000763247467816 */ /* 0x000fe20000000046 */
[----:B-1----:R-:W-:-:S04]  /*434f0*/  IMAD R87, R82, 0x2e2, RZ ;  /* 0x000002e252577824 */ /* 0x002fc800078e02ff */
[----:B------:R-:W1:Y:S01]  /*43500*/  LDC R81, c[0x0][0x278] ;  /* 0x00009e00ff517b82 */ /* 0x000e620000000800 */
[----:B------:R-:W-:-:S07]  /*43510*/  LEA.HI.X.SX32 R73, R249, R3, 0x1, P5 ;  /* 0x00000003f9497211 */ /* 0x000fce00028f0eff */
[----:B------:R-:W3:Y:S01]  /*43520*/  LDC R249, c[0x0][0x278] ;  /* 0x00009e00fff97b82 */ /* 0x000ee20000000800 */
[----:B0-----:R-:W-:Y:S01]  /*43530*/  IMAD R69, R79, 0x171, RZ ;  /* 0x000001714f457824 */ /* 0x001fe200078e02ff */
[----:B------:R-:W-:Y:S01]  /*43540*/  IADD3 R68, P4, R87, R2, RZ ;  /* 0x0000000257447210 */ /* 0x000fe20007f9e0ff */
[----:B------:R-:W-:Y:S01]  /*43550*/  STG.E.U16 desc[UR60][R74.64], R70 ;  /* 0x000000464a007986 */ /* 0x000fe2000c10153c */
[----:B--2---:R-:W-:Y:S02]  /*43560*/  IMAD R85, R80, 0x2e8, RZ ;  /* 0x000002e850557824 */ /* 0x004fe400078e02ff */
[----:B------:R-:W-:Y:S01]  /*43570*/  LEA.HI.X.SX32 R69, R69, R3, 0x1, P4 ;  /* 0x0000000345457211 */ /* 0x000fe200020f0eff */
[----:B------:R0:W-:Y:S01]  /*43580*/  STG.E.U16 desc[UR60][R76.64], R64 ;  /* 0x000000404c007986 */ /* 0x0001e2000c10153c */
[----:B------:R-:W2:Y:S01]  /*43590*/  LDC R84, c[0x0][0x278] ;  /* 0x00009e00ff547b82 */ /* 0x000ea20000000800 */
[----:B------:R-:W-:Y:S01]  /*435a0*/  IMAD R89, R86, 0x2e6, RZ ;  /* 0x000002e656597824 */ /* 0x000fe200078e02ff */
[----:B------:R-:W-:Y:S01]  /*435b0*/  PRMT R86, R65, 0x7632, R86 ;  /* 0x0000763241567816 */ /* 0x000fe20000000056 */
[----:B-1----:R-:W-:-:S05]  /*435c0*/  IMAD R71, R81, 0x173, RZ ;  /* 0x0000017351477824 */ /* 0x002fca00078e02ff */
[----:B------:R-:W1:Y:S01]  /*435d0*/  LDC R83, c[0x0][0x278] ;  /* 0x00009e00ff537b82 */ /* 0x000e620000000800 */
[----:B0-----:R-:W-:-:S05]  /*435e0*/  PRMT R64, R64, 0x7632, R64 ;  /* 0x0000763240407816 */ /* 0x001fca0000000040 */
[----:B------:R0:W-:Y:S01]  /*435f0*/  STG.E.U16 desc[UR60][R68.64], R64 ;  /* 0x0000004044007986 */ /* 0x0001e2000c10153c */
[----:B---3--:R-:W-:Y:S01]  /*43600*/  IMAD R249, R249, 0x174, RZ ;  /* 0x00000174f9f97824 */ /* 0x008fe200078e02ff */
[-C--:B------:R-:W-:Y:S01]  /*43610*/  IADD3 R70, P6, R89, R2.reuse, RZ ;  /* 0x0000000259467210 */ /* 0x080fe20007fde0ff */
[----:B------:R-:W3:Y:S01]  /*43620*/  LDC R78, c[0x0][0x278] ;  /* 0x00009e00ff4e7b82 */ /* 0x000ee20000000800 */
[----:B------:R4:W-:Y:S07]  /*43630*/  STG.E.U16 desc[UR60][R72.64], R65 ;  /* 0x0000004148007986 */ /* 0x0009ee000c10153c */
[----:B------:R-:W3:Y:S01]  /*43640*/  LDC R77, c[0x0][0x278] ;  /* 0x00009e00ff4d7b82 */ /* 0x000ee20000000800 */
[----:B0-----:R-:W-:-:S04]  /*43650*/  IADD3 R64, P5, R85, R2, RZ ;  /* 0x0000000255407210 */ /* 0x001fc80007fbe0ff */
[----:B----4-:R-:W-:-:S03]  /*43660*/  LEA.HI.X.SX32 R65, R249, R3, 0x1, P5 ;  /* 0x00000003f9417211 */ /* 0x010fc600028f0eff */
[----:B------:R-:W0:Y:S01]  /*43670*/  LDC R249, c[0x0][0x278] ;  /* 0x00009e00fff97b82 */ /* 0x000e220000000800 */
[----:B------:R-:W-:-:S05]  /*43680*/  LEA.HI.X.SX32 R71, R71, R3, 0x1, P6 ;  /* 0x0000000347477211 */ /* 0x000fca00030f0eff */
[----:B------:R2:W-:Y:S02]  /*43690*/  STG.E.U16 desc[UR60][R70.64], R86 ;  /* 0x0000005646007986 */ /* 0x0005e4000c10153c */
[----:B------:R-:W4:Y:S08]  /*436a0*/  LDC R80, c[0x0][0x278] ;  /* 0x00009e00ff507b82 */ /* 0x000f300000000800 */
[----:B------:R-:W4:Y:S01]  /*436b0*/  LDC R82, c[0x0][0x278] ;  /* 0x00009e00ff527b82 */ /* 0x000f220000000800 */
[----:B--2---:R-:W-:-:S05]  /*436c0*/  IMAD R71, R84, 0x2ec, RZ ;  /* 0x000002ec54477824 */ /* 0x004fca00078e02ff */
[----:B------:R-:W-:Y:S01]  /*436d0*/  IADD3 R70, P5, R71, R2, RZ ;  /* 0x0000000247467210 */ /* 0x000fe20007fbe0ff */
[----:B0-----:R-:W-:Y:S01]  /*436e0*/  IMAD R249, R249, 0x176, RZ ;  /* 0x00000176f9f97824 */ /* 0x001fe200078e02ff */
[----:B------:R-:W0:Y:S04]  /*436f0*/  LDC R79, c[0x0][0x278] ;  /* 0x00009e00ff4f7b82 */ /* 0x000e280000000800 */
[----:B------:R-:W-:-:S04]  /*43700*/  LEA.HI.X.SX32 R71, R249, R3, 0x1, P5 ;  /* 0x00000003f9477211 */ /* 0x000fc800028f0eff */
[----:B------:R-:W2:Y:S01]  /*43710*/  LDC R249, c[0x0][0x278] ;  /* 0x00009e00fff97b82 */ /* 0x000ea20000000800 */
[----:B-1----:R-:W-:Y:S02]  /*43720*/  IMAD R83, R83, 0x2ea, RZ ;  /* 0x000002ea53537824 */ /* 0x002fe400078e02ff */
[----:B---3--:R-:W-:-:S03]  /*43730*/  IMAD R69, R78, 0x175, RZ ;  /* 0x000001754e457824 */ /* 0x008fc600078e02ff */
[----:B------:R-:W-:Y:S01]  /*43740*/  IADD3 R68, P4, R83, R2, RZ ;  /* 0x0000000253447210 */ /* 0x000fe20007f9e0ff */
[----:B------:R-:W-:Y:S01]  /*43750*/  IMAD R83, R77, 0x2f0, RZ ;  /* 0x000002f04d537824 */ /* 0x000fe200078e02ff */
[----:B------:R1:W-:Y:S01]  /*43760*/  STG.E.U16 desc[UR60][R64.64], R66 ;  /* 0x0000004240007986 */ /* 0x0003e2000c10153c */
[----:B------:R-:W3:Y:S01]  /*43770*/  LDC R74, c[0x0][0x278] ;  /* 0x00009e00ff4a7b82 */ /* 0x000ee20000000800 */
[----:B------:R-:W-:Y:S01]  /*43780*/  LEA.HI.X.SX32 R69, R69, R3, 0x1, P4 ;  /* 0x0000000345457211 */ /* 0x000fe200020f0eff */
[----:B----4-:R-:W-:-:S06]  /*43790*/  IMAD R85, R82, 0x2ee, RZ ;  /* 0x000002ee52557824 */ /* 0x010fcc00078e02ff */
[----:B------:R-:W4:Y:S01]  /*437a0*/  LDC R75, c[0x0][0x278] ;  /* 0x00009e00ff4b7b82 */ /* 0x000f220000000800 */
[----:B-1----:R-:W-:Y:S02]  /*437b0*/  PRMT R65, R66, 0x7632, R65 ;  /* 0x0000763242417816 */ /* 0x002fe40000000041 */
[----:B------:R-:W-:Y:S01]  /*437c0*/  IADD3 R64, P5, R83, R2, RZ ;  /* 0x0000000253407210 */ /* 0x000fe20007fbe0ff */
[----:B--2---:R-:W-:Y:S02]  /*437d0*/  IMAD R249, R249, 0x178, RZ ;  /* 0x00000178f9f97824 */ /* 0x004fe400078e02ff */
[----:B------:R1:W-:Y:S02]  /*437e0*/  STG.E.U16 desc[UR60][R68.64], R65 ;  /* 0x0000004144007986 */ /* 0x0003e4000c10153c */
[----:B------:R-:W2:Y:S08]  /*437f0*/  LDC R81, c[0x0][0x278] ;  /* 0x00009e00ff517b82 */ /* 0x000eb00000000800 */
[----:B------:R-:W2:Y:S01]  /*43800*/  LDC R76, c[0x0][0x278] ;  /* 0x00009e00ff4c7b82 */ /* 0x000ea20000000800 */
[----:B-1----:R-:W-:-:S07]  /*43810*/  LEA.HI.X.SX32 R65, R249, R3, 0x1, P5 ;  /* 0x00000003f9417211 */ /* 0x002fce00028f0eff */
[----:B------:R-:W1:Y:S01]  /*43820*/  LDC R249, c[0x0][0x278] ;  /* 0x00009e00fff97b82 */ /* 0x000e620000000800 */
[----:B------:R-:W-:-:S05]  /*43830*/  IMAD R69, R80, 0x2f4, RZ ;  /* 0x000002f450457824 */ /* 0x000fca00078e02ff */
[----:B------:R-:W-:Y:S02]  /*43840*/  IADD3 R68, P5, R69, R2, RZ ;  /* 0x0000000245447210 */ /* 0x000fe40007fbe0ff */
[----:B------:R-:W2:Y:S01]  /*43850*/  LDC R82, c[0x0][0x278] ;  /* 0x00009e00ff527b82 */ /* 0x000ea20000000800 */
[----:B0-----:R-:W-:Y:S01]  /*43860*/  IMAD R79, R79, 0x2f2, RZ ;  /* 0x000002f24f4f7824 */ /* 0x001fe200078e02ff */
[----:B------:R-:W-:-:S06]  /*43870*/  PRMT R84, R67, 0x7632, R84 ;  /* 0x0000763243547816 */ /* 0x000fcc0000000054 */
[----:B------:R-:W0:Y:S01]  /*43880*/  LDC R78, c[0x0][0x278] ;  /* 0x00009e00ff4e7b82 */ /* 0x000e220000000800 */
[----:B-1----:R-:W-:-:S07]  /*43890*/  IMAD R249, R249, 0x17a, RZ ;  /* 0x0000017af9f97824 */ /* 0x002fce00078e02ff */
[----:B------:R-:W1:Y:S01]  /*438a0*/  LDC R77, c[0x0][0x278] ;  /* 0x00009e00ff4d7b82 */ /* 0x000e620000000800 */
[----:B------:R-:W-:-:S07]  /*438b0*/  LEA.HI.X.SX32 R69, R249, R3, 0x1, P5 ;  /* 0x00000003f9457211 */ /* 0x000fce00028f0eff */
[----:B------:R-:W0:Y:S01]  /*438c0*/  LDC R249, c[0x0][0x278] ;  /* 0x00009e00fff97b82 */ /* 0x000e220000000800 */
[----:B---3--:R-:W-:Y:S01]  /*438d0*/  IMAD R73, R74, 0x177, RZ ;  /* 0x000001774a497824 */ /* 0x008fe200078e02ff */
[-C--:B------:R-:W-:Y:S01]  /*438e0*/  IADD3 R72, P6, R85, R2.reuse, RZ ;  /* 0x0000000255487210 */ /* 0x080fe20007fde0ff */
[----:B----4-:R-:W-:Y:S01]  /*438f0*/  IMAD R75, R75, 0x179, RZ ;  /* 0x000001794b4b7824 */ /* 0x010fe200078e02ff */
[----:B------:R-:W-:Y:S01]  /*43900*/  IADD3 R66, P4, R79, R2, RZ ;  /* 0x000000024f427210 */ /* 0x000fe20007f9e0ff */
[----:B--2---:R-:W-:Y:S01]  /*43910*/  IMAD R81, R81, 0x2f6, RZ ;  /* 0x000002f651517824 */ /* 0x004fe200078e02ff */
[----:B------:R-:W-:Y:S01]  /*43920*/  LEA.HI.X.SX32 R73, R73, R3, 0x1, P6 ;  /* 0x0000000349497211 */ /* 0x000fe200030f0eff */
[----:B------:R2:W-:Y:S01]  /*43930*/  STG.E.U16 desc[UR60][R70.64], R67 ;  /* 0x0000004346007986 */ /* 0x0005e2000c10153c */
[----:B------:R-:W-:Y:S01]  /*43940*/  PRMT R80, R52, 0x7632, R80 ;  /* 0x0000763234507816 */ /* 0x000fe20000000050 */
[----:B------:R-:W3:Y:S01]  /*43950*/  LDC R74, c[0x0][0x278] ;  /* 0x00009e00ff4a7b82 */ /* 0x000ee20000000800 */
[----:B0-----:R-:W-:-:S07]  /*43960*/  IMAD R251, R249, 0x17c, RZ ;  /* 0x0000017cf9fb7824 */ /* 0x001fce00078e02ff */
[----:B------:R-:W0:Y:S01]  /*43970*/  LDC R249, c[0x0][0x278] ;  /* 0x00009e00fff97b82 */ /* 0x000e220000000800 */
[----:B--2---:R-:W-:Y:S01]  /*43980*/  IMAD R71, R76, 0x17b, RZ ;  /* 0x0000017b4c477824 */ /* 0x004fe200078e02ff */
[-C--:B------:R-:W-:Y:S01]  /*43990*/  IADD3 R70, P6, R81, R2.reuse, RZ ;  /* 0x0000000251467210 */ /* 0x080fe20007fde0ff */
[----:B------:R-:W-:Y:S01]  /*439a0*/  IMAD R81, R82, 0x2fc, RZ ;  /* 0x000002fc52517824 */ /* 0x000fe200078e02ff */
[-C--:B------:R-:W-:Y:S01]  /*439b0*/  LEA.HI.X.SX32 R67, R75, R3.reuse, 0x1, P4 ;  /* 0x000000034b437211 */ /* 0x080fe200020f0eff */
[----:B------:R2:W-:Y:S01]  /*439c0*/  STG.E.U16 desc[UR60][R72.64], R84 ;  /* 0x0000005448007986 */ /* 0x0005e2000c10153c */
[----:B------:R-:W-:Y:S01]  /*439d0*/  LEA.HI.X.SX32 R71, R71, R3, 0x1, P6 ;  /* 0x0000000347477211 */ /* 0x000fe200030f0eff */
[----:B-1----:R-:W-:Y:S01]  /*439e0*/  IMAD R79, R77, 0x2fa, RZ ;  /* 0x000002fa4d4f7824 */ /* 0x002fe200078e02ff */
[----:B------:R-:W-:Y:S01]  /*439f0*/  PRMT R83, R53, 0x7632, R83 ;  /* 0x0000763235537816 */ /* 0x000fe20000000053 */
[----:B------:R-:W-:Y:S01]  /*43a00*/  STG.E.U16 desc[UR60][R64.64], R52 ;  /* 0x0000003440007986 */ /* 0x000fe2000c10153c */
[----:B------:R-:W1:Y:S03]  /*43a10*/  LDC R77, c[0x0][0x278] ;  /* 0x00009e00ff4d7b82 */ /* 0x000e660000000800 */
[----:B------:R4:W-:Y:S05]  /*43a20*/  STG.E.U16 desc[UR60][R66.64], R80 ;  /* 0x0000005042007986 */ /* 0x0009ea000c10153c */
[----:B--2---:R-:W2:Y:S01]  /*43a30*/  LDC R73, c[0x0][0x278] ;  /* 0x00009e00ff497b82 */ /* 0x004ea20000000800 */
[----:B0-----:R-:W-:Y:S01]  /*43a40*/  IMAD R249, R249, 0x17e, RZ ;  /* 0x0000017ef9f97824 */ /* 0x001fe200078e02ff */
[----:B----4-:R-:W-:-:S06]  /*43a50*/  IADD3 R66, P6, R81, R2, RZ ;  /* 0x0000000251427210 */ /* 0x010fcc0007fde0ff */
[----:B------:R-:W0:Y:S01]  /*43a60*/  LDC R75, c[0x0][0x278] ;  /* 0x00009e00ff4b7b82 */ /* 0x000e220000000800 */
[----:B------:R-:W-:-:S07]  /*43a70*/  LEA.HI.X.SX32 R67, R249, R3, 0x1, P6 ;  /* 0x00000003f9437211 */ /* 0x000fce00030f0eff */
[----:B------:R-:W4:Y:S01]  /*43a80*/  LDC R249, c[0x0][0x278] ;  /* 0x00009e00fff97b82 */ /* 0x000f220000000800 */
[----:B------:R-:W-:-:S05]  /*43a90*/  IMAD R65, R78, 0x2f8, RZ ;  /* 0x000002f84e417824 */ /* 0x000fca00078e02ff */
[-C--:B------:R-:W-:Y:S02]  /*43aa0*/  IADD3 R64, P4, R65, R2.reuse, RZ ;  /* 0x0000000241407210 */ /* 0x080fe40007f9e0ff */
[----:B------:R-:W0:Y:S02]  /*43ab0*/  LDC R72, c[0x0][0x278] ;  /* 0x00009e00ff487b82 */ /* 0x000e240000000800 */
[----:B------:R-:W-:Y:S01]  /*43ac0*/  LEA.HI.X.SX32 R65, R251, R3, 0x1, P4 ;  /* 0x00000003fb417211 */ /* 0x000fe200020f0eff */
[----:B------:R3:W-:Y:S05]  /*43ad0*/  STG.E.U16 desc[UR60][R68.64], R53 ;  /* 0x0000003544007986 */ /* 0x0007ea000c10153c */
[----:B------:R-:W0:Y:S01]  /*43ae0*/  LDC R76, c[0x0][0x278] ;  /* 0x00009e00ff4c7b82 */ /* 0x000e220000000800 */
[----:B----4-:R-:W-:Y:S01]  /*43af0*/  IMAD R251, R249, 0x180, RZ ;  /* 0x00000180f9fb7824 */ /* 0x010fe200078e02ff */
[----:B------:R-:W-:-:S06]  /*43b00*/  IADD3 R52, P5, R79, R2, RZ ;  /* 0x000000024f347210 */ /* 0x000fcc0007fbe0ff */
[----:B------:R-:W4:Y:S01]  /*43b10*/  LDC R249, c[0x0][0x278] ;  /* 0x00009e00fff97b82 */ /* 0x000f220000000800 */
[----:B---3--:R-:W-:Y:S01]  /*43b20*/  IMAD R53, R74, 0x17d, RZ ;  /* 0x0000017d4a357824 */ /* 0x008fe200078e02ff */
[----:B------:R-:W-:Y:S01]  /*43b30*/  PRMT R78, R54, 0x7632, R78 ;  /* 0x00007632364e7816 */ /* 0x000fe2000000004e */
[----:B-1----:R-:W-:-:S03]  /*43b40*/  IMAD R77, R77, 0x304, RZ ;  /* 0x000003044d4d7824 */ /* 0x002fc600078e02ff */
[----:B------:R-:W-:Y:S01]  /*43b50*/  LEA.HI.X.SX32 R53, R53, R3, 0x1, P5 ;  /* 0x0000000335357211 */ /* 0x000fe200028f0eff */
[----:B------:R1:W-:Y:S01]  /*43b60*/  STG.E.U16 desc[UR60][R70.64], R83 ;  /* 0x0000005346007986 */ /* 0x0003e2000c10153c */
[----:B------:R-:W3:Y:S03]  /*43b70*/  LDC R68, c[0x0][0x278] ;  /* 0x00009e00ff447b82 */ /* 0x000ee60000000800 */
[----:B------:R-:W-:Y:S01]  /*43b80*/  STG.E.U16 desc[UR60][R64.64], R54 ;  /* 0x0000003640007986 */ /* 0x000fe2000c10153c */
[----:B--2---:R-:W-:-:S03]  /*43b90*/  IMAD R79, R73, 0x2fe, RZ ;  /* 0x000002fe494f7824 */ /* 0x004fc600078e02ff */
[----:B------:R-:W-:Y:S01]  /*43ba0*/  STG.E.U16 desc[UR60][R52.64], R78 ;  /* 0x0000004e34007986 */ /* 0x000fe2000c10153c */
[----:B------:R-:W2:Y:S03]  /*43bb0*/  LDC R73, c[0x0][0x278] ;  /* 0x00009e00ff497b82 */ /* 0x000ea60000000800 */
[----:B------:R0:W-:Y:S01]  /*43bc0*/  STG.E.U16 desc[UR60][R66.64], R55 ;  /* 0x0000003742007986 */ /* 0x0001e2000c10153c */
[----:B----4-:R-:W-:-:S04]  /*43bd0*/  IMAD R249, R249, 0x182, RZ ;  /* 0x00000182f9f97824 */ /* 0x010fc800078e02ff */
[----:B-1----:R-:W1:Y:S01]  /*43be0*/  LDC R71, c[0x0][0x278] ;  /* 0x00009e00ff477b82 */ /* 0x002e620000000800 */
[----:B0-----:R-:W-:Y:S01]  /*43bf0*/  IADD3 R66, P6, R77, R2, RZ ;  /* 0x000000024d427210 */ /* 0x001fe20007fde0ff */
[----:B------:R-:W-:Y:S01]  /*43c00*/  IMAD R75, R75, 0x300, RZ ;  /* 0x000003004b4b7824 */ /* 0x000fe200078e02ff */
[----:B------:R-:W-:-:S05]  /*43c10*/  PRMT R80, R55, 0x7632, R80 ;  /* 0x0000763237507816 */ /* 0x000fca0000000050 */
[----:B------:R-:W0:Y:S01]  /*43c20*/  LDC R69, c[0x0][0x278] ;  /* 0x00009e00ff457b82 */ /* 0x000e220000000800 */
[----:B------:R-:W-:-:S07]  /*43c30*/  LEA.HI.X.SX32 R67, R249, R3, 0x1, P6 ;  /* 0x00000003f9437211 */ /* 0x000fce00030f0eff */
[----:B------:R-:W4:Y:S01]  /*43c40*/  LDC R249, c[0x0][0x278] ;  /* 0x00009e00fff97b82 */ /* 0x000f220000000800 */
[----:B------:R-:W-:Y:S01]  /*43c50*/  IMAD R65, R72, 0x17f, RZ ;  /* 0x0000017f48417824 */ /* 0x000fe200078e02ff */
[-C--:B------:R-:W-:Y:S01]  /*43c60*/  IADD3 R52, P5, R79, R2.reuse, RZ ;  /* 0x000000024f347210 */ /* 0x080fe20007fbe0ff */
[----:B------:R-:W-:Y:S01]  /*43c70*/  IMAD R79, R76, 0x302, RZ ;  /* 0x000003024c4f7824 */ /* 0x000fe200078e02ff */
[-C--:B------:R-:W-:Y:S02]  /*43c80*/  IADD3 R54, P4, R75, R2.reuse, RZ ;  /* 0x000000024b367210 */ /* 0x080fe40007f9e0ff */
[-C--:B------:R-:W-:Y:S01]  /*43c90*/  LEA.HI.X.SX32 R53, R65, R3.reuse, 0x1, P5 ;  /* 0x0000000341357211 */ /* 0x080fe200028f0eff */
[----:B---3--:R-:W-:Y:S01]  /*43ca0*/  IMAD R65, R68, 0x181, RZ ;  /* 0x0000018144417824 */ /* 0x008fe200078e02ff */
[-C--:B------:R-:W-:Y:S01]  /*43cb0*/  LEA.HI.X.SX32 R55, R251, R3.reuse, 0x1, P4 ;  /* 0x00000003fb377211 */ /* 0x080fe200020f0eff */
[----:B--2---:R-:W-:Y:S01]  /*43cc0*/  IMAD R73, R73, 0x308, RZ ;  /* 0x0000030849497824 */ /* 0x004fe200078e02ff */
[----:B------:R-:W-:Y:S01]  /*43cd0*/  IADD3 R64, P5, R79, R2, RZ ;  /* 0x000000024f407210 */ /* 0x000fe20007fbe0ff */
[----:B------:R-:W-:Y:S01]  /*43ce0*/  STG.E.U16 desc[UR60][R52.64], R80 ;  /* 0x0000005034007986 */ /* 0x000fe2000c10153c */
[----:B------:R-:W2:Y:S02]  /*43cf0*/  LDC R72, c[0x0][0x278] ;  /* 0x00009e00ff487b82 */ /* 0x000ea40000000800 */
[----:B------:R-:W-:Y:S01]  /*43d00*/  LEA.HI.X.SX32 R65, R65, R3, 0x1, P5 ;  /* 0x0000000341417211 */ /* 0x000fe200028f0eff */
[----:B------:R3:W-:Y:S01]  /*43d10*/  STG.E.U16 desc[UR60][R54.64], R60 ;  /* 0x0000003c36007986 */ /* 0x0007e2000c10153c */
[----:B-1----:R-:W-:Y:S01]  /*43d20*/  IMAD R77, R71, 0x306, RZ ;  /* 0x00000306474d7824 */ /* 0x002fe200078e02ff */
[----:B------:R-:W-:-:S03]  /*43d30*/  PRMT R78, R60, 0x7632, R78 ;  /* 0x000076323c4e7816 */ /* 0x000fc6000000004e */
[----:B------:R-:W1:Y:S01]  /*43d40*/  LDC R74, c[0x0][0x278] ;  /* 0x00009e00ff4a7b82 */ /* 0x000e620000000800 */
[----:B----4-:R-:W-:Y:S01]  /*43d50*/  IMAD R249, R249, 0x184, RZ ;  /* 0x00000184f9f97824 */ /* 0x010fe200078e02ff */
[-C--:B---3--:R-:W-:Y:S01]  /*43d60*/  IADD3 R54, P5, R73, R2.reuse, RZ ;  /* 0x0000000249367210 */ /* 0x088fe20007fbe0ff */
[----:B0-----:R-:W-:Y:S01]  /*43d70*/  IMAD R53, R69, 0x183, RZ ;  /* 0x0000018345357824 */ /* 0x001fe200078e02ff */
[----:B------:R-:W-:Y:S01]  /*43d80*/  IADD3 R52, P4, R77, R2, RZ ;  /* 0x000000024d347210 */ /* 0x000fe20007f9e0ff */
[----:B------:R0:W-:Y:S01]  /*43d90*/  STG.E.U16 desc[UR60][R64.64], R78 ;  /* 0x0000004e40007986 */ /* 0x0001e2000c10153c */
[-C--:B------:R-:W-:Y:S02]  /*43da0*/  LEA.HI.X.SX32 R55, R249, R3.reuse, 0x1, P5 ;  /* 0x00000003f9377211 */ /* 0x080fe400028f0eff */
[----:B------:R-:W3:Y:S08]  /*43db0*/  LDC R70, c[0x0][0x278] ;  /* 0x00009e00ff467b82 */ /* 0x000ef00000000800 */
[----:B------:R-:W4:Y:S01]  /*43dc0*/  LDC R249, c[0x0][0x278] ;  /* 0x00009e00fff97b82 */ /* 0x000f220000000800 */
[----:B------:R-:W-:Y:S01]  /*43dd0*/  LEA.HI.X.SX32 R53, R53, R3, 0x1, P4 ;  /* 0x0000000335357211 */ /* 0x000fe200020f0eff */
[----:B--2---:R-:W-:Y:S01]  /*43de0*/  IMAD R77, R72, 0x30c, RZ ;  /* 0x0000030c484d7824 */ /* 0x004fe200078e02ff */
[----:B0-----:R-:W-:Y:S01]  /*43df0*/  PRMT R64, R61, 0x7632, R64 ;  /* 0x000076323d407816 */ /* 0x001fe20000000040 */
[----:B------:R-:W-:Y:S04]  /*43e00*/  STG.E.U16 desc[UR60][R66.64], R61 ;  /* 0x0000003d42007986 */ /* 0x000fe8000c10153c */
[----:B------:R0:W-:Y:S01]  /*43e10*/  STG.E.U16 desc[UR60][R52.64], R64 ;  /* 0x0000004034007986 */ /* 0x0001e2000c10153c */
[----:B------:R-:W2:Y:S01]  /*43e20*/  LDC R76, c[0x0][0x278] ;  /* 0x00009e00ff4c7b82 */ /* 0x000ea20000000800 */
[----:B-1----:R-:W-:-:S02]  /*43e30*/  IMAD R79, R74, 0x30a, RZ ;  /* 0x0000030a4a4f7824 */ /* 0x002fc400078e02ff */
[----:B---3--:R-:W-:-:S05]  /*43e40*/  IMAD R65, R70, 0x185, RZ ;  /* 0x0000018546417824 */ /* 0x008fca00078e02ff */
[----:B------:R-:W1:Y:S01]  /*43e50*/  LDC R69, c[0x0][0x278] ;  /* 0x00009e00ff457b82 */ /* 0x000e620000000800 */
[-C--:B0-----:R-:W-:Y:S01]  /*43e60*/  IADD3 R52, P5, R77, R2.reuse, RZ ;  /* 0x000000024d347210 */ /* 0x081fe20007fbe0ff */
[----:B----4-:R-:W-:Y:S01]  /*43e70*/  IMAD R249, R249, 0x186, RZ ;  /* 0x00000186f9f97824 */ /* 0x010fe200078e02ff */
[----:B------:R-:W-:Y:S01]  /*43e80*/  IADD3 R60, P6, R79, R2, RZ ;  /* 0x000000024f3c7210 */ /* 0x000fe20007fde0ff */
[----:B------:R2:W-:Y:S01]  /*43e90*/  STG.E.U16 desc[UR60][R54.64], R62 ;  /* 0x0000003e36007986 */ /* 0x0005e2000c10153c */
[----:B------:R-:W-:-:S03]  /*43ea0*/  PRMT R74, R62, 0x7632, R74 ;  /* 0x000076323e4a7816 */ /* 0x000fc6000000004a */
[----:B------:R-:W0:Y:S01]  /*43eb0*/  LDC R75, c[0x0][0x278] ;  /* 0x00009e00ff4b7b82 */ /* 0x000e220000000800 */
[----:B------:R-:W-:-:S07]  /*43ec0*/  LEA.HI.X.SX32 R53, R249, R3, 0x1, P5 ;  /* 0x00000003f9357211 */ /* 0x000fce00028f0eff */
[----:B------:R-:W3:Y:S01]  /*43ed0*/  LDC R249, c[0x0][0x278] ;  /* 0x00009e00fff97b82 */ /* 0x000ee20000000800 */
[----:B------:R-:W-:Y:S01]  /*43ee0*/  LEA.HI.X.SX32 R61, R65, R3, 0x1, P6 ;  /* 0x00000003413d7211 */ /* 0x000fe200030f0eff */
[----:B--2---:R-:W-:-:S04]  /*43ef0*/  IMAD R55, R76, 0x310, RZ ;  /* 0x000003104c377824 */ /* 0x004fc800078e02ff */
[----:B------:R2:W-:Y:S02]  /*43f00*/  STG.E.U16 desc[UR60][R60.64], R74 ;  /* 0x0000004a3c007986 */ /* 0x0005e4000c10153c */
[----:B------:R-:W4:Y:S08]  /*43f10*/  LDC R68, c[0x0][0x278] ;  /* 0x00009e00ff447b82 */ /* 0x000f300000000800 */
[----:B------:R-:W4:Y:S01]  /*43f20*/  LDC R71, c[0x0][0x278] ;  /* 0x00009e00ff477b82 */ /* 0x000f220000000800 */
[----:B--2---:R-:W-:Y:S01]  /*43f30*/  IADD3 R60, P5, R55, R2, RZ ;  /* 0x00000002373c7210 */ /* 0x004fe20007fbe0ff */
[----:B---3--:R-:W-:-:S06]  /*43f40*/  IMAD R249, R249, 0x188, RZ ;  /* 0x00000188f9f97824 */ /* 0x008fcc00078e02ff */
[----:B------:R-:W2:Y:S01]  /*43f50*/  LDC R72, c[0x0][0x278] ;  /* 0x00009e00ff487b82 */ /* 0x000ea20000000800 */
[----:B------:R-:W-:-:S07]  /*43f60*/  LEA.HI.X.SX32 R61, R249, R3, 0x1, P5 ;  /* 0x00000003f93d7211 */ /* 0x000fce00028f0eff */
[----:B------:R-:W3:Y:S01]  /*43f70*/  LDC R249, c[0x0][0x278] ;  /* 0x00009e00fff97b82 */ /* 0x000ee20000000800 */
[----:B------:R1:W-:Y:S01]  /*43f80*/  STG.E.U16 desc[UR60][R52.64], R63 ;  /* 0x0000003f34007986 */ /* 0x0003e2000c10153c */
[----:B0-----:R-:W-:Y:S01]  /*43f90*/  IMAD R75, R75, 0x30e, RZ ;  /* 0x0000030e4b4b7824 */ /* 0x001fe200078e02ff */
[----:B------:R-:W-:-:S05]  /*43fa0*/  PRMT R76, R63, 0x7632, R76 ;  /* 0x000076323f4c7816 */ /* 0x000fca000000004c */
[----:B------:R-:W0:Y:S01]  /*43fb0*/  LDC R67, c[0x0][0x278] ;  /* 0x00009e00ff437b82 */ /* 0x000e220000000800 */
[----:B-1----:R-:W-:-:S07]  /*43fc0*/  IMAD R53, R69, 0x314, RZ ;  /* 0x0000031445357824 */ /* 0x002fce00078e02ff */
[----:B------:R-:W1:Y:S01]  /*43fd0*/  LDC R70, c[0x0][0x278] ;  /* 0x00009e00ff467b82 */ /* 0x000e620000000800 */
[-C--:B------:R-:W-:Y:S01]  /*43fe0*/  IADD3 R52, P5, R53, R2.reuse, RZ ;  /* 0x0000000235347210 */ /* 0x080fe20007fbe0ff */
[----:B---3--:R-:W-:Y:S01]  /*43ff0*/  IMAD R249, R249, 0x18a, RZ ;  /* 0x0000018af9f97824 */ /* 0x008fe200078e02ff */
[----:B------:R-:W-:Y:S01]  /*44000*/  IADD3 R54, P4, R75, R2, RZ ;  /* 0x000000024b367210 */ /* 0x000fe20007f9e0ff */
[----:B----4-:R-:W-:-:S04]  /*44010*/  IMAD R65, R68, 0x187, RZ ;  /* 0x0000018744417824 */ /* 0x010fc800078e02ff */
[----:B------:R-:W3:Y:S01]  /*44020*/  LDC R66, c[0x0][0x278] ;  /* 0x00009e00ff427b82 */ /* 0x000ee20000000800 */
[----:B------:R-:W-:-:S07]  /*44030*/  LEA.HI.X.SX32 R53, R249, R3, 0x1, P5 ;  /* 0x00000003f9357211 */ /* 0x000fce00028f0eff */
[----:B------:R-:W4:Y:S01]  /*44040*/  LDC R249, c[0x0][0x278] ;  /* 0x00009e00fff97b82 */ /* 0x000f220000000800 */
[----:B------:R-:W-:Y:S01]  /*44050*/  LEA.HI.X.SX32 R55, R65, R3, 0x1, P4 ;  /* 0x0000000341377211 */ /* 0x000fe200020f0eff */
[----:B------:R-:W-:-:S04]  /*44060*/  IMAD R71, R71, 0x312, RZ ;  /* 0x0000031247477824 */ /* 0x000fc800078e02ff */
[----:B------:R-:W-:Y:S02]  /*44070*/  STG.E.U16 desc[UR60][R54.64], R76 ;  /* 0x0000004c36007986 */ /* 0x000fe4000c10153c */
[----:B------:R-:W3:Y:S02]  /*44080*/  LDC R74, c[0x0][0x278] ;  /* 0x00009e00ff4a7b82 */ /* 0x000ee40000000800 */
[----:B------:R2:W-:Y:S01]  /*44090*/  STG.E.U16 desc[UR60][R60.64], R56 ;  /* 0x000000383c007986 */ /* 0x0005e2000c10153c */
[----:B------:R-:W-:-:S05]  /*440a0*/  IADD3 R64, P6, R71, R2, RZ ;  /* 0x0000000247407210 */ /* 0x000fca0007fde0ff */
[----:B------:R-:W3:Y:S01]  /*440b0*/  LDC R71, c[0x0][0x278] ;  /* 0x00009e00ff477b82 */ /* 0x000ee20000000800 */
[----:B--2---:R-:W-:Y:S02]  /*440c0*/  IMAD R61, R72, 0x318, RZ ;  /* 0x00000318483d7824 */ /* 0x004fe400078e02ff */
[----:B----4-:R-:W-:Y:S01]  /*440d0*/  IMAD R249, R249, 0x18c, RZ ;  /* 0x0000018cf9f97824 */ /* 0x010fe200078e02ff */
[----:B------:R-:W-:Y:S01]  /*440e0*/  PRMT R77, R56, 0x7632, R77 ;  /* 0x00007632384d7816 */ /* 0x000fe2000000004d */
[----:B0-----:R-:W-:Y:S01]  /*440f0*/  IMAD R67, R67, 0x189, RZ ;  /* 0x0000018943437824 */ /* 0x001fe200078e02ff */
[----:B------:R-:W-:Y:S01]  /*44100*/  IADD3 R60, P5, R61, R2, RZ ;  /* 0x000000023d3c7210 */ /* 0x000fe20007fbe0ff */
[----:B-1----:R-:W-:Y:S01]  /*44110*/  IMAD R63, R70, 0x316, RZ ;  /* 0x00000316463f7824 */ /* 0x002fe200078e02ff */
[----:B------:R-:W0:Y:S02]  /*44120*/  LDC R69, c[0x0][0x278] ;  /* 0x00009e00ff457b82 */ /* 0x000e240000000800 */
[----:B------:R-:W-:-:S06]  /*44130*/  LEA.HI.X.SX32 R61, R249, R3, 0x1, P5 ;  /* 0x00000003f93d7211 */ /* 0x000fcc00028f0eff */
[----:B------:R-:W1:Y:S01]  /*44140*/  LDC R249, c[0x0][0x278] ;  /* 0x00009e00fff97b82 */ /* 0x000e620000000800 */
[-C--:B------:R-:W-:Y:S01]  /*44150*/  LEA.HI.X.SX32 R65, R67, R3.reuse, 0x1, P6 ;  /* 0x0000000343417211 */ /* 0x080fe200030f0eff */
[----:B---3--:R-:W-:Y:S01]  /*44160*/  IMAD R55, R66, 0x18b, RZ ;  /* 0x0000018b42377824 */ /* 0x008fe200078e02ff */
[-C--:B------:R-:W-:Y:S01]  /*44170*/  IADD3 R54, P4, R63, R2.reuse, RZ ;  /* 0x000000023f367210 */ /* 0x080fe20007f9e0ff */
[----:B------:R-:W-:Y:S01]  /*44180*/  IMAD R71, R71, 0x31c, RZ ;  /* 0x0000031c47477824 */ /* 0x000fe200078e02ff */
[----:B------:R-:W-:Y:S01]  /*44190*/  PRMT R56, R57, 0x7632, R56 ;  /* 0x0000763239387816 */ /* 0x000fe20000000038 */
[----:B------:R-:W-:Y:S01]  /*441a0*/  STG.E.U16 desc[UR60][R64.64], R77 ;  /* 0x0000004d40007986 */ /* 0x000fe2000c10153c */
[----:B------:R-:W-:Y:S01]  /*441b0*/  LEA.HI.X.SX32 R55, R55, R3, 0x1, P4 ;  /* 0x0000000337377211 */ /* 0x000fe200020f0eff */
[----:B------:R-:W2:Y:S02]  /*441c0*/  LDC R67, c[0x0][0x278] ;  /* 0x00009e00ff437b82 */ /* 0x000ea40000000800 */
[----:B------:R3:W-:Y:S04]  /*441d0*/  STG.E.U16 desc[UR60][R52.64], R57 ;  /* 0x0000003934007986 */ /* 0x0007e8000c10153c */
[----:B------:R4:W-:Y:S01]  /*441e0*/  STG.E.U16 desc[UR60][R54.64], R56 ;  /* 0x0000003836007986 */ /* 0x0009e2000c10153c */
[----:B0-----:R-:W-:Y:S01]  /*441f0*/  IMAD R69, R69, 0x320, RZ ;  /* 0x0000032045457824 */ /* 0x001fe200078e02ff */
[----:B------:R-:W0:Y:S01]  /*44200*/  LDC R73, c[0x0][0x278] ;  /* 0x00009e00ff497b82 */ /* 0x000e220000000800 */
[----:B---3--:R-:W-:Y:S01]  /*44210*/  IMAD R53, R74, 0x31e, RZ ;  /* 0x0000031e4a357824 */ /* 0x008fe200078e02ff */
[----:B------:R-:W-:Y:S01]  /*44220*/  IADD3 R52, P5, R71, R2, RZ ;  /* 0x0000000247347210 */ /* 0x000fe20007fbe0ff */
[----:B-1----:R-:W-:-:S05]  /*44230*/  IMAD R249, R249, 0x18e, RZ ;  /* 0x0000018ef9f97824 */ /* 0x002fca00078e02ff */
[----:B------:R-:W1:Y:S01]  /*44240*/  LDC R62, c[0x0][0x278] ;  /* 0x00009e00ff3e7b82 */ /* 0x000e620000000800 */
[----:B----4-:R-:W-:Y:S02]  /*44250*/  IADD3 R54, P4, R53, R2, RZ ;  /* 0x0000000235367210 */ /* 0x010fe40007f9e0ff */
[----:B------:R-:W-:-:S05]  /*44260*/  LEA.HI.X.SX32 R53, R249, R3, 0x1, P5 ;  /* 0x00000003f9357211 */ /* 0x000fca00028f0eff */
[----:B------:R-:W3:Y:S01]  /*44270*/  LDC R249, c[0x0][0x278] ;  /* 0x00009e00fff97b82 */ /* 0x000ee20000000800 */
[----:B--2---:R-:W-:Y:S01]  /*44280*/  IMAD R57, R67, 0x18f, RZ ;  /* 0x0000018f43397824 */ /* 0x004fe200078e02ff */
[----:B------:R-:W-:-:S04]  /*44290*/  IADD3 R56, P5, R69, R2, RZ ;  /* 0x0000000245387210 */ /* 0x000fc80007fbe0ff */
[----:B------:R-:W-:Y:S02]  /*442a0*/  LEA.HI.X.SX32 R55, R57, R3, 0x1, P4 ;  /* 0x0000000339377211 */ /* 0x000fe400020f0eff */
[----:B------:R-:W2:Y:S08]  /*442b0*/  LDC R75, c[0x0][0x278] ;  /* 0x00009e00ff4b7b82 */ /* 0x000eb00000000800 */
[----:B------:R-:W4:Y:S01]  /*442c0*/  LDC R68, c[0x0][0x278] ;  /* 0x00009e00ff447b82 */ /* 0x000f220000000800 */
[----:B---3--:R-:W-:-:S07]  /*442d0*/  IMAD R249, R249, 0x190, RZ ;  /* 0x00000190f9f97824 */ /* 0x008fce00078e02ff */
[----:B------:R-:W3:Y:S01]  /*442e0*/  LDC R70, c[0x0][0x278] ;  /* 0x00009e00ff467b82 */ /* 0x000ee20000000800 */
[----:B------:R-:W-:-:S07]  /*442f0*/  LEA.HI.X.SX32 R57, R249, R3, 0x1, P5 ;  /* 0x00000003f9397211 */ /* 0x000fce00028f0eff */
[----:B------:R-:W2:Y:S01]  /*44300*/  LDC R249, c[0x0][0x278] ;  /* 0x00009e00fff97b82 */ /* 0x000ea20000000800 */
[----:B0-----:R-:W-:Y:S02]  /*44310*/  IMAD R73, R73, 0x31a, RZ ;  /* 0x0000031a49497824 */ /* 0x001fe400078e02ff */
[----:B-1----:R-:W-:-:S03]  /*44320*/  IMAD R63, R62, 0x18d, RZ ;  /* 0x0000018d3e3f7824 */ /* 0x002fc600078e02ff */
[----:B------:R-:W-:Y:S02]  /*44330*/  IADD3 R62, P6, R73, R2, RZ ;  /* 0x00000002493e7210 */ /* 0x000fe40007fde0ff */
[----:B------:R-:W-:Y:S01]  /*44340*/  PRMT R72, R58, 0x7632, R72 ;  /* 0x000076323a487816 */ /* 0x000fe20000000048 */
[----:B------:R-:W0:Y:S01]  /*44350*/  LDC R65, c[0x0][0x278] ;  /* 0x00009e00ff417b82 */ /* 0x000e220000000800 */
[----:B------:R-:W-:-:S07]  /*44360*/  LEA.HI.X.SX32 R63, R63, R3, 0x1, P6 ;  /* 0x000000033f3f7211 */ /* 0x000fce00030f0eff */
[----:B------:R-:W1:Y:S01]  /*44370*/  LDC R66, c[0x0][0x278] ;  /* 0x00009e00ff427b82 */ /* 0x000e620000000800 */
[----:B--2---:R-:W-:-:S07]  /*44380*/  IMAD R251, R249, 0x192, RZ ;  /* 0x00000192f9fb7824 */ /* 0x004fce00078e02ff */
[----:B------:R-:W2:Y:S08]  /*44390*/  LDC R64, c[0x0][0x278] ;  /* 0x00009e00ff407b82 */ /* 0x000eb00000000800 */
[----:B------:R-:W1:Y:S01]  /*443a0*/  LDC R249, c[0x0][0x278] ;  /* 0x00009e00fff97b82 */ /* 0x000e620000000800 */
[----:B------:R-:W-:Y:S01]  /*443b0*/  IMAD R75, R75, 0x322, RZ ;  /* 0x000003224b4b7824 */ /* 0x000fe200078e02ff */
[----:B------:R4:W-:Y:S04]  /*443c0*/  STG.E.U16 desc[UR60][R60.64], R58 ;  /* 0x0000003a3c007986 */ /* 0x0009e8000c10153c */
[----:B------:R3:W-:Y:S04]  /*443d0*/  STG.E.U16 desc[UR60][R62.64], R72 ;  /* 0x000000483e007986 */ /* 0x0007e8000c10153c */
[----:B------:R3:W-:Y:S01]  /*443e0*/  STG.E.U16 desc[UR60][R52.64], R59 ;  /* 0x0000003b34007986 */ /* 0x0007e2000c10153c */
[----:B----4-:R-:W-:Y:S01]  /*443f0*/  IMAD R61, R68, 0x191, RZ ;  /* 0x00000191443d7824 */ /* 0x010fe200078e02ff */
[----:B------:R-:W-:Y:S01]  /*44400*/  PRMT R68, R59, 0x7632, R68 ;  /* 0x000076323b447816 */ /* 0x000fe20000000044 */
[----:B0-----:R-:W-:Y:S01]  /*44410*/  IMAD R67, R65, 0x324, RZ ;  /* 0x0000032441437824 */ /* 0x001fe200078e02ff */
[-C--:B------:R-:W-:Y:S01]  /*44420*/  IADD3 R60, P6, R75, R2.reuse, RZ ;  /* 0x000000024b3c7210 */ /* 0x080fe20007fde0ff */
[----:B---3--:R-:W0:Y:S01]  /*44430*/  LDC R62, c[0x0][0x278] ;  /* 0x00009e00ff3e7b82 */ /* 0x008e220000000800 */
[----:B------:R-:W-:Y:S01]  /*44440*/  IMAD R59, R70, 0x328, RZ ;  /* 0x00000328463b7824 */ /* 0x000fe200078e02ff */
[----:B------:R-:W-:Y:S01]  /*44450*/  STG.E.U16 desc[UR60][R54.64], R68 ;  /* 0x0000004436007986 */ /* 0x000fe2000c10153c */
[----:B------:R-:W-:Y:S01]  /*44460*/  LEA.HI.X.SX32 R61, R61, R3, 0x1, P6 ;  /* 0x000000033d3d7211 */ /* 0x000fe200030f0eff */
[----:B-1----:R-:W-:Y:S01]  /*44470*/  IMAD R249, R249, 0x194, RZ ;  /* 0x00000194f9f97824 */ /* 0x002fe200078e02ff */
[----:B------:R-:W-:Y:S01]  /*44480*/  PRMT R69, R48, 0x7632, R69 ;  /* 0x0000763230457816 */ /* 0x000fe20000000045 */
[----:B------:R1:W-:Y:S01]  /*44490*/  STG.E.U16 desc[UR60][R56.64], R48 ;  /* 0x0000003038007986 */ /* 0x0003e2000c10153c */
[----:B------:R-:W-:Y:S01]  /*444a0*/  IMAD R53, R66, 0x326, RZ ;  /* 0x0000032642357824 */ /* 0x000fe200078e02ff */
[-C--:B------:R-:W-:Y:S01]  /*444b0*/  IADD3 R52, P4, R67, R2.reuse, RZ ;  /* 0x0000000243347210 */ /* 0x080fe20007f9e0ff */
[----:B------:R-:W3:Y:S08]  /*444c0*/  LDC R66, c[0x0][0x278] ;  /* 0x00009e00ff427b82 */ /* 0x000ef00000000800 */
[----:B------:R-:W4:Y:S01]  /*444d0*/  LDC R58, c[0x0][0x278] ;  /* 0x00009e00ff3a7b82 */ /* 0x000f220000000800 */
[----:B-1----:R-:W-:-:S04]  /*444e0*/  IADD3 R56, P6, R59, R2, RZ ;  /* 0x000000023b387210 */ /* 0x002fc80007fde0ff */
[----:B------:R-:W-:-:S03]  /*444f0*/  LEA.HI.X.SX32 R57, R249, R3, 0x1, P6 ;  /* 0x00000003f9397211 */ /* 0x000fc600030f0eff */
[----:B------:R-:W1:Y:S01]  /*44500*/  LDC R249, c[0x0][0x278] ;  /* 0x00009e00fff97b82 */ /* 0x000e620000000800 */
[----:B------:R-:W-:Y:S02]  /*44510*/  IADD3 R54, P5, R53, R2, RZ ;  /* 0x0000000235367210 */ /* 0x000fe40007fbe0ff */
[-C--:B------:R-:W-:Y:S01]  /*44520*/  LEA.HI.X.SX32 R53, R251, R3.reuse, 0x1, P4 ;  /* 0x00000003fb357211 */ /* 0x080fe200020f0eff */
[----:B--2---:R-:W-:Y:S01]  /*44530*/  IMAD R55, R64, 0x193, RZ ;  /* 0x0000019340377824 */ /* 0x004fe200078e02ff */
[----:B------:R-:W-:Y:S01]  /*44540*/  PRMT R48, R49, 0x7632, R48 ;  /* 0x0000763231307816 */ /* 0x000fe20000000030 */
[----:B------:R0:W-:Y:S02]  /*44550*/  STG.E.U16 desc[UR60][R60.64], R69 ;  /* 0x000000453c007986 */ /* 0x0001e4000c10153c */
[----:B------:R-:W2:Y:S01]  /*44560*/  LDC R63, c[0x0][0x278] ;  /* 0x00009e00ff3f7b82 */ /* 0x000ea20000000800 */
[----:B------:R-:W-:-:S07]  /*44570*/  LEA.HI.X.SX32 R55, R55, R3, 0x1, P5 ;  /* 0x0000000337377211 */ /* 0x000fce00028f0eff */
[----:B------:R-:W4:Y:S01]  /*44580*/  LDC R65, c[0x0][0x278] ;  /* 0x00009e00ff417b82 */ /* 0x000f220000000800 */
[----:B-1----:R-:W-:-:S07]  /*44590*/  IMAD R251, R249, 0x196, RZ ;  /* 0x00000196f9fb7824 */ /* 0x002fce00078e02ff */
[----:B------:R-:W1:Y:S08]  /*445a0*/  LDC R59, c[0x0][0x278] ;  /* 0x00009e00ff3b7b82 */ /* 0x000e700000000800 */
[----:B------:R-:W2:Y:S01]  /*445b0*/  LDC R249, c[0x0][0x278] ;  /* 0x00009e00fff97b82 */ /* 0x000ea20000000800 */
[----:B------:R-:W-:Y:S04]  /*445c0*/  STG.E.U16 desc[UR60][R52.64], R49 ;  /* 0x0000003134007986 */ /* 0x000fe8000c10153c */
[----:B------:R-:W-:Y:S01]  /*445d0*/  STG.E.U16 desc[UR60][R54.64], R48 ;  /* 0x0000003036007986 */ /* 0x000fe2000c10153c */
[----:B0-----:R-:W-:-:S02]  /*445e0*/  IMAD R69, R62, 0x32a, RZ ;  /* 0x0000032a3e457824 */ /* 0x001fc400078e02ff */
[----:B------:R-:W0:Y:S01]  /*445f0*/  LDC R62, c[0x0][0x278] ;  /* 0x00009e00ff3e7b82 */ /* 0x000e220000000800 */
[----:B------:R3:W-:Y:S01]  /*44600*/  STG.E.U16 desc[UR60][R56.64], R50 ;  /* 0x0000003238007986 */ /* 0x0007e2000c10153c */
[----:B------:R-:W-:-:S06]  /*44610*/  PRMT R68, R50, 0x7632, R68 ;  /* 0x0000763232447816 */ /* 0x000fcc0000000044 */
[----:B------:R-:W0:Y:S01]  /*44620*/  LDC R64, c[0x0][0x278] ;  /* 0x00009e00ff407b82 */ /* 0x000e220000000800 */
[----:B---3--:R-:W-:Y:S02]  /*44630*/  IMAD R57, R66, 0x330, RZ ;  /* 0x0000033042397824 */ /* 0x008fe400078e02ff */
[----:B--2---:R-:W-:-:S05]  /*44640*/  IMAD R249, R249, 0x198, RZ ;  /* 0x00000198f9f97824 */ /* 0x004fca00078e02ff */
[----:B------:R-:W2:Y:S01]  /*44650*/  LDC R60, c[0x0][0x278] ;  /* 0x00009e00ff3c7b82 */ /* 0x000ea20000000800 */
[----:B------:R-:W-:-:S04]  /*44660*/  IADD3 R56, P6, R57, R2, RZ ;  /* 0x0000000239387210 */ /* 0x000fc80007fde0ff */
[----:B------:R-:W-:-:S03]  /*44670*/  LEA.HI.X.SX32 R57, R249, R3, 0x1, P6 ;  /* 0x00000003f9397211 */ /* 0x000fc600030f0eff */
[----:B------:R-:W3:Y:S01]  /*44680*/  LDC R249, c[0x0][0x278] ;  /* 0x00009e00fff97b82 */ /* 0x000ee20000000800 */
[----:B------:R-:W-:Y:S01]  /*44690*/  IMAD R63, R63, 0x32c, RZ ;  /* 0x0000032c3f3f7824 */ /* 0x000fe200078e02ff */
[-C--:B------:R-:W-:Y:S01]  /*446a0*/  IADD3 R48, P5, R69, R2.reuse, RZ ;  /* 0x0000000245307210 */ /* 0x080fe20007fbe0ff */
[----:B----4-:R-:W-:Y:S02]  /*446b0*/  IMAD R49, R58, 0x195, RZ ;  /* 0x000001953a317824 */ /* 0x010fe400078e02ff */
[----:B------:R-:W-:Y:S01]  /*446c0*/  IMAD R65, R65, 0x32e, RZ ;  /* 0x0000032e41417824 */ /* 0x000fe200078e02ff */
[-C--:B------:R-:W-:Y:S01]  /*446d0*/  IADD3 R52, P4, R63, R2.reuse, RZ ;  /* 0x000000023f347210 */ /* 0x080fe20007f9e0ff */
[----:B-1----:R-:W-:Y:S01]  /*446e0*/  IMAD R55, R59, 0x197, RZ ;  /* 0x000001973b377824 */ /* 0x002fe200078e02ff */
[----:B------:R-:W-:Y:S01]  /*446f0*/  LEA.HI.X.SX32 R49, R49, R3, 0x1, P5 ;  /* 0x0000000331317211 */ /* 0x000fe200028f0eff */
[----:B------:R-:W1:Y:S01]  /*44700*/  LDC R67, c[0x0][0x278] ;  /* 0x00009e00ff437b82 */ /* 0x000e620000000800 */
[----:B------:R-:W-:-:S02]  /*44710*/  IADD3 R54, P5, R65, R2, RZ ;  /* 0x0000000241367210 */ /* 0x000fc40007fbe0ff */
[-C--:B------:R-:W-:Y:S01]  /*44720*/  LEA.HI.X.SX32 R53, R251, R3.reuse, 0x1, P4 ;  /* 0x00000003fb357211 */ /* 0x080fe200020f0eff */
[----:B0-----:R-:W-:Y:S01]  /*44730*/  IMAD R71, R62, 0x334, RZ ;  /* 0x000003343e477824 */ /* 0x001fe200078e02ff */
[----:B------:R-:W-:Y:S02]  /*44740*/  LEA.HI.X.SX32 R55, R55, R3, 0x1, P5 ;  /* 0x0000000337377211 */ /* 0x000fe400028f0eff */
[----:B------:R-:W-:Y:S01]  /*44750*/  PRMT R50, R51, 0x7632, R50 ;  /* 0x0000763233327816 */ /* 0x000fe20000000032 */
[----:B------:R-:W-:Y:S01]  /*44760*/  STG.E.U16 desc[UR60][R48.64], R68 ;  /* 0x0000004430007986 */ /* 0x000fe2000c10153c */
[----:B------:R-:W0:Y:S03]  /*44770*/  LDC R59, c[0x0][0x278] ;  /* 0x00009e00ff3b7b82 */ /* 0x000e260000000800 */
[----:B------:R-:W-:Y:S01]  /*44780*/  STG.E.U16 desc[UR60][R52.64], R51 ;  /* 0x0000003334007986 */ /* 0x000fe2000c10153c */
[----:B---3--:R-:W-:-:S03]  /*44790*/  IMAD R249, R249, 0x19a, RZ ;  /* 0x0000019af9f97824 */ /* 0x008fc600078e02ff */
[----:B------:R3:W-:Y:S01]  /*447a0*/  STG.E.U16 desc[UR60][R54.64], R50 ;  /* 0x0000003236007986 */ /* 0x0007e2000c10153c */
[----:B------:R-:W-:Y:S01]  /*447b0*/  IMAD R69, R64, 0x332, RZ ;  /* 0x0000033240457824 */ /* 0x000fe200078e02ff */
[----:B------:R-:W4:Y:S01]  /*447c0*/  LDC R61, c[0x0][0x278] ;  /* 0x00009e00ff3d7b82 */ /* 0x000f220000000800 */
[----:B-1----:R-:W-:-:S07]  /*447d0*/  IMAD R67, R67, 0x336, RZ ;  /* 0x0000033643437824 */ /* 0x002fce00078e02ff */
[----:B------:R-:W1:Y:S01]  /*447e0*/  LDC R65, c[0x0][0x278] ;  /* 0x00009e00ff417b82 */ /* 0x000e620000000800 */
[----:B---3--:R-:W-:-:S04]  /*447f0*/  IADD3 R50, P5, R71, R2, RZ ;  /* 0x0000000247327210 */ /* 0x008fc80007fbe0ff */
[----:B------:R-:W-:-:S03]  /*44800*/  LEA.HI.X.SX32 R51, R249, R3, 0x1, P5 ;  /* 0x00000003f9337211 */ /* 0x000fc600028f0eff */
[----:B------:R-:W3:Y:S01]  /*44810*/  LDC R249, c[0x0][0x278] ;  /* 0x00009e00fff97b82 */ /* 0x000ee20000000800 */
[----:B--2---:R-:W-:Y:S01]  /*44820*/  IMAD R49, R60, 0x199, RZ ;  /* 0x000001993c317824 */ /* 0x004fe200078e02ff */
[-C--:B------:R-:W-:Y:S01]  /*44830*/  IADD3 R48, P4, R69, R2.reuse, RZ ;  /* 0x0000000245307210 */ /* 0x080fe20007f9e0ff */
[----:B------:R2:W-:Y:S01]  /*44840*/  STG.E.U16 desc[UR60][R56.64], R44 ;  /* 0x0000002c38007986 */ /* 0x0005e2000c10153c */
[----:B------:R-:W-:Y:S01]  /*44850*/  IADD3 R52, P6, R67, R2, RZ ;  /* 0x0000000243347210 */ /* 0x000fe20007fde0ff */
[----:B0-----:R-:W-:Y:S01]  /*44860*/  IMAD R67, R59, 0x338, RZ ;  /* 0x000003383b437824 */ /* 0x001fe200078e02ff */
[----:B------:R-:W-:Y:S02]  /*44870*/  LEA.HI.X.SX32 R49, R49, R3, 0x1, P4 ;  /* 0x0000000331317211 */ /* 0x000fe400020f0eff */
[----:B------:R-:W-:Y:S01]  /*44880*/  PRMT R62, R45, 0x7632, R62 ;  /* 0x000076322d3e7816 */ /* 0x000fe2000000003e */
[----:B------:R-:W0:Y:S01]  /*44890*/  LDC R64, c[0x0][0x278] ;  /* 0x00009e00ff407b82 */ /* 0x000e220000000800 */
[----:B--2---:R-:W-:Y:S01]  /*448a0*/  PRMT R44, R44, 0x7632, R44 ;  /* 0x000076322c2c7816 */ /* 0x004fe2000000002c */
[----:B----4-:R-:W-:-:S06]  /*448b0*/  IMAD R53, R61, 0x19b, RZ ;  /* 0x0000019b3d357824 */ /* 0x010fcc00078e02ff */
[----:B------:R-:W2:Y:S01]  /*448c0*/  LDC R63, c[0x0][0x278] ;  /* 0x00009e00ff3f7b82 */ /* 0x000ea20000000800 */
[----:B------:R4:W-:Y:S01]  /*448d0*/  STG.E.U16 desc[UR60][R48.64], R44 ;  /* 0x0000002c30007986 */ /* 0x0009e2000c10153c */
[----:B---3--:R-:W-:-:S03]  /*448e0*/  IMAD R249, R249, 0x19c, RZ ;  /* 0x0000019cf9f97824 */ /* 0x008fc600078e02ff */
[----:B------:R3:W-:Y:S01]  /*448f0*/  STG.E.U16 desc[UR60][R50.64], R45 ;  /* 0x0000002d32007986 */ /* 0x0007e2000c10153c */
[----:B-1----:R-:W-:Y:S02]  /*44900*/  IMAD R65, R65, 0x33c, RZ ;  /* 0x0000033c41417824 */ /* 0x002fe400078e02ff */
[----:B------:R-:W1:Y:S01]  /*44910*/  LDC R57, c[0x0][0x278] ;  /* 0x00009e00ff397b82 */ /* 0x000e620000000800 */
[----:B----4-:R-:W-:-:S07]  /*44920*/  IADD3 R44, P5, R67, R2, RZ ;  /* 0x00000002432c7210 */ /* 0x010fce0007fbe0ff */
[----:B------:R-:W4:Y:S01]  /*44930*/  LDC R58, c[0x0][0x278] ;  /* 0x00009e00ff3a7b82 */ /* 0x000f220000000800 */
[----:B---3--:R-:W-:-:S07]  /*44940*/  LEA.HI.X.SX32 R45, R249, R3, 0x1, P5 ;  /* 0x00000003f92d7211 */ /* 0x008fce00028f0eff */
[----:B------:R-:W3:Y:S01]  /*44950*/  LDC R249, c[0x0][0x278] ;  /* 0x00009e00fff97b82 */ /* 0x000ee20000000800 */
[----:B------:R-:W-:Y:S01]  /*44960*/  LEA.HI.X.SX32 R53, R53, R3, 0x1, P6 ;  /* 0x0000000335357211 */ /* 0x000fe200030f0eff */
[----:B0-----:R-:W-:Y:S01]  /*44970*/  IMAD R51, R64, 0x33e, RZ ;  /* 0x0000033e40337824 */ /* 0x001fe200078e02ff */
[----:B------:R-:W-:-:S03]  /*44980*/  IADD3 R50, P5, R65, R2, RZ ;  /* 0x0000000241327210 */ /* 0x000fc60007fbe0ff */
[----:B------:R0:W-:Y:S02]  /*44990*/  STG.E.U16 desc[UR60][R52.64], R62 ;  /* 0x0000003e34007986 */ /* 0x0001e4000c10153c */
[----:B------:R-:W1:Y:S08]  /*449a0*/  LDC R60, c[0x0][0x278] ;  /* 0x00009e00ff3c7b82 */ /* 0x000e700000000800 */
[----:B------:R-:W1:Y:S01]  /*449b0*/  LDC R59, c[0x0][0x278] ;  /* 0x00009e00ff3b7b82 */ /* 0x000e620000000800 */
[----:B0-----:R-:W-:Y:S01]  /*449c0*/  IADD3 R52, P6, R51, R2, RZ ;  /* 0x0000000233347210 */ /* 0x001fe20007fde0ff */
[----:B---3--:R-:W-:-:S06]  /*449d0*/  IMAD R249, R249, 0x19e, RZ ;  /* 0x0000019ef9f97824 */ /* 0x008fcc00078e02ff */
[----:B------:R-:W0:Y:S01]  /*449e0*/  LDC R54, c[0x0][0x278] ;  /* 0x00009e00ff367b82 */ /* 0x000e220000000800 */
[----:B------:R-:W-:-:S07]  /*449f0*/  LEA.HI.X.SX32 R51, R249, R3, 0x1, P5 ;  /* 0x00000003f9337211 */ /* 0x000fce00028f0eff */
[----:B------:R-:W3:Y:S01]  /*44a00*/  LDC R249, c[0x0][0x278] ;  /* 0x00009e00fff97b82 */ /* 0x000ee20000000800 */
[----:B--2---:R-:W-:Y:S01]  /*44a10*/  IMAD R63, R63, 0x33a, RZ ;  /* 0x0000033a3f3f7824 */ /* 0x004fe200078e02ff */
[----:B------:R2:W-:Y:S01]  /*44a20*/  STG.E.U16 desc[UR60][R44.64], R46 ;  /* 0x0000002e2c007986 */ /* 0x0005e2000c10153c */
[----:B----4-:R-:W-:-:S03]  /*44a30*/  IMAD R49, R58, 0x19d, RZ ;  /* 0x0000019d3a317824 */ /* 0x010fc600078e02ff */
[-C--:B------:R-:W-:Y:S01]  /*44a40*/  IADD3 R48, P4, R63, R2.reuse, RZ ;  /* 0x000000023f307210 */ /* 0x080fe20007f9e0ff */
[----:B-1----:R-:W-:Y:S01]  /*44a50*/  IMAD R63, R57, 0x340, RZ ;  /* 0x00000340393f7824 */ /* 0x002fe200078e02ff */
[----:B------:R-:W-:Y:S01]  /*44a60*/  PRMT R64, R46, 0x7632, R64 ;  /* 0x000076322e407816 */ /* 0x000fe20000000040 */
[----:B------:R-:W-:Y:S01]  /*44a70*/  IMAD R59, R59, 0x344, RZ ;  /* 0x000003443b3b7824 */ /* 0x000fe200078e02ff */
[----:B------:R-:W-:Y:S01]  /*44a80*/  LEA.HI.X.SX32 R49, R49, R3, 0x1, P4 ;  /* 0x0000000331317211 */ /* 0x000fe200020f0eff */
[----:B------:R-:W1:Y:S01]  /*44a90*/  LDC R55, c[0x0][0x278] ;  /* 0x00009e00ff377b82 */ /* 0x000e620000000800 */
[----:B--2---:R-:W-:Y:S01]  /*44aa0*/  IMAD R45, R60, 0x342, RZ ;  /* 0x000003423c2d7824 */ /* 0x004fe200078e02ff */
[----:B------:R-:W-:-:S04]  /*44ab0*/  IADD3 R44, P5, R63, R2, RZ ;  /* 0x000000023f2c7210 */ /* 0x000fc80007fbe0ff */
[----:B------:R-:W-:Y:S02]  /*44ac0*/  IADD3 R46, P4, R45, R2, RZ ;  /* 0x000000022d2e7210 */ /* 0x000fe40007f9e0ff */
[----:B------:R-:W2:Y:S01]  /*44ad0*/  LDC R61, c[0x0][0x278] ;  /* 0x00009e00ff3d7b82 */ /* 0x000ea20000000800 */
[----:B---3--:R-:W-:-:S07]  /*44ae0*/  IMAD R249, R249, 0x1a0, RZ ;  /* 0x000001a0f9f97824 */ /* 0x008fce00078e02ff */
[----:B------:R-:W3:Y:S01]  /*44af0*/  LDC R56, c[0x0][0x278] ;  /* 0x00009e00ff387b82 */ /* 0x000ee20000000800 */
[----:B------:R-:W-:-:S07]  /*44b00*/  LEA.HI.X.SX32 R45, R249, R3, 0x1, P5 ;  /* 0x00000003f92d7211 */ /* 0x000fce00028f0eff */
[----:B------:R-:W4:Y:S01]  /*44b10*/  LDC R249, c[0x0][0x278] ;  /* 0x00009e00fff97b82 */ /* 0x000f220000000800 */
[----:B------:R0:W-:Y:S07]  /*44b20*/  STG.E.U16 desc[UR60][R48.64], R64 ;  /* 0x0000004030007986 */ /* 0x0001ee000c10153c */
[----:B------:R-:W3:Y:S01]  /*44b30*/  LDC R62, c[0x0][0x278] ;  /* 0x00009e00ff3e7b82 */ /* 0x000ee20000000800 */
[----:B0-----:R-:W-:Y:S01]  /*44b40*/  IADD3 R48, P5, R59, R2, RZ ;  /* 0x000000023b307210 */ /* 0x001fe20007fbe0ff */
[----:B------:R-:W-:Y:S01]  /*44b50*/  IMAD R53, R54, 0x19f, RZ ;  /* 0x0000019f36357824 */ /* 0x000fe200078e02ff */
[----:B------:R-:W-:-:S05]  /*44b60*/  PRMT R65, R47, 0x7632, R65 ;  /* 0x000076322f417816 */ /* 0x000fca0000000041 */
[----:B------:R-:W0:Y:S01]  /*44b70*/  LDC R58, c[0x0][0x278] ;  /* 0x00009e00ff3a7b82 */ /* 0x000e220000000800 */
[----:B----4-:R-:W-:-:S07]  /*44b80*/  IMAD R249, R249, 0x1a2, RZ ;  /* 0x000001a2f9f97824 */ /* 0x010fce00078e02ff */
[----:B------:R-:W4:Y:S01]  /*44b90*/  LDC R57, c[0x0][0x278] ;  /* 0x00009e00ff397b82 */ /* 0x000f220000000800 */
[----:B------:R-:W-:-:S07]  /*44ba0*/  LEA.HI.X.SX32 R49, R249, R3, 0x1, P5 ;  /* 0x00000003f9317211 */ /* 0x000fce00028f0eff */
[----:B------:R-:W3:Y:S01]  /*44bb0*/  LDC R249, c[0x0][0x278] ;  /* 0x00009e00fff97b82 */ /* 0x000ee20000000800 */
[----:B-1----:R-:W-:Y:S02]  /*44bc0*/  IMAD R55, R55, 0x1a1, RZ ;  /* 0x000001a137377824 */ /* 0x002fe400078e02ff */
[----:B--2---:R-:W-:Y:S01]  /*44bd0*/  IMAD R61, R61, 0x346, RZ ;  /* 0x000003463d3d7824 */ /* 0x004fe200078e02ff */
[----:B------:R-:W-:Y:S01]  /*44be0*/  LEA.HI.X.SX32 R53, R53, R3, 0x1, P6 ;  /* 0x0000000335357211 */ /* 0x000fe200030f0eff */
[----:B------:R1:W-:Y:S01]  /*44bf0*/  STG.E.U16 desc[UR60][R50.64], R47 ;  /* 0x0000002f32007986 */ /* 0x0003e2000c10153c */
[----:B------:R-:W-:Y:S02]  /*44c00*/  PRMT R60, R32, 0x7632, R60 ;  /* 0x00007632203c7816 */ /* 0x000fe4000000003c */
[----:B------:R-:W2:Y:S01]  /*44c10*/  LDC R54, c[0x0][0x278] ;  /* 0x00009e00ff367b82 */ /* 0x000ea20000000800 */
[----:B---3--:R-:W-:-:S07]  /*44c20*/  IMAD R251, R249, 0x1a4, RZ ;  /* 0x000001a4f9fb7824 */ /* 0x008fce00078e02ff */
[----:B------:R-:W3:Y:S01]  /*44c30*/  LDC R249, c[0x0][0x278] ;  /* 0x00009e00fff97b82 */ /* 0x000ee20000000800 */
[----:B-1----:R-:W-:Y:S01]  /*44c40*/  IMAD R51, R56, 0x1a3, RZ ;  /* 0x000001a338337824 */ /* 0x002fe200078e02ff */
[-C--:B------:R-:W-:Y:S01]  /*44c50*/  IADD3 R50, P6, R61, R2.reuse, RZ ;  /* 0x000000023d327210 */ /* 0x080fe20007fde0ff */
[----:B------:R-:W-:Y:S01]  /*44c60*/  IMAD R61, R62, 0x34c, RZ ;  /* 0x0000034c3e3d7824 */ /* 0x000fe200078e02ff */
[-C--:B------:R-:W-:Y:S01]  /*44c70*/  LEA.HI.X.SX32 R47, R55, R3.reuse, 0x1, P4 ;  /* 0x00000003372f7211 */ /* 0x080fe200020f0eff */
[----:B------:R1:W-:Y:S01]  /*44c80*/  STG.E.U16 desc[UR60][R52.64], R65 ;  /* 0x0000004134007986 */ /* 0x0003e2000c10153c */
[----:B------:R-:W-:Y:S01]  /*44c90*/  LEA.HI.X.SX32 R51, R51, R3, 0x1, P6 ;  /* 0x0000000333337211 */ /* 0x000fe200030f0eff */
[----:B----4-:R-:W-:Y:S01]  /*44ca0*/  IMAD R59, R57, 0x34a, RZ ;  /* 0x0000034a393b7824 */ /* 0x010fe200078e02ff */
[----:B------:R-:W-:Y:S01]  /*44cb0*/  PRMT R63, R33, 0x7632, R63 ;  /* 0x00007632213f7816 */ /* 0x000fe2000000003f */
[----:B------:R-:W-:Y:S01]  /*44cc0*/  STG.E.U16 desc[UR60][R44.64], R32 ;  /* 0x000000202c007986 */ /* 0x000fe2000c10153c */
[----:B------:R-:W4:Y:S03]  /*44cd0*/  LDC R57, c[0x0][0x278] ;  /* 0x00009e00ff397b82 */ /* 0x000f260000000800 */
[----:B------:R0:W-:Y:S05]  /*44ce0*/  STG.E.U16 desc[UR60][R46.64], R60 ;  /* 0x0000003c2e007986 */ /* 0x0001ea000c10153c */
[----:B-1----:R-:W1:Y:S01]  /*44cf0*/  LDC R53, c[0x0][0x278] ;  /* 0x00009e00ff357b82 */ /* 0x002e620000000800 */
[----:B---3--:R-:W-:Y:S01]  /*44d00*/  IMAD R249, R249, 0x1a6, RZ ;  /* 0x000001a6f9f97824 */ /* 0x008fe200078e02ff */
[----:B0-----:R-:W-:-:S06]  /*44d10*/  IADD3 R46, P6, R61, R2, RZ ;  /* 0x000000023d2e7210 */ /* 0x001fcc0007fde0ff */
[----:B------:R-:W0:Y:S01]  /*44d20*/  LDC R55, c[0x0][0x278] ;  /* 0x00009e00ff377b82 */ /* 0x000e220000000800 */
[----:B------:R-:W-:-:S07]  /*44d30*/  LEA.HI.X.SX32 R47, R249, R3, 0x1, P6 ;  /* 0x00000003f92f7211 */ /* 0x000fce00030f0eff */
[----:B------:R-:W3:Y:S01]  /*44d40*/  LDC R249, c[0x0][0x278] ;  /* 0x00009e00fff97b82 */ /* 0x000ee20000000800 */
[----:B------:R-:W-:-:S05]  /*44d50*/  IMAD R45, R58, 0x348, RZ ;  /* 0x000003483a2d7824 */ /* 0x000fca00078e02ff */
[-C--:B------:R-:W-:Y:S02]  /*44d60*/  IADD3 R44, P4, R45, R2.reuse, RZ ;  /* 0x000000022d2c7210 */ /* 0x080fe40007f9e0ff */
[----:B------:R-:W0:Y:S02]  /*44d70*/  LDC R52, c[0x0][0x278] ;  /* 0x00009e00ff347b82 */ /* 0x000e240000000800 */
[----:B------:R-:W-:Y:S01]  /*44d80*/  LEA.HI.X.SX32 R45, R251, R3, 0x1, P4 ;  /* 0x00000003fb2d7211 */ /* 0x000fe200020f0eff */
[----:B------:R2:W-:Y:S05]  /*44d90*/  STG.E.U16 desc[UR60][R48.64], R33 ;  /* 0x0000002130007986 */ /* 0x0005ea000c10153c */
[----:B------:R-:W0:Y:S01]  /*44da0*/  LDC R56, c[0x0][0x278] ;  /* 0x00009e00ff387b82 */ /* 0x000e220000000800 */
[----:B---3--:R-:W-:Y:S01]  /*44db0*/  IMAD R251, R249, 0x1a8, RZ ;  /* 0x000001a8f9fb7824 */ /* 0x008fe200078e02ff */
[----:B------:R-:W-:-:S06]  /*44dc0*/  IADD3 R32, P5, R59, R2, RZ ;  /* 0x000000023b207210 */ /* 0x000fcc0007fbe0ff */
[----:B------:R-:W3:Y:S01]  /*44dd0*/  LDC R249, c[0x0][0x278] ;  /* 0x00009e00fff97b82 */ /* 0x000ee20000000800 */
[----:B--2---:R-:W-:Y:S01]  /*44de0*/  IMAD R33, R54, 0x1a5, RZ ;  /* 0x000001a536217824 */ /* 0x004fe200078e02ff */
[----:B------:R-:W-:Y:S01]  /*44df0*/  PRMT R58, R34, 0x7632, R58 ;  /* 0x00007632223a7816 */ /* 0x000fe2000000003a */
[----:B----4-:R-:W-:-:S03]  /*44e00*/  IMAD R57, R57, 0x354, RZ ;  /* 0x0000035439397824 */ /* 0x010fc600078e02ff */
[----:B------:R-:W-:Y:S01]  /*44e10*/  LEA.HI.X.SX32 R33, R33, R3, 0x1, P5 ;  /* 0x0000000321217211 */ /* 0x000fe200028f0eff */
[----:B------:R2:W-:Y:S01]  /*44e20*/  STG.E.U16 desc[UR60][R50.64], R63 ;  /* 0x0000003f32007986 */ /* 0x0005e2000c10153c */
[----:B------:R-:W4:Y:S03]  /*44e30*/  LDC R48, c[0x0][0x278] ;  /* 0x00009e00ff307b82 */ /* 0x000f260000000800 */
[----:B------:R-:W-:Y:S01]  /*44e40*/  STG.E.U16 desc[UR60][R44.64], R34 ;  /* 0x000000222c007986 */ /* 0x000fe2000c10153c */
[----:B-1----:R-:W-:-:S03]  /*44e50*/  IMAD R59, R53, 0x34e, RZ ;  /* 0x0000034e353b7824 */ /* 0x002fc600078e02ff */
[----:B------:R-:W-:Y:S01]  /*44e60*/  STG.E.U16 desc[UR60][R32.64], R58 ;  /* 0x0000003a20007986 */ /* 0x000fe2000c10153c */
[----:B------:R-:W1:Y:S03]  /*44e70*/  LDC R53, c[0x0][0x278] ;  /* 0x00009e00ff357b82 */ /* 0x000e660000000800 */
[----:B------:R0:W-:Y:S01]  /*44e80*/  STG.E.U16 desc[UR60][R46.64], R35 ;  /* 0x000000232e007986 */ /* 0x0001e2000c10153c */
[----:B---3--:R-:W-:-:S04]  /*44e90*/  IMAD R249, R249, 0x1aa, RZ ;  /* 0x000001aaf9f97824 */ /* 0x008fc800078e02ff */
[----:B--2---:R-:W2:Y:S01]  /*44ea0*/  LDC R51, c[0x0][0x278] ;  /* 0x00009e00ff337b82 */ /* 0x004ea20000000800 */
[----:B0-----:R-:W-:Y:S01]  /*44eb0*/  IADD3 R46, P6, R57, R2, RZ ;  /* 0x00000002392e7210 */ /* 0x001fe20007fde0ff */
[----:B------:R-:W-:Y:S01]  /*44ec0*/  IMAD R55, R55, 0x350, RZ ;  /* 0x0000035037377824 */ /* 0x000fe200078e02ff */
[----:B------:R-:W-:-:S05]  /*44ed0*/  PRMT R60, R35, 0x7632, R60 ;  /* 0x00007632233c7816 */ /* 0x000fca000000003c */
[----:B------:R-:W0:Y:S01]  /*44ee0*/  LDC R49, c[0x0][0x278] ;  /* 0x00009e00ff317b82 */ /* 0x000e220000000800 */
[----:B------:R-:W-:-:S07]  /*44ef0*/  LEA.HI.X.SX32 R47, R249, R3, 0x1, P6 ;  /* 0x00000003f92f7211 */ /* 0x000fce00030f0eff */
[----:B------:R-:W3:Y:S01]  /*44f00*/  LDC R249, c[0x0][0x278] ;  /* 0x00009e00fff97b82 */ /* 0x000ee20000000800 */
[----:B------:R-:W-:Y:S01]  /*44f10*/  IMAD R45, R52, 0x1a7, RZ ;  /* 0x000001a7342d7824 */ /* 0x000fe200078e02ff */
[-C--:B------:R-:W-:Y:S01]  /*44f20*/  IADD3 R32, P5, R59, R2.reuse, RZ ;  /* 0x000000023b207210 */ /* 0x080fe20007fbe0ff */
[----:B------:R-:W-:Y:S01]  /*44f30*/  IMAD R59, R56, 0x352, RZ ;  /* 0x00000352383b7824 */ /* 0x000fe200078e02ff */
[-C--:B------:R-:W-:Y:S02]  /*44f40*/  IADD3 R34, P4, R55, R2.reuse, RZ ;  /* 0x0000000237227210 */ /* 0x080fe40007f9e0ff */
[-C--:B------:R-:W-:Y:S01]  /*44f50*/  LEA.HI.X.SX32 R33, R45, R3.reuse, 0x1, P5 ;  /* 0x000000032d217211 */ /* 0x080fe200028f0eff */
[----:B----4-:R-:W-:Y:S01]  /*44f60*/  IMAD R45, R48, 0x1a9, RZ ;  /* 0x000001a9302d7824 */ /* 0x010fe200078e02ff */
[-C--:B------:R-:W-:Y:S01]  /*44f70*/  LEA.HI.X.SX32 R35, R251, R3.reuse, 0x1, P4 ;  /* 0x00000003fb237211 */ /* 0x080fe200020f0eff */
[----:B-1----:R-:W-:Y:S01]  /*44f80*/  IMAD R53, R53, 0x358, RZ ;  /* 0x0000035835357824 */ /* 0x002fe200078e02ff */
[----:B------:R-:W-:Y:S01]  /*44f90*/  IADD3 R44, P5, R59, R2, RZ ;  /* 0x000000023b2c7210 */ /* 0x000fe20007fbe0ff */
[----:B------:R-:W-:Y:S01]  /*44fa0*/  STG.E.U16 desc[UR60][R32.64], R60 ;  /* 0x0000003c20007986 */ /* 0x000fe2000c10153c */
[----:B------:R-:W1:Y:S02]  /*44fb0*/  LDC R52, c[0x0][0x278] ;  /* 0x00009e00ff347b82 */ /* 0x000e640000000800 */
[----:B------:R-:W-:Y:S01]  /*44fc0*/  LEA.HI.X.SX32 R45, R45, R3, 0x1, P5 ;  /* 0x000000032d2d7211 */ /* 0x000fe200028f0eff */
[----:B------:R4:W-:Y:S01]  /*44fd0*/  STG.E.U16 desc[UR60][R34.64], R40 ;  /* 0x0000002822007986 */ /* 0x0009e2000c10153c */
[----:B--2---:R-:W-:Y:S01]  /*44fe0*/  IMAD R57, R51, 0x356, RZ ;  /* 0x0000035633397824 */ /* 0x004fe200078e02ff */
[----:B------:R-:W-:-:S03]  /*44ff0*/  PRMT R58, R40, 0x7632, R58 ;  /* 0x00007632283a7816 */ /* 0x000fc6000000003a */
[----:B------:R-:W2:Y:S01]  /*45000*/  LDC R54, c[0x0][0x278] ;  /* 0x00009e00ff367b82 */ /* 0x000ea20000000800 */
[----:B---3--:R-:W-:Y:S01]  /*45010*/  IMAD R249, R249, 0x1ac, RZ ;  /* 0x000001acf9f97824 */ /* 0x008fe200078e02ff */
[-C--:B----4-:R-:W-:Y:S01]  /*45020*/  IADD3 R34, P5, R53, R2.reuse, RZ ;  /* 0x0000000235227210 */ /* 0x090fe20007fbe0ff */
[----:B0-----:R-:W-:Y:S01]  /*45030*/  IMAD R33, R49, 0x1ab, RZ ;  /* 0x000001ab31217824 */ /* 0x001fe200078e02ff */
[----:B------:R-:W-:Y:S01]  /*45040*/  IADD3 R32, P4, R57, R2, RZ ;  /* 0x0000000239207210 */ /* 0x000fe20007f9e0ff */
[----:B------:R0:W-:Y:S01]  /*45050*/  STG.E.U16 desc[UR60][R44.64], R58 ;  /* 0x0000003a2c007986 */ /* 0x0001e2000c10153c */
[-C--:B------:R-:W-:Y:S02]  /*45060*/  LEA.HI.X.SX32 R35, R249, R3.reuse, 0x1, P5 ;  /* 0x00000003f9237211 */ /* 0x080fe400028f0eff */
[----:B------:R-:W3:Y:S08]  /*45070*/  LDC R50, c[0x0][0x278] ;  /* 0x00009e00ff327b82 */ /* 0x000ef00000000800 */
[----:B------:R-:W4:Y:S01]  /*45080*/  LDC R249, c[0x0][0x278] ;  /* 0x00009e00fff97b82 */ /* 0x000f220000000800 */
[----:B------:R-:W-:Y:S01]  /*45090*/  LEA.HI.X.SX32 R33, R33, R3, 0x1, P4 ;  /* 0x0000000321217211 */ /* 0x000fe200020f0eff */
[----:B-1----:R-:W-:Y:S01]  /*450a0*/  IMAD R57, R52, 0x35c, RZ ;  /* 0x0000035c34397824 */ /* 0x002fe200078e02ff */
[----:B0-----:R-:W-:Y:S01]  /*450b0*/  PRMT R44, R41, 0x7632, R44 ;  /* 0x00007632292c7816 */ /* 0x001fe2000000002c */
[----:B------:R-:W-:Y:S04]  /*450c0*/  STG.E.U16 desc[UR60][R46.64], R41 ;  /* 0x000000292e007986 */ /* 0x000fe8000c10153c */
[----:B------:R0:W-:Y:S01]  /*450d0*/  STG.E.U16 desc[UR60][R32.64], R44 ;  /* 0x0000002c20007986 */ /* 0x0001e2000c10153c */
[----:B------:R-:W1:Y:S01]  /*450e0*/  LDC R56, c[0x0][0x278] ;  /* 0x00009e00ff387b82 */ /* 0x000e620000000800 */
[----:B--2---:R-:W-:-:S02]  /*450f0*/  IMAD R59, R54, 0x35a, RZ ;  /* 0x0000035a363b7824 */ /* 0x004fc400078e02ff */
[----:B---3--:R-:W-:-:S05]  /*45100*/  IMAD R45, R50, 0x1ad, RZ ;  /* 0x000001ad322d7824 */ /* 0x008fca00078e02ff */
[----:B------:R-:W2:Y:S01]  /*45110*/  LDC R49, c[0x0][0x278] ;  /* 0x00009e00ff317b82 */ /* 0x000ea20000000800 */
        /* <DEDUP_REMOVED lines=9> */
[----:B-1----:R-:W-:-:S04]  /*451b0*/  IMAD R35, R56, 0x360, RZ ;  /* 0x0000036038237824 */ /* 0x002fc800078e02ff */
[----:B------:R1:W-:Y:S02]  /*451c0*/  STG.E.U16 desc[UR60][R40.64], R54 ;  /* 0x0000003628007986 */ /* 0x0003e4000c10153c */
[----:B------:R-:W4:Y:S08]  /*451d0*/  LDC R48, c[0x0][0x278] ;  /* 0x00009e00ff307b82 */ /* 0x000f300000000800 */
[----:B------:R-:W4:Y:S01]  /*451e0*/  LDC R51, c[0x0][0x278] ;  /* 0x00009e00ff337b82 */ /* 0x000f220000000800 */
[----:B-1----:R-:W-:Y:S01]  /*451f0*/  IADD3 R40, P5, R35, R2, RZ ;  /* 0x0000000223287210 */ /* 0x002fe20007fbe0ff */
[----:B---3--:R-:W-:-:S06]  /*45200*/  IMAD R249, R249, 0x1b0, RZ ;  /* 0x000001b0f9f97824 */ /* 0x008fcc00078e02ff */
[----:B------:R-:W1:Y:S01]  /*45210*/  LDC R52, c[0x0][0x278] ;  /* 0x00009e00ff347b82 */ /* 0x000e620000000800 */
[----:B------:R-:W-:-:S07]  /*45220*/  LEA.HI.X.SX32 R41, R249, R3, 0x1, P5 ;  /* 0x00000003f9297211 */ /* 0x000fce00028f0eff */
[----:B------:R-:W3:Y:S01]  /*45230*/  LDC R249, c[0x0][0x278] ;  /* 0x00009e00fff97b82 */ /* 0x000ee20000000800 */
[----:B------:R2:W-:Y:S01]  /*45240*/  STG.E.U16 desc[UR60][R32.64], R43 ;  /* 0x0000002b20007986 */ /* 0x0005e2000c10153c */
[----:B0-----:R-:W-:Y:S01]  /*45250*/  IMAD R55, R55, 0x35e, RZ ;  /* 0x0000035e37377824 */ /* 0x001fe200078e02ff */
[----:B------:R-:W-:-:S05]  /*45260*/  PRMT R56, R43, 0x7632, R56 ;  /* 0x000076322b387816 */ /* 0x000fca0000000038 */
[----:B------:R-:W0:Y:S01]  /*45270*/  LDC R47, c[0x0][0x278] ;  /* 0x00009e00ff2f7b82 */ /* 0x000e220000000800 */
[----:B--2---:R-:W-:-:S07]  /*45280*/  IMAD R33, R49, 0x364, RZ ;  /* 0x0000036431217824 */ /* 0x004fce00078e02ff */
[----:B------:R-:W2:Y:S01]  /*45290*/  LDC R50, c[0x0][0x278] ;  /* 0x00009e00ff327b82 */ /* 0x000ea20000000800 */
        /* <DEDUP_REMOVED lines=14> */
[----:B-1----:R-:W-:Y:S02]  /*45380*/  IMAD R41, R52, 0x368, RZ ;  /* 0x0000036834297824 */ /* 0x002fe400078e02ff */
[----:B----4-:R-:W-:Y:S01]  /*45390*/  IMAD R249, R249, 0x1b4, RZ ;  /* 0x000001b4f9f97824 */ /* 0x010fe200078e02ff */
[----:B------:R-:W-:Y:S01]  /*453a0*/  PRMT R57, R36, 0x7632, R57 ;  /* 0x0000763224397816 */ /* 0x000fe20000000039 */
[----:B0-----:R-:W-:Y:S01]  /*453b0*/  IMAD R47, R47, 0x1b1, RZ ;  /* 0x000001b12f2f7824 */ /* 0x001fe200078e02ff */
[----:B------:R-:W-:Y:S01]  /*453c0*/  IADD3 R40, P5, R41, R2, RZ ;  /* 0x0000000229287210 */ /* 0x000fe20007fbe0ff */
[----:B--2---:R-:W-:Y:S01]  /*453d0*/  IMAD R43, R50, 0x366, RZ ;  /* 0x00000366322b7824 */ /* 0x004fe200078e02ff */
        /* <DEDUP_REMOVED lines=436> */
[----:B------:R-:W4:Y:S08]  /*46f20*/  LDC R20, c[0x0][0x278] ;  /* 0x00009e00ff147b82 */ /* 0x000f300000000800 */
[----:B------:R-:W4:Y:S01]  /*46f30*/  LDC R19, c[0x0][0x278] ;  /* 0x00009e00ff137b82 */ /* 0x000f220000000800 */
[----:B0-----:R-:W-:Y:S01]  /*46f40*/  IADD3 R12, P6, R11, R2, RZ ;  /* 0x000000020b0c7210 */ /* 0x001fe20007fde0ff */
[----:B---3--:R-:W-:-:S06]  /*46f50*/  IMAD R249, R249, 0x1ee, RZ ;  /* 0x000001eef9f97824 */ /* 0x008fcc00078e02ff */
[----:B------:R-:W0:Y:S01]  /*46f60*/  LDC R14, c[0x0][0x278] ;  /* 0x00009e00ff0e7b82 */ /* 0x000e220000000800 */
[----:B------:R-:W-:-:S07]  /*46f70*/  LEA.HI.X.SX32 R11, R249, R3, 0x1, P5 ;  /* 0x00000003f90b7211 */ /* 0x000fce00028f0eff */
[----:B------:R-:W3:Y:S01]  /*46f80*/  LDC R249, c[0x0][0x278] ;  /* 0x00009e00fff97b82 */ /* 0x000ee20000000800 */
[----:B--2---:R-:W-:Y:S02]  /*46f90*/  IMAD R23, R23, 0x3da, RZ ;  /* 0x000003da17177824 */ /* 0x004fe400078e02ff */
[----:B-1----:R-:W-:-:S03]  /*46fa0*/  IMAD R9, R18, 0x1ed, RZ ;  /* 0x000001ed12097824 */ /* 0x002fc600078e02ff */
[-C--:B------:R-:W-:Y:S01]  /*46fb0*/  IADD3 R8, P4, R23, R2.reuse, RZ ;  /* 0x0000000217087210 */ /* 0x080fe20007f9e0ff */
[----:B----4-:R-:W-:Y:S01]  /*46fc0*/  IMAD R23, R17, 0x3e0, RZ ;  /* 0x000003e011177824 */ /* 0x010fe200078e02ff */
[----:B------:R1:W-:Y:S01]  /*46fd0*/  STG.E.U16 desc[UR60][R4.64], R6 ;  /* 0x0000000604007986 */ /* 0x0003e2000c10153c */
[----:B------:R-:W-:Y:S01]  /*46fe0*/  PRMT R22, R6, 0x7632, R22 ;  /* 0x0000763206167816 */ /* 0x000fe20000000016 */
[----:B------:R-:W-:Y:S01]  /*46ff0*/  IMAD R19, R19, 0x3e4, RZ ;  /* 0x000003e413137824 */ /* 0x000fe200078e02ff */
[----:B------:R-:W-:Y:S01]  /*47000*/  LEA.HI.X.SX32 R9, R9, R3, 0x1, P4 ;  /* 0x0000000309097211 */ /* 0x000fe200020f0eff */
[----:B------:R-:W2:Y:S04]  /*47010*/  LDC R21, c[0x0][0x278] ;  /* 0x00009e00ff157b82 */ /* 0x000ea80000000800 */
[----:B------:R4:W-:Y:S01]  /*47020*/  STG.E.U16 desc[UR60][R8.64], R22 ;  /* 0x0000001608007986 */ /* 0x0009e2000c10153c */
[----:B-1----:R-:W-:Y:S01]  /*47030*/  IMAD R5, R20, 0x3e2, RZ ;  /* 0x000003e214057824 */ /* 0x002fe200078e02ff */
[----:B------:R-:W-:-:S02]  /*47040*/  IADD3 R4, P5, R23, R2, RZ ;  /* 0x0000000217047210 */ /* 0x000fc40007fbe0ff */
[----:B------:R-:W1:Y:S01]  /*47050*/  LDC R15, c[0x0][0x278] ;  /* 0x00009e00ff0f7b82 */ /* 0x000e620000000800 */
[----:B---3--:R-:W-:Y:S01]  /*47060*/  IMAD R249, R249, 0x1f0, RZ ;  /* 0x000001f0f9f97824 */ /* 0x008fe200078e02ff */
[----:B----4-:R-:W-:-:S04]  /*47070*/  IADD3 R8, P4, R5, R2, RZ ;  /* 0x0000000205087210 */ /* 0x010fc80007f9e0ff */
[----:B------:R-:W-:Y:S01]  /*47080*/  LEA.HI.X.SX32 R5, R249, R3, 0x1, P5 ;  /* 0x00000003f9057211 */ /* 0x000fe200028f0eff */
[----:B------:R3:W-:Y:S01]  /*47090*/  STG.E.U16 desc[UR60][R10.64], R7 ;  /* 0x000000070a007986 */ /* 0x0007e2000c10153c */
[----:B------:R-:W4:Y:S08]  /*470a0*/  LDC R249, c[0x0][0x278] ;  /* 0x00009e00fff97b82 */ /* 0x000f300000000800 */
[----:B------:R-:W1:Y:S01]  /*470b0*/  LDC R16, c[0x0][0x278] ;  /* 0x00009e00ff107b82 */ /* 0x000e620000000800 */
[----:B---3--:R-:W-:-:S07]  /*470c0*/  IADD3 R10, P5, R19, R2, RZ ;  /* 0x00000002130a7210 */ /* 0x008fce0007fbe0ff */
[----:B------:R-:W3:Y:S01]  /*470d0*/  LDC R17, c[0x0][0x278] ;  /* 0x00009e00ff117b82 */ /* 0x000ee20000000800 */
[----:B----4-:R-:W-:Y:S01]  /*470e0*/  IMAD R249, R249, 0x1f2, RZ ;  /* 0x000001f2f9f97824 */ /* 0x010fe200078e02ff */
[----:B------:R-:W-:Y:S01]  /*470f0*/  PRMT R24, R7, 0x7632, R24 ;  /* 0x0000763207187816 */ /* 0x000fe20000000018 */
[----:B0-----:R-:W-:-:S05]  /*47100*/  IMAD R13, R14, 0x1ef, RZ ;  /* 0x000001ef0e0d7824 */ /* 0x001fca00078e02ff */
[----:B------:R-:W0:Y:S01]  /*47110*/  LDC R18, c[0x0][0x278] ;  /* 0x00009e00ff127b82 */ /* 0x000e220000000800 */
[----:B------:R-:W-:-:S07]  /*47120*/  LEA.HI.X.SX32 R11, R249, R3, 0x1, P5 ;  /* 0x00000003f90b7211 */ /* 0x000fce00028f0eff */
[----:B------:R-:W4:Y:S01]  /*47130*/  LDC R249, c[0x0][0x278] ;  /* 0x00009e00fff97b82 */ /* 0x000f220000000800 */
[----:B------:R-:W-:Y:S01]  /*47140*/  LEA.HI.X.SX32 R13, R13, R3, 0x1, P6 ;  /* 0x000000030d0d7211 */ /* 0x000fe200030f0eff */
[----:B--2---:R-:W-:Y:S02]  /*47150*/  IMAD R21, R21, 0x3e6, RZ ;  /* 0x000003e615157824 */ /* 0x004fe400078e02ff */
[----:B-1----:R-:W-:Y:S02]  /*47160*/  IMAD R15, R15, 0x1f1, RZ ;  /* 0x000001f10f0f7824 */ /* 0x002fe400078e02ff */
[----:B------:R1:W-:Y:S01]  /*47170*/  STG.E.U16 desc[UR60][R12.64], R24 ;  /* 0x000000180c007986 */ /* 0x0003e2000c10153c */
[----:B------:R-:W-:Y:S01]  /*47180*/  IMAD R7, R16, 0x1f3, RZ ;  /* 0x000001f310077824 */ /* 0x000fe200078e02ff */
[----:B------:R-:W2:Y:S01]  /*47190*/  LDC R6, c[0x0][0x278] ;  /* 0x00009e00ff067b82 */ /* 0x000ea20000000800 */
[----:B------:R-:W-:Y:S01]  /*471a0*/  PRMT R22, R245, 0x7632, R22 ;  /* 0x00007632f5167816 */ /* 0x000fe20000000016 */
[----:B---3--:R-:W-:-:S06]  /*471b0*/  IMAD R27, R17, 0x3ec, RZ ;  /* 0x000003ec111b7824 */ /* 0x008fcc00078e02ff */
[----:B------:R-:W3:Y:S01]  /*471c0*/  LDC R14, c[0x0][0x278] ;  /* 0x00009e00ff0e7b82 */ /* 0x000ee20000000800 */
[----:B----4-:R-:W-:Y:S01]  /*471d0*/  IMAD R251, R249, 0x1f4, RZ ;  /* 0x000001f4f9fb7824 */ /* 0x010fe200078e02ff */
[----:B-1----:R-:W-:-:S06]  /*471e0*/  IADD3 R12, P6, R21, R2, RZ ;  /* 0x00000002150c7210 */ /* 0x002fcc0007fde0ff */
[----:B------:R-:W1:Y:S01]  /*471f0*/  LDC R249, c[0x0][0x278] ;  /* 0x00009e00fff97b82 */ /* 0x000e620000000800 */
[-C--:B------:R-:W-:Y:S02]  /*47200*/  LEA.HI.X.SX32 R9, R15, R3.reuse, 0x1, P4 ;  /* 0x000000030f097211 */ /* 0x080fe400020f0eff */
[----:B------:R-:W-:Y:S02]  /*47210*/  PRMT R16, R244, 0x7632, R16 ;  /* 0x00007632f4107816 */ /* 0x000fe40000000010 */
[----:B------:R-:W-:Y:S01]  /*47220*/  LEA.HI.X.SX32 R13, R7, R3, 0x1, P6 ;  /* 0x00000003070d7211 */ /* 0x000fe200030f0eff */
[----:B------:R-:W-:Y:S02]  /*47230*/  STG.E.U16 desc[UR60][R4.64], R244 ;  /* 0x000000f404007986 */ /* 0x000fe4000c10153c */
[----:B------:R-:W4:Y:S02]  /*47240*/  LDC R20, c[0x0][0x278] ;  /* 0x00009e00ff147b82 */ /* 0x000f240000000800 */
[----:B------:R3:W-:Y:S04]  /*47250*/  STG.E.U16 desc[UR60][R8.64], R16 ;  /* 0x0000001008007986 */ /* 0x0007e8000c10153c */
[----:B------:R3:W-:Y:S01]  /*47260*/  STG.E.U16 desc[UR60][R10.64], R245 ;  /* 0x000000f50a007986 */ /* 0x0007e2000c10153c */
[----:B0-----:R-:W-:Y:S01]  /*47270*/  IMAD R23, R18, 0x3e8, RZ ;  /* 0x000003e812177824 */ /* 0x001fe200078e02ff */
[----:B------:R-:W-:Y:S01]  /*47280*/  PRMT R24, R246, 0x7632, R24 ;  /* 0x00007632f6187816 */ /* 0x000fe20000000018 */
[----:B--2---:R-:W-:Y:S01]  /*47290*/  IMAD R25, R6, 0x3ea, RZ ;  /* 0x000003ea06197824 */ /* 0x004fe200078e02ff */
[----:B------:R0:W-:Y:S01]  /*472a0*/  STG.E.U16 desc[UR60][R12.64], R22 ;  /* 0x000000160c007986 */ /* 0x0001e2000c10153c */
[----:B------:R-:W2:Y:S01]  /*472b0*/  LDC R17, c[0x0][0x278] ;  /* 0x00009e00ff117b82 */ /* 0x000ea20000000800 */
[----:B-1----:R-:W-:Y:S01]  /*472c0*/  IMAD R249, R249, 0x1f6, RZ ;  /* 0x000001f6f9f97824 */ /* 0x002fe200078e02ff */
[-C--:B---3--:R-:W-:Y:S01]  /*472d0*/  IADD3 R8, P4, R23, R2.reuse, RZ ;  /* 0x0000000217087210 */ /* 0x088fe20007f9e0ff */
[----:B------:R-:W-:Y:S01]  /*472e0*/  IMAD R11, R14, 0x1f5, RZ ;  /* 0x000001f50e0b7824 */ /* 0x000fe200078e02ff */
[----:B------:R-:W-:-:S04]  /*472f0*/  IADD3 R10, P5, R25, R2, RZ ;  /* 0x00000002190a7210 */ /* 0x000fc80007fbe0ff */
[----:B------:R-:W1:Y:S01]  /*47300*/  LDC R14, c[0x0][0x278] ;  /* 0x00009e00ff0e7b82 */ /* 0x000e620000000800 */
[----:B------:R-:W3:Y:S01]  /*47310*/  LDS.128 R4, [R0] ;  /* 0x0000000000047984 */ /* 0x000ee20000000c00 */
[----:B0-----:R-:W-:-:S04]  /*47320*/  IADD3 R12, P6, R27, R2, RZ ;  /* 0x000000021b0c7210 */ /* 0x001fc80007fde0ff */
[-C--:B------:R-:W-:Y:S02]  /*47330*/  LEA.HI.X.SX32 R13, R249, R3.reuse, 0x1, P6 ;  /* 0x00000003f90d7211 */ /* 0x080fe400030f0eff */
[----:B------:R-:W0:Y:S01]  /*47340*/  LDC R249, c[0x0][0x278] ;  /* 0x00009e00fff97b82 */ /* 0x000e220000000800 */
[-C--:B------:R-:W-:Y:S01]  /*47350*/  LEA.HI.X.SX32 R9, R251, R3.reuse, 0x1, P4 ;  /* 0x00000003fb097211 */ /* 0x080fe200020f0eff */
[----:B----4-:R-:W-:Y:S01]  /*47360*/  IMAD R27, R20, 0x3f0, RZ ;  /* 0x000003f0141b7824 */ /* 0x010fe200078e02ff */
[----:B------:R-:W-:-:S03]  /*47370*/  LEA.HI.X.SX32 R11, R11, R3, 0x1, P5 ;  /* 0x000000030b0b7211 */ /* 0x000fc600028f0eff */
[----:B------:R-:W-:Y:S02]  /*47380*/  STG.E.U16 desc[UR60][R8.64], R246 ;  /* 0x000000f608007986 */ /* 0x000fe4000c10153c */
[----:B------:R-:W4:Y:S02]  /*47390*/  LDC R15, c[0x0][0x278] ;  /* 0x00009e00ff0f7b82 */ /* 0x000f240000000800 */
[----:B------:R2:W-:Y:S02]  /*473a0*/  STG.E.U16 desc[UR60][R10.64], R24 ;  /* 0x000000180a007986 */ /* 0x0005e4000c10153c */
[----:B--2---:R-:W-:-:S04]  /*473b0*/  IMAD R17, R17, 0x3f4, RZ ;  /* 0x000003f411117824 */ /* 0x004fc800078e02ff */
[----:B------:R-:W2:Y:S01]  /*473c0*/  LDC R19, c[0x0][0x278] ;  /* 0x00009e00ff137b82 */ /* 0x000ea20000000800 */
[----:B------:R-:W-:Y:S01]  /*473d0*/  IADD3 R10, P4, R27, R2, RZ ;  /* 0x000000021b0a7210 */ /* 0x000fe20007f9e0ff */
[----:B0-----:R-:W-:-:S06]  /*473e0*/  IMAD R251, R249, 0x1f8, RZ ;  /* 0x000001f8f9fb7824 */ /* 0x001fcc00078e02ff */
[----:B------:R-:W0:Y:S01]  /*473f0*/  LDC R21, c[0x0][0x278] ;  /* 0x00009e00ff157b82 */ /* 0x000e220000000800 */
[----:B------:R-:W-:Y:S02]  /*47400*/  LEA.HI.X.SX32 R11, R251, R3, 0x1, P4 ;  /* 0x00000003fb0b7211 */ /* 0x000fe400020f0eff */
[----:B------:R-:W3:Y:S05]  /*47410*/  LDL.LU R251, [R1+0xd94] ;  /* 0x000d940001fb7983 */ /* 0x000eea0000300800 */
[----:B------:R-:W2:Y:S01]  /*47420*/  LDC R249, c[0x0][0x278] ;  /* 0x00009e00fff97b82 */ /* 0x000ea20000000800 */
[----:B------:R1:W-:Y:S01]  /*47430*/  STG.E.U16 desc[UR60][R12.64], R247 ;  /* 0x000000f70c007986 */ /* 0x0003e2000c10153c */
[----:B----4-:R-:W-:-:S06]  /*47440*/  IMAD R9, R15, 0x1f7, RZ ;  /* 0x000001f70f097824 */ /* 0x010fcc00078e02ff */
[----:B------:R-:W4:Y:S01]  /*47450*/  LDC R18, c[0x0][0x278] ;  /* 0x00009e00ff127b82 */ /* 0x000f220000000800 */
[----:B-1----:R-:W-:Y:S01]  /*47460*/  IMAD R13, R14, 0x1f9, RZ ;  /* 0x000001f90e0d7824 */ /* 0x002fe200078e02ff */
[----:B------:R-:W-:-:S06]  /*47470*/  IADD3 R14, P6, R17, R2, RZ ;  /* 0x00000002110e7210 */ /* 0x000fcc0007fde0ff */
[----:B------:R-:W1:Y:S01]  /*47480*/  LDC R22, c[0x0][0x278] ;  /* 0x00009e00ff167b82 */ /* 0x000e620000000800 */
[----:B--2---:R-:W-:-:S07]  /*47490*/  IMAD R249, R249, 0x1fa, RZ ;  /* 0x000001faf9f97824 */ /* 0x004fce00078e02ff */
[----:B------:R-:W2:Y:S01]  /*474a0*/  LDC R0, c[0x0][0x278] ;  /* 0x00009e00ff007b82 */ /* 0x000ea20000000800 */
[----:B------:R-:W-:Y:S02]  /*474b0*/  LEA.HI.X.SX32 R15, R249, R3, 0x1, P6 ;  /* 0x00000003f90f7211 */ /* 0x000fe400030f0eff */
[----:B------:R-:W2:Y:S01]  /*474c0*/  LDL.LU R249, [R1+0xd9c] ;  /* 0x000d9c0001f97983 */ /* 0x000ea20000300800 */
[----:B------:R-:W-:-:S04]  /*474d0*/  IMAD R25, R19, 0x3ee, RZ ;  /* 0x000003ee13197824 */ /* 0x000fc800078e02ff */
[----:B------:R-:W2:Y:S08]  /*474e0*/  LDC R23, c[0x0][0x278] ;  /* 0x00009e00ff177b82 */ /* 0x000eb00000000800 */
[----:B------:R-:W2:Y:S08]  /*474f0*/  LDC R19, c[0x0][0x278] ;  /* 0x00009e00ff137b82 */ /* 0x000eb00000000800 */
[----:B------:R-:W2:Y:S01]  /*47500*/  LDC R20, c[0x0][0x278] ;  /* 0x00009e00ff147b82 */ /* 0x000ea20000000800 */
[----:B------:R-:W-:Y:S01]  /*47510*/  IADD3 R8, P5, R25, R2, RZ ;  /* 0x0000000219087210 */ /* 0x000fe20007fbe0ff */
[----:B0-----:R-:W-:-:S06]  /*47520*/  IMAD R21, R21, 0x3f2, RZ ;  /* 0x000003f215157824 */ /* 0x001fcc00078e02ff */
[----:B------:R-:W0:Y:S01]  /*47530*/  LDC R16, c[0x0][0x278] ;  /* 0x00009e00ff107b82 */ /* 0x000e220000000800 */
[----:B------:R-:W-:-:S07]  /*47540*/  LEA.HI.X.SX32 R9, R9, R3, 0x1, P5 ;  /* 0x0000000309097211 */ /* 0x000fce00028f0eff */
[----:B------:R-:W0:Y:S01]  /*47550*/  LDC R17, c[0x0][0x278] ;  /* 0x00009e00ff117b82 */ /* 0x000e220000000800 */
[----:B------:R-:W-:Y:S02]  /*47560*/  IADD3 R12, P5, R21, R2, RZ ;  /* 0x00000002150c7210 */ /* 0x000fe40007fbe0ff */
[----:B------:R-:W-:Y:S01]  /*47570*/  PRMT R26, R247, 0x7632, R26 ;  /* 0x00007632f71a7816 */ /* 0x000fe2000000001a */
[----:B----4-:R-:W-:Y:S01]  /*47580*/  IMAD R21, R18, 0x3f6, RZ ;  /* 0x000003f612157824 */ /* 0x010fe200078e02ff */
[----:B------:R-:W-:Y:S02]  /*47590*/  LEA.HI.X.SX32 R13, R13, R3, 0x1, P5 ;  /* 0x000000030d0d7211 */ /* 0x000fe400028f0eff */
[----:B---3--:R-:W-:Y:S01]  /*475a0*/  PRMT R24, R4, 0x7632, R24 ;  /* 0x0000763204187816 */ /* 0x008fe20000000018 */
[----:B-1----:R-:W-:Y:S01]  /*475b0*/  IMAD R25, R22, 0x3f8, RZ ;  /* 0x000003f816197824 */ /* 0x002fe200078e02ff */
[----:B------:R1:W-:Y:S01]  /*475c0*/  STG.E.U16 desc[UR60][R8.64], R26 ;  /* 0x0000001a08007986 */ /* 0x0003e2000c10153c */
[----:B--2---:R-:W-:-:S03]  /*475d0*/  IMAD R19, R19, 0x3fa, RZ ;  /* 0x000003fa13137824 */ /* 0x004fc600078e02ff */
[----:B------:R2:W-:Y:S01]  /*475e0*/  STG.E.U16 desc[UR60][R10.64], R4 ;  /* 0x000000040a007986 */ /* 0x0005e2000c10153c */
[----:B------:R-:W-:Y:S02]  /*475f0*/  IMAD R23, R23, 0x3fc, RZ ;  /* 0x000003fc17177824 */ /* 0x000fe400078e02ff */
[----:B------:R-:W-:Y:S01]  /*47600*/  IMAD R234, R234, 0x1fc, RZ ;  /* 0x000001fceaea7824 */ /* 0x000fe200078e02ff */
[----:B------:R3:W-:Y:S01]  /*47610*/  STG.E.U16 desc[UR60][R12.64], R24 ;  /* 0x000000180c007986 */ /* 0x0007e2000c10153c */
[----:B-1----:R-:W-:-:S03]  /*47620*/  IMAD R9, R0, 0x1fb, RZ ;  /* 0x000001fb00097824 */ /* 0x002fc600078e02ff */
[----:B------:R1:W-:Y:S01]  /*47630*/  STG.E.U16 desc[UR60][R14.64], R5 ;  /* 0x000000050e007986 */ /* 0x0003e2000c10153c */
[-C--:B------:R-:W-:Y:S02]  /*47640*/  IADD3 R8, P5, R21, R2.reuse, RZ ;  /* 0x0000000215087210 */ /* 0x080fe40007fbe0ff */
[-C--:B--2---:R-:W-:Y:S02]  /*47650*/  IADD3 R10, P4, R25, R2.reuse, RZ ;  /* 0x00000002190a7210 */ /* 0x084fe40007f9e0ff */
[-C--:B------:R-:W-:Y:S02]  /*47660*/  LEA.HI.X.SX32 R9, R9, R3.reuse, 0x1, P5 ;  /* 0x0000000309097211 */ /* 0x080fe400028f0eff */
[----:B---3--:R-:W-:Y:S01]  /*47670*/  PRMT R13, R5, 0x7632, R13 ;  /* 0x00007632050d7816 */ /* 0x008fe2000000000d */
[----:B-1----:R-:W-:Y:S01]  /*47680*/  IMAD R15, R20, 0x3fe, RZ ;  /* 0x000003fe140f7824 */ /* 0x002fe200078e02ff */
[-C--:B------:R-:W-:Y:S01]  /*47690*/  IADD3 R4, P5, R19, R2.reuse, RZ ;  /* 0x0000000213047210 */ /* 0x080fe20007fbe0ff */
[----:B0-----:R-:W-:Y:S01]  /*476a0*/  IMAD R5, R16, 0x1fd, RZ ;  /* 0x000001fd10057824 */ /* 0x001fe200078e02ff */
[----:B------:R-:W-:Y:S01]  /*476b0*/  IADD3 R12, P6, R23, R2, RZ ;  /* 0x00000002170c7210 */ /* 0x000fe20007fde0ff */
[----:B------:R-:W-:Y:S01]  /*476c0*/  IMAD R236, R236, 0x1fe, RZ ;  /* 0x000001feecec7824 */ /* 0x000fe200078e02ff */
[----:B------:R-:W-:-:S02]  /*476d0*/  LEA.HI.X.SX32 R11, R234, R3, 0x1, P4 ;  /* 0x00000003ea0b7211 */ /* 0x000fc400020f0eff */
[----:B------:R-:W-:Y:S01]  /*476e0*/  IADD3 R2, P4, R15, R2, RZ ;  /* 0x000000020f027210 */ /* 0x000fe20007f9e0ff */
[----:B------:R-:W-:Y:S01]  /*476f0*/  IMAD R15, R17, 0x1ff, RZ ;  /* 0x000001ff110f7824 */ /* 0x000fe200078e02ff */
[----:B------:R0:W-:Y:S01]  /*47700*/  STG.E.U16 desc[UR60][R8.64], R13 ;  /* 0x0000000d08007986 */ /* 0x0001e2000c10153c */
[-C--:B------:R-:W-:Y:S02]  /*47710*/  LEA.HI.X.SX32 R5, R5, R3.reuse, 0x1, P5 ;  /* 0x0000000305057211 */ /* 0x080fe400028f0eff */
[----:B------:R-:W-:Y:S02]  /*47720*/  PRMT R16, R6, 0x7632, R16 ;  /* 0x0000763206107816 */ /* 0x000fe40000000010 */
[----:B------:R-:W-:Y:S01]  /*47730*/  PRMT R18, R7, 0x7632, R18 ;  /* 0x0000763207127816 */ /* 0x000fe20000000012 */
[----:B------:R1:W-:Y:S01]  /*47740*/  STG.E.U16 desc[UR60][R10.64], R6 ;  /* 0x000000060a007986 */ /* 0x0003e2000c10153c */
[-C--:B0-----:R-:W-:Y:S02]  /*47750*/  LEA.HI.X.SX32 R13, R236, R3.reuse, 0x1, P6 ;  /* 0x00000003ec0d7211 */ /* 0x081fe400030f0eff */
[----:B------:R-:W-:Y:S01]  /*47760*/  LEA.HI.X.SX32 R3, R15, R3, 0x1, P4 ;  /* 0x000000030f037211 */ /* 0x000fe200020f0eff */
[----:B------:R0:W-:Y:S04]  /*47770*/  STG.E.U16 desc[UR60][R4.64], R16 ;  /* 0x0000001004007986 */ /* 0x0001e8000c10153c */
[----:B------:R2:W-:Y:S04]  /*47780*/  STG.E.U16 desc[UR60][R12.64], R7 ;  /* 0x000000070c007986 */ /* 0x0005e8000c10153c */
[----:B------:R3:W-:Y:S01]  /*47790*/  STG.E.U16 desc[UR60][R2.64], R18 ;  /* 0x0000001202007986 */ /* 0x0007e2000c10153c */
[----:B------:R-:W-:-:S02]  /*477a0*/  FSEL R9, R239, -INF , P0 ;  /* 0xff800000ef097808 */ /* 0x000fc40000000000 */
[----:B------:R-:W-:Y:S02]  /*477b0*/  FSEL R8, R237, -INF , P3 ;  /* 0xff800000ed087808 */ /* 0x000fe40001800000 */
[----:B------:R-:W-:Y:S02]  /*477c0*/  FSEL R0, R238, -INF , P2 ;  /* 0xff800000ee007808 */ /* 0x000fe40001000000 */
[----:B------:R-:W-:Y:S01]  /*477d0*/  FSEL R14, R240, -INF , P1 ;  /* 0xff800000f00e7808 */ /* 0x000fe20000800000 */
[----:B-1----:R-:W-:Y:S01]  /*477e0*/  FFMA R10, R9, 0.69314718246459960938, R243 ;  /* 0x3f317218090a7823 */ /* 0x002fe200000000f3 */
[----:B------:R-:W-:Y:S01]  /*477f0*/  BAR.SYNC.DEFER_BLOCKING 0x0 ;  /* 0x0000000000007b1d */ /* 0x000fe20000010000 */
[----:B------:R-:W-:Y:S01]  /*47800*/  FFMA R11, R8, 0.69314718246459960938, R241 ;  /* 0x3f317218080b7823 */ /* 0x000fe200000000f1 */
[----:B0-----:R-:W-:Y:S01]  /*47810*/  FFMA R4, R0, 0.69314718246459960938, R242 ;  /* 0x3f31721800047823 */ /* 0x001fe200000000f2 */
[----:B------:R-:W-:-:S05]  /*47820*/  FFMA R5, R14, 0.69314718246459960938, R248 ;  /* 0x3f3172180e057823 */ /* 0x000fca00000000f8 */
[----:B------:R-:W0:Y:S08]  /*47830*/  LDC R0, c[0x0][0x27c] ;  /* 0x00009f00ff007b82 */ /* 0x000e300000000800 */
[----:B--2---:R-:W1:Y:S01]  /*47840*/  LDC.64 R12, c[0x0][0x230] ;  /* 0x00008c00ff0c7b82 */ /* 0x004e620000000a00 */
[C---:B------:R-:W-:Y:S01]  /*47850*/  SHF.L.U32 R6, R252.reuse, 0x2, RZ ;  /* 0x00000002fc067819 */ /* 0x040fe200000006ff */
[----:B---3--:R-:W-:-:S04]  /*47860*/  IMAD.HI R3, R252, 0x4, RZ ;  /* 0x00000004fc037827 */ /* 0x008fc800078e02ff */
[----:B0-----:R-:W-:-:S05]  /*47870*/  IMAD R0, R250, R0, RZ ;  /* 0x00000000fa007224 */ /* 0x001fca00078e02ff */
[C---:B------:R-:W-:Y:S01]  /*47880*/  SHF.L.U32 R7, R0.reuse, 0x2, RZ ;  /* 0x0000000200077819 */ /* 0x040fe200000006ff */
[----:B------:R-:W-:-:S03]  /*47890*/  IMAD.HI R0, R0, 0x4, RZ ;  /* 0x0000000400007827 */ /* 0x000fc600078e02ff */
[----:B-1----:R-:W-:-:S04]  /*478a0*/  IADD3 R2, P0, P1, R6, R12, R7 ;  /* 0x0000000c06027210 */ /* 0x002fc8000791e007 */
[----:B------:R-:W-:Y:S01]  /*478b0*/  IADD3.X R3, R3, R13, R0, P0, P1 ;  /* 0x0000000d03037210 */ /* 0x000fe200007e2400 */
[----:B------:R-:W-:Y:S04]  /*478c0*/  STS.64 [R251], R10 ;  /* 0x0000000afb007388 */ /* 0x000fe80000000a00 */
[----:B------:R-:W-:Y:S01]  /*478d0*/  STS.64 [R251+0x100], R4 ;  /* 0x00010004fb007388 */ /* 0x000fe20000000a00 */
[----:B------:R-:W-:Y:S06]  /*478e0*/  BAR.SYNC.DEFER_BLOCKING 0x0 ;  /* 0x0000000000007b1d */ /* 0x000fec0000010000 */
[----:B------:R-:W0:Y:S04]  /*478f0*/  LDS R9, [R249] ;  /* 0x00000000f9097984 */ /* 0x000e280000000800 */
[----:B0-----:R-:W-:Y:S01]  /*47900*/  STG.E desc[UR60][R2.64], R9 ;  /* 0x0000000902007986 */ /* 0x001fe2000c10193c */
[----:B------:R-:W-:Y:S05]  /*47910*/  EXIT ;  /* 0x000000000000794d */ /* 0x000fea0003800000 */
.L_x_2:
[----:B------:R-:W-:-:S00]  /*47920*/  BRA `(.L_x_2) ;  /* 0xfffffffc00fc7947 */ /* 0x000fc0000383ffff */
[----:B------:R-:W-:-:S00]  /*47930*/  NOP ;  /* 0x0000000000007918 */ /* 0x000fc00000000000 */
        /* <DEDUP_REMOVED lines=12> */
.L_x_3:


//--------------------- .nv.global.init           --------------------------
	.section	.nv.global.init,"aw",@progbits
.nv.global.init:
	.type		_$_str,@object
	.size		_$_str,(.L_0 - _$_str)
_$_str:
        /*0000*/ 	.byte	0x5f, 0x5f, 0x43, 0x55, 0x44, 0x41, 0x5f, 0x46, 0x54, 0x5a, 0x00
.L_0:


//--------------------- .nv.shared.attn_fwd       --------------------------
	.section	.nv.shared.attn_fwd,"aw",@nobits
	.sectionflags	@""
	.align	16
	.zero		1024


//--------------------- .nv.shared.reserved.0     --------------------------
	.section	.nv.shared.reserved.0,"aw",@nobits
	.weak		__nv_reservedSMEM_offset_0_alias
	.size		__nv_reservedSMEM_offset_0_alias, 0, 0
	.other		__nv_reservedSMEM_offset_0_alias,@"STO_CUDA_RESERVED_SHARED STV_DEFAULT"
__nv_reservedSMEM_offset_0_alias:
	.zero		0


//--------------------- .nv.constant0.attn_fwd    --------------------------
	.section	.nv.constant0.attn_fwd,"a",@progbits
	.sectionflags	@""
	.align	4
.nv.constant0.attn_fwd:
	.zero		664


//--------------------- SYMBOLS --------------------------

	.type		.nv.reservedSmem.offset0,@object
	.size		.nv.reservedSmem.offset0,0x4
